	.target	sm_80

	.elftype	@"ET_EXEC"


//--------------------- .note.nv.tkinfo           --------------------------
	.section	.note.nv.tkinfo,"",@"SHT_NOTE"
	.sectionflags	@"SHF_NOTE_NV_TKINFO"
	.tkinfo
        /*0018*/ 	.word	0x00000002
        /*0030*/ 	.string	""
        /*0030*/ 	.string	"ptxas"
        /*0030*/ 	.string	"Cuda compilation tools, release 13.0, V13.0.88"
        /*0030*/ 	.string	"Build cuda_13.0.r13.0/compiler.36424714_0"
        /*0030*/ 	.string	"-v  -suppress-debug-info  -lineinfo  -arch sm_80 "



//--------------------- .note.nv.cuinfo           --------------------------
	.section	.note.nv.cuinfo,"",@"SHT_NOTE"
	.sectionflags	@"SHF_NOTE_NV_CUINFO"
        /*0018*/ 	.short	0x0002
        /*001a*/ 	.short	0x0050
        /*001c*/ 	.short	0x0082
	.zero		2


//--------------------- .nv.info                  --------------------------
	.section	.nv.info,"",@"SHT_CUDA_INFO"
	.align	4


	//----- nvinfo : EIATTR_REGCOUNT
	.align		4
        /*0000*/ 	.byte	0x04, 0x2f
        /*0002*/ 	.short	(.L_1 - .L_0)
	.align		4
.L_0:
        /*0004*/ 	.word	index@(matmul_kernel)
        /*0008*/ 	.word	0x000000ff


	//----- nvinfo : EIATTR_FRAME_SIZE
	.align		4
.L_1:
        /*000c*/ 	.byte	0x04, 0x11
        /*000e*/ 	.short	(.L_3 - .L_2)
	.align		4
.L_2:
        /*0010*/ 	.word	index@(matmul_kernel)
        /*0014*/ 	.word	0x00002448


	//----- nvinfo : EIATTR_MIN_STACK_SIZE
	.align		4
.L_3:
        /*0018*/ 	.byte	0x04, 0x12
        /*001a*/ 	.short	(.L_5 - .L_4)
	.align		4
.L_4:
        /*001c*/ 	.word	index@(matmul_kernel)
        /*0020*/ 	.word	0x00002448
.L_5:


//--------------------- .nv.info.matmul_kernel    --------------------------
	.section	.nv.info.matmul_kernel,"",@"SHT_CUDA_INFO"
	.sectionflags	@""
	.align	4


	//----- nvinfo : EIATTR_CUDA_API_VERSION
	.align		4
        /*0000*/ 	.byte	0x04, 0x37
        /*0002*/ 	.short	(.L_7 - .L_6)
.L_6:
        /*0004*/ 	.word	0x00000082


	//----- nvinfo : EIATTR_SW2861232_WAR
	.align		4
.L_7:
        /*0008*/ 	.byte	0x01, 0x35
	.zero		2


	//----- nvinfo : EIATTR_PARAM_CBANK
	.align		4
        /*000c*/ 	.byte	0x04, 0x0a
        /*000e*/ 	.short	(.L_9 - .L_8)
	.align		4
.L_8:
        /*0010*/ 	.word	index@(.nv.constant0.matmul_kernel)
        /*0014*/ 	.short	0x0160
        /*0016*/ 	.short	0x0050


	//----- nvinfo : EIATTR_CBANK_PARAM_SIZE
	.align		4
.L_9:
        /*0018*/ 	.byte	0x03, 0x19
        /*001a*/ 	.short	0x0050


	//----- nvinfo : EIATTR_KPARAM_INFO
	.align		4
        /*001c*/ 	.byte	0x04, 0x17
        /*001e*/ 	.short	(.L_11 - .L_10)
.L_10:
        /*0020*/ 	.word	0x00000000
        /*0024*/ 	.short	0x000d
        /*0026*/ 	.short	0x0048
        /*0028*/ 	.byte	0x00, 0xf4, 0x21, 0x00


	//----- nvinfo : EIATTR_KPARAM_INFO
	.align		4
.L_11:
        /*002c*/ 	.byte	0x04, 0x17
        /*002e*/ 	.short	(.L_13 - .L_12)
.L_12:
        /*0030*/ 	.word	0x00000000
        /*0034*/ 	.short	0x000c
        /*0036*/ 	.short	0x0040
        /*0038*/ 	.byte	0x00, 0xf4, 0x21, 0x00


	//----- nvinfo : EIATTR_KPARAM_INFO
	.align		4
.L_13:
        /*003c*/ 	.byte	0x04, 0x17
        /*003e*/ 	.short	(.L_15 - .L_14)
.L_14:
        /*0040*/ 	.word	0x00000000
        /*0044*/ 	.short	0x000b
        /*0046*/ 	.short	0x0038
        /*0048*/ 	.byte	0x00, 0xf0, 0x11, 0x00


	//----- nvinfo : EIATTR_KPARAM_INFO
	.align		4
.L_15:
        /*004c*/ 	.byte	0x04, 0x17
        /*004e*/ 	.short	(.L_17 - .L_16)
.L_16:
        /*0050*/ 	.word	0x00000000
        /*0054*/ 	.short	0x000a
        /*0056*/ 	.short	0x0034
        /*0058*/ 	.byte	0x00, 0xf0, 0x11, 0x00


	//----- nvinfo : EIATTR_KPARAM_INFO
	.align		4
.L_17:
        /*005c*/ 	.byte	0x04, 0x17
        /*005e*/ 	.short	(.L_19 - .L_18)
.L_18:
        /*0060*/ 	.word	0x00000000
        /*0064*/ 	.short	0x0009
        /*0066*/ 	.short	0x0030
        /*0068*/ 	.byte	0x00, 0xf0, 0x11, 0x00


	//----- nvinfo : EIATTR_KPARAM_INFO
	.align		4
.L_19:
        /*006c*/ 	.byte	0x04, 0x17
        /*006e*/ 	.short	(.L_21 - .L_20)
.L_20:
        /*0070*/ 	.word	0x00000000
        /*0074*/ 	.short	0x0008
        /*0076*/ 	.short	0x002c
        /*0078*/ 	.byte	0x00, 0xf0, 0x11, 0x00


	//----- nvinfo : EIATTR_KPARAM_INFO
	.align		4
.L_21:
        /*007c*/ 	.byte	0x04, 0x17
        /*007e*/ 	.short	(.L_23 - .L_22)
.L_22:
        /*0080*/ 	.word	0x00000000
        /*0084*/ 	.short	0x0007
        /*0086*/ 	.short	0x0028
        /*0088*/ 	.byte	0x00, 0xf0, 0x11, 0x00


	//----- nvinfo : EIATTR_KPARAM_INFO
	.align		4
.L_23:
        /*008c*/ 	.byte	0x04, 0x17
        /*008e*/ 	.short	(.L_25 - .L_24)
.L_24:
        /*0090*/ 	.word	0x00000000
        /*0094*/ 	.short	0x0006
        /*0096*/ 	.short	0x0024
        /*0098*/ 	.byte	0x00, 0xf0, 0x11, 0x00


	//----- nvinfo : EIATTR_KPARAM_INFO
	.align		4
.L_25:
        /*009c*/ 	.byte	0x04, 0x17
        /*009e*/ 	.short	(.L_27 - .L_26)
.L_26:
        /*00a0*/ 	.word	0x00000000
        /*00a4*/ 	.short	0x0005
        /*00a6*/ 	.short	0x0020
        /*00a8*/ 	.byte	0x00, 0xf0, 0x11, 0x00


	//----- nvinfo : EIATTR_KPARAM_INFO
	.align		4
.L_27:
        /*00ac*/ 	.byte	0x04, 0x17
        /*00ae*/ 	.short	(.L_29 - .L_28)
.L_28:
        /*00b0*/ 	.word	0x00000000
        /*00b4*/ 	.short	0x0004
        /*00b6*/ 	.short	0x001c
        /*00b8*/ 	.byte	0x00, 0xf0, 0x11, 0x00


	//----- nvinfo : EIATTR_KPARAM_INFO
	.align		4
.L_29:
        /*00bc*/ 	.byte	0x04, 0x17
        /*00be*/ 	.short	(.L_31 - .L_30)
.L_30:
        /*00c0*/ 	.word	0x00000000
        /*00c4*/ 	.short	0x0003
        /*00c6*/ 	.short	0x0018
        /*00c8*/ 	.byte	0x00, 0xf0, 0x11, 0x00


	//----- nvinfo : EIATTR_KPARAM_INFO
	.align		4
.L_31:
        /*00cc*/ 	.byte	0x04, 0x17
        /*00ce*/ 	.short	(.L_33 - .L_32)
.L_32:
        /*00d0*/ 	.word	0x00000000
        /*00d4*/ 	.short	0x0002
        /*00d6*/ 	.short	0x0010
        /*00d8*/ 	.byte	0x00, 0xf4, 0x21, 0x00


	//----- nvinfo : EIATTR_KPARAM_INFO
	.align		4
.L_33:
        /*00dc*/ 	.byte	0x04, 0x17
        /*00de*/ 	.short	(.L_35 - .L_34)
.L_34:
        /*00e0*/ 	.word	0x00000000
        /*00e4*/ 	.short	0x0001
        /*00e6*/ 	.short	0x0008
        /*00e8*/ 	.byte	0x00, 0xf4, 0x21, 0x00


	//----- nvinfo : EIATTR_KPARAM_INFO
	.align		4
.L_35:
        /*00ec*/ 	.byte	0x04, 0x17
        /*00ee*/ 	.short	(.L_37 - .L_36)
.L_36:
        /*00f0*/ 	.word	0x00000000
        /*00f4*/ 	.short	0x0000
        /*00f6*/ 	.short	0x0000
        /*00f8*/ 	.byte	0x00, 0xf4, 0x21, 0x00


	//----- nvinfo : EIATTR_MAXREG_COUNT
	.align		4
.L_37:
        /*00fc*/ 	.byte	0x03, 0x1b
        /*00fe*/ 	.short	0x00ff


	//----- nvinfo : EIATTR_NUM_BARRIERS
	.align		4
        /*0100*/ 	.byte	0x02, 0x4c
        /*0102*/ 	.byte	0x01
	.zero		1


	//----- nvinfo : EIATTR_ANNOTATIONS
	.align		4
        /*0104*/ 	.byte	0x04, 0x55
        /*0106*/ 	.short	(.L_39 - .L_38)


	//   ....[0]....
.L_38:
        /*0108*/ 	.word	0x00000001
        /*010c*/ 	.byte	0xf0, 0x05, 0x00, 0x00, 0x01, 0x00, 0x00, 0x00, 0xf0, 0x06, 0x00, 0x00, 0x01, 0x00, 0x00, 0x00
        /* <DEDUP_REMOVED lines=3916> */
        /*f5dc*/ 	.byte	0x50, 0xcf, 0x05, 0x00


	//----- nvinfo : EIATTR_MERCURY_ISA_VERSION
	.align		4
.L_39:
        /*f5e0*/ 	.byte	0x03, 0x5f
        /*f5e2*/ 	.short	0x0000


	//----- nvinfo : EIATTR_EXIT_INSTR_OFFSETS
	.align		4
        /*f5e4*/ 	.byte	0x04, 0x1c
        /*f5e6*/ 	.short	(.L_41 - .L_40)


	//   ....[0]....
.L_40:
        /*f5e8*/ 	.word	0x000a2ce0


	//   ....[1]....
        /*f5ec*/ 	.word	0x000a2d00


	//----- nvinfo : EIATTR_REQNTID
	.align		4
.L_41:
        /*f5f0*/ 	.byte	0x04, 0x10
        /*f5f2*/ 	.short	(.L_43 - .L_42)
.L_42:
        /*f5f4*/ 	.word	0x00000080
        /*f5f8*/ 	.word	0x00000001
        /*f5fc*/ 	.word	0x00000001
.L_43:


//--------------------- .nv.callgraph             --------------------------
	.section	.nv.callgraph,"",@"SHT_CUDA_CALLGRAPH"
	.align	4
	.sectionentsize	8
	.align		4
        /*0000*/ 	.word	0x00000000
	.align		4
        /*0004*/ 	.word	0xffffffff
	.align		4
        /*0008*/ 	.word	0x00000000
	.align		4
        /*000c*/ 	.word	0xfffffffe
	.align		4
        /*0010*/ 	.word	0x00000000
	.align		4
        /*0014*/ 	.word	0xfffffffd
	.align		4
        /*0018*/ 	.word	0x00000000
	.align		4
        /*001c*/ 	.word	0xfffffffc


//--------------------- .nv.rel.action            --------------------------
	.section	.nv.rel.action,"",@"SHT_CUDA_RELOCINFO"
	.align	8
	.sectionentsize	8
        /*0000*/ 	.byte	0x73, 0x00, 0x00, 0x00, 0x00, 0x00, 0x00, 0x00, 0x00, 0x00, 0x00, 0x11, 0x25, 0x00, 0x05, 0x36


//--------------------- .nv.constant0.matmul_kernel --------------------------
	.section	.nv.constant0.matmul_kernel,"a",@progbits
	.sectionflags	@""
	.align	4
.nv.constant0.matmul_kernel:
	.zero		432


//--------------------- .text.matmul_kernel       --------------------------
	.section	.text.matmul_kernel,"ax",@progbits
	.sectioninfo	@"SHI_REGISTERS=255"
	.align	128
        .global         matmul_kernel
        .type           matmul_kernel,@function
        .size           matmul_kernel,(.L_x_3 - matmul_kernel)
        .other          matmul_kernel,@"STO_CUDA_ENTRY STV_DEFAULT"
matmul_kernel:
.text.matmul_kernel:
[----:B------:R-:W-:Y:S02]  /*0000*/  IMAD.MOV.U32 R1, RZ, RZ, c[0x0][0x28] ;  /* 0x00000a00ff017624 */ /* 0x000fe400078e00ff */
[----:B------:R-:W-:Y:S01]  /*0010*/  IMAD.MOV.U32 R0, RZ, RZ, c[0x0][0x17c] ;  /* 0x00005f00ff007624 */ /* 0x000fe200078e00ff */
[----:B------:R-:W1:Y:S01]  /*0020*/  S2R R5, SR_CTAID.X ;  /* 0x0000000000057919 */ /* 0x000e620000002500 */
[----:B------:R-:W-:Y:S01]  /*0030*/  IABS R191, c[0x0][0x17c] ;  /* 0x00005f0000bf7a13 */ /* 0x000fe20000000000 */
[----:B------:R-:W-:Y:S01]  /*0040*/  IMAD.MOV.U32 R199, RZ, RZ, c[0x0][0x188] ;  /* 0x00006200ffc77624 */ /* 0x000fe200078e00ff */
[----:B------:R-:W-:Y:S01]  /*0050*/  IADD3 R1, R1, -0x2448, RZ ;  /* 0xffffdbb801017810 */ /* 0x000fe20007ffe0ff */
[----:B------:R-:W2:Y:S01]  /*0060*/  S2R R181, SR_TID.X ;  /* 0x0000000000b57919 */ /* 0x000ea20000002100 */
[----:B------:R-:W-:-:S04]  /*0070*/  IADD3 R0, R0, 0x1ff, RZ ;  /* 0x000001ff00007810 */ /* 0x000fc80007ffe0ff */
[----:B------:R-:W-:-:S04]  /*0080*/  SHF.R.S32.HI R3, RZ, 0x1f, R0 ;  /* 0x0000001fff037819 */ /* 0x000fc80000011400 */
[----:B------:R-:W-:-:S04]  /*0090*/  LEA.HI R3, R3, R0, RZ, 0x9 ;  /* 0x0000000003037211 */ /* 0x000fc800078f48ff */
[----:B------:R-:W-:-:S05]  /*00a0*/  SHF.R.S32.HI R3, RZ, 0x9, R3 ;  /* 0x00000009ff037819 */ /* 0x000fca0000011403 */
[----:B------:R-:W-:Y:S01]  /*00b0*/  IMAD.SHL.U32 R4, R3, 0x8, RZ ;  /* 0x0000000803047824 */ /* 0x000fe200078e00ff */
[----:B-1----:R-:W-:-:S04]  /*00c0*/  IABS R8, R5 ;  /* 0x0000000500087213 */ /* 0x002fc80000000000 */
[-C--:B------:R-:W-:Y:S02]  /*00d0*/  IABS R7, R4.reuse ;  /* 0x0000000400077213 */ /* 0x080fe40000000000 */
[----:B------:R-:W-:Y:S02]  /*00e0*/  IABS R10, R4 ;  /* 0x00000004000a7213 */ /* 0x000fe40000000000 */
[----:B------:R-:W1:Y:S08]  /*00f0*/  I2F.RP R0, R7 ;  /* 0x0000000700007306 */ /* 0x000e700000209400 */
[----:B-1----:R-:W1:Y:S02]  /*0100*/  MUFU.RCP R0, R0 ;  /* 0x0000000000007308 */ /* 0x002e640000001000 */
[----:B-1----:R-:W-:Y:S01]  /*0110*/  IADD3 R2, R0, 0xffffffe, RZ ;  /* 0x0ffffffe00027810 */ /* 0x002fe20007ffe0ff */
[----:B------:R-:W-:Y:S01]  /*0120*/  IMAD.MOV R0, RZ, RZ, -R10 ;  /* 0x000000ffff007224 */ /* 0x000fe200078e0a0a */
[----:B--2---:R-:W-:-:S04]  /*0130*/  SHF.R.U32.HI R10, RZ, 0x6, R181 ;  /* 0x00000006ff0a7819 */ /* 0x004fc800000116b5 */
[----:B------:R1:W2:Y:S01]  /*0140*/  F2I.FTZ.U32.TRUNC.NTZ R3, R2 ;  /* 0x0000000200037305 */ /* 0x0002a2000021f000 */
[----:B------:R-:W-:-:S04]  /*0150*/  SGXT.U32 R12, R10, 0x1 ;  /* 0x000000010a0c781a */ /* 0x000fc80000000000 */
[----:B------:R-:W-:Y:S01]  /*0160*/  ISETP.GE.AND P3, PT, R12, c[0x0][0x180], PT ;  /* 0x000060000c007a0c */ /* 0x000fe20003f66270 */
[----:B-1----:R-:W-:Y:S02]  /*0170*/  IMAD.MOV.U32 R2, RZ, RZ, RZ ;  /* 0x000000ffff027224 */ /* 0x002fe400078e00ff */
[----:B--2---:R-:W-:-:S04]  /*0180*/  IMAD.MOV R6, RZ, RZ, -R3 ;  /* 0x000000ffff067224 */ /* 0x004fc800078e0a03 */
[----:B------:R-:W-:Y:S02]  /*0190*/  IMAD R9, R6, R7, RZ ;  /* 0x0000000706097224 */ /* 0x000fe400078e02ff */
[----:B------:R-:W-:Y:S02]  /*01a0*/  IMAD.MOV.U32 R6, RZ, RZ, R8 ;  /* 0x000000ffff067224 */ /* 0x000fe400078e0008 */
[----:B------:R-:W-:-:S06]  /*01b0*/  IMAD.HI.U32 R3, R3, R9, R2 ;  /* 0x0000000903037227 */ /* 0x000fcc00078e0002 */
[----:B------:R-:W-:-:S04]  /*01c0*/  IMAD.HI.U32 R3, R3, R6, RZ ;  /* 0x0000000603037227 */ /* 0x000fc800078e00ff */
[----:B------:R-:W-:-:S05]  /*01d0*/  IMAD R0, R3, R0, R6 ;  /* 0x0000000003007224 */ /* 0x000fca00078e0206 */
[----:B------:R-:W-:-:S13]  /*01e0*/  ISETP.GT.U32.AND P1, PT, R7, R0, PT ;  /* 0x000000000700720c */ /* 0x000fda0003f24070 */
[----:B------:R-:W-:Y:S01]  /*01f0*/  @!P1 IMAD.IADD R0, R0, 0x1, -R7 ;  /* 0x0000000100009824 */ /* 0x000fe200078e0a07 */
[----:B------:R-:W-:Y:S02]  /*0200*/  @!P1 IADD3 R3, R3, 0x1, RZ ;  /* 0x0000000103039810 */ /* 0x000fe40007ffe0ff */
[----:B------:R-:W-:Y:S02]  /*0210*/  ISETP.NE.AND P1, PT, R4, RZ, PT ;  /* 0x000000ff0400720c */ /* 0x000fe40003f25270 */
[----:B------:R-:W-:Y:S02]  /*0220*/  ISETP.GE.U32.AND P0, PT, R0, R7, PT ;  /* 0x000000070000720c */ /* 0x000fe40003f06070 */
[----:B------:R-:W-:-:S04]  /*0230*/  LOP3.LUT R0, R5, R4, RZ, 0x3c, !PT ;  /* 0x0000000405007212 */ /* 0x000fc800078e3cff */
[----:B------:R-:W-:Y:S01]  /*0240*/  ISETP.GE.AND P2, PT, R0, RZ, PT ;  /* 0x000000ff0000720c */ /* 0x000fe20003f46270 */
[----:B------:R-:W-:-:S05]  /*0250*/  IMAD.MOV.U32 R0, RZ, RZ, c[0x0][0x178] ;  /* 0x00005e00ff007624 */ /* 0x000fca00078e00ff */
[----:B------:R-:W-:Y:S02]  /*0260*/  IADD3 R0, R0, 0x3f, RZ ;  /* 0x0000003f00007810 */ /* 0x000fe40007ffe0ff */
[----:B------:R-:W-:-:S05]  /*0270*/  @P0 IADD3 R3, R3, 0x1, RZ ;  /* 0x0000000103030810 */ /* 0x000fca0007ffe0ff */
[----:B------:R-:W-:Y:S01]  /*0280*/  IMAD.MOV.U32 R2, RZ, RZ, R3 ;  /* 0x000000ffff027224 */ /* 0x000fe200078e0003 */
[----:B------:R-:W-:-:S03]  /*0290*/  SHF.R.S32.HI R3, RZ, 0x1f, R0 ;  /* 0x0000001fff037819 */ /* 0x000fc60000011400 */
[----:B------:R-:W-:Y:S01]  /*02a0*/  @!P2 IMAD.MOV R2, RZ, RZ, -R2 ;  /* 0x000000ffff02a224 */ /* 0x000fe200078e0a02 */
[----:B------:R-:W-:Y:S02]  /*02b0*/  @!P1 LOP3.LUT R2, RZ, R4, RZ, 0x33, !PT ;  /* 0x00000004ff029212 */ /* 0x000fe400078e33ff */
[----:B------:R-:W-:-:S03]  /*02c0*/  LEA.HI R3, R3, R0, RZ, 0x6 ;  /* 0x0000000003037211 */ /* 0x000fc600078f30ff */
[----:B------:R-:W-:Y:S02]  /*02d0*/  IMAD.SHL.U32 R6, R2, 0x8, RZ ;  /* 0x0000000802067824 */ /* 0x000fe400078e00ff */
[----:B------:R-:W-:-:S03]  /*02e0*/  IMAD.MOV R2, RZ, RZ, -R2 ;  /* 0x000000ffff027224 */ /* 0x000fc600078e0a02 */
[----:B------:R-:W-:Y:S01]  /*02f0*/  LEA.HI.SX32 R3, R3, -R6, 0x1a ;  /* 0x8000000603037211 */ /* 0x000fe200078fd2ff */
[----:B------:R-:W-:-:S03]  /*0300*/  IMAD R8, R4, R2, R5 ;  /* 0x0000000204087224 */ /* 0x000fc600078e0205 */
[----:B------:R-:W-:-:S04]  /*0310*/  IMNMX R11, R3, 0x8, PT ;  /* 0x00000008030b7817 */ /* 0x000fc80003800200 */
[-C--:B------:R-:W-:Y:S02]  /*0320*/  IABS R7, R11.reuse ;  /* 0x0000000b00077213 */ /* 0x080fe40000000000 */
[----:B------:R-:W-:Y:S02]  /*0330*/  IABS R4, R11 ;  /* 0x0000000b00047213 */ /* 0x000fe40000000000 */
[----:B------:R-:W1:Y:S08]  /*0340*/  I2F.RP R0, R7 ;  /* 0x0000000700007306 */ /* 0x000e700000209400 */
[----:B-1----:R-:W1:Y:S02]  /*0350*/  MUFU.RCP R0, R0 ;  /* 0x0000000000007308 */ /* 0x002e640000001000 */
[----:B-1----:R-:W-:Y:S01]  /*0360*/  IADD3 R3, R0, 0xffffffe, RZ ;  /* 0x0ffffffe00037810 */ /* 0x002fe20007ffe0ff */
[----:B------:R-:W-:-:S05]  /*0370*/  IMAD.MOV R0, RZ, RZ, -R4 ;  /* 0x000000ffff007224 */ /* 0x000fca00078e0a04 */
[----:B------:R-:W1:Y:S08]  /*0380*/  I2F.RP R4, R191 ;  /* 0x000000bf00047306 */ /* 0x000e700000209400 */
[----:B------:R-:W2:Y:S08]  /*0390*/  F2I.FTZ.U32.TRUNC.NTZ R3, R3 ;  /* 0x0000000300037305 */ /* 0x000eb0000021f000 */
[----:B-1----:R-:W1:Y:S01]  /*03a0*/  MUFU.RCP R4, R4 ;  /* 0x0000000400047308 */ /* 0x002e620000001000 */
[----:B--2---:R-:W-:-:S04]  /*03b0*/  IMAD.MOV R9, RZ, RZ, -R3 ;  /* 0x000000ffff097224 */ /* 0x004fc800078e0a03 */
[----:B------:R-:W-:Y:S01]  /*03c0*/  IMAD.MOV.U32 R2, RZ, RZ, R9 ;  /* 0x000000ffff027224 */ /* 0x000fe200078e0009 */
[----:B------:R-:W-:-:S03]  /*03d0*/  IABS R9, R8 ;  /* 0x0000000800097213 */ /* 0x000fc60000000000 */
[----:B------:R-:W-:Y:S01]  /*03e0*/  IMAD R5, R2, R7, RZ ;  /* 0x0000000702057224 */ /* 0x000fe200078e02ff */
[----:B-1----:R-:W-:Y:S01]  /*03f0*/  IADD3 R194, R4, 0xffffffe, RZ ;  /* 0x0ffffffe04c27810 */ /* 0x002fe20007ffe0ff */
[----:B------:R-:W-:-:S03]  /*0400*/  IMAD.MOV.U32 R2, RZ, RZ, RZ ;  /* 0x000000ffff027224 */ /* 0x000fc600078e00ff */
[----:B------:R1:W2:Y:S01]  /*0410*/  F2I.FTZ.U32.TRUNC.NTZ R195, R194 ;  /* 0x000000c200c37305 */ /* 0x0002a2000021f000 */
[----:B------:R-:W-:Y:S01]  /*0420*/  IMAD.HI.U32 R2, R3, R5, R2 ;  /* 0x0000000503027227 */ /* 0x000fe200078e0002 */
[----:B------:R-:W-:-:S05]  /*0430*/  LOP3.LUT R5, R181, 0x3f, RZ, 0xc0, !PT ;  /* 0x0000003fb5057812 */ /* 0x000fca00078ec0ff */
[----:B------:R-:W-:-:S04]  /*0440*/  IMAD.HI.U32 R2, R2, R9, RZ ;  /* 0x0000000902027227 */ /* 0x000fc800078e00ff */
[----:B------:R-:W-:Y:S01]  /*0450*/  IMAD R0, R2, R0, R9 ;  /* 0x0000000002007224 */ /* 0x000fe200078e0209 */
[----:B------:R-:W-:Y:S01]  /*0460*/  IABS R9, c[0x0][0x178] ;  /* 0x00005e0000097a13 */ /* 0x000fe20000000000 */
[----:B-1----:R-:W-:-:S03]  /*0470*/  IMAD.MOV.U32 R194, RZ, RZ, RZ ;  /* 0x000000ffffc27224 */ /* 0x002fc600078e00ff */
[----:B------:R-:W-:Y:S01]  /*0480*/  ISETP.GT.U32.AND P1, PT, R7, R0, PT ;  /* 0x000000000700720c */ /* 0x000fe20003f24070 */
[----:B------:R-:W1:Y:S01]  /*0490*/  I2F.RP R3, R9 ;  /* 0x0000000900037306 */ /* 0x000e620000209400 */
[----:B--2---:R-:W-:-:S11]  /*04a0*/  IMAD.MOV R4, RZ, RZ, -R195 ;  /* 0x000000ffff047224 */ /* 0x004fd600078e0ac3 */
[-C--:B------:R-:W-:Y:S02]  /*04b0*/  @!P1 IADD3 R0, R0, -R7.reuse, RZ ;  /* 0x8000000700009210 */ /* 0x080fe40007ffe0ff */
[----:B------:R-:W-:Y:S02]  /*04c0*/  @!P1 IADD3 R2, R2, 0x1, RZ ;  /* 0x0000000102029810 */ /* 0x000fe40007ffe0ff */
[----:B------:R-:W-:Y:S01]  /*04d0*/  ISETP.GE.U32.AND P0, PT, R0, R7, PT ;  /* 0x000000070000720c */ /* 0x000fe20003f06070 */
[----:B-1----:R-:W1:Y:S01]  /*04e0*/  MUFU.RCP R3, R3 ;  /* 0x0000000300037308 */ /* 0x002e620000001000 */
[----:B------:R-:W-:Y:S02]  /*04f0*/  LOP3.LUT R0, R8, R11, RZ, 0x3c, !PT ;  /* 0x0000000b08007212 */ /* 0x000fe400078e3cff */
[----:B------:R-:W-:Y:S02]  /*0500*/  ISETP.NE.AND P1, PT, R11, RZ, PT ;  /* 0x000000ff0b00720c */ /* 0x000fe40003f25270 */
[----:B------:R-:W-:-:S07]  /*0510*/  ISETP.GE.AND P2, PT, R0, RZ, PT ;  /* 0x000000ff0000720c */ /* 0x000fce0003f46270 */
[----:B------:R-:W-:-:S05]  /*0520*/  @P0 IADD3 R2, R2, 0x1, RZ ;  /* 0x0000000102020810 */ /* 0x000fca0007ffe0ff */
[----:B------:R-:W-:Y:S01]  /*0530*/  IMAD.MOV.U32 R7, RZ, RZ, R2 ;  /* 0x000000ffff077224 */ /* 0x000fe200078e0002 */
[----:B-1----:R-:W-:-:S03]  /*0540*/  IADD3 R2, R3, 0xffffffe, RZ ;  /* 0x0ffffffe03027810 */ /* 0x002fc60007ffe0ff */
[----:B------:R-:W-:Y:S01]  /*0550*/  @!P2 IMAD.MOV R7, RZ, RZ, -R7 ;  /* 0x000000ffff07a224 */ /* 0x000fe200078e0a07 */
[----:B------:R-:W1:Y:S01]  /*0560*/  F2I.FTZ.U32.TRUNC.NTZ R3, R2 ;  /* 0x0000000200037305 */ /* 0x000e62000021f000 */
[----:B------:R-:W-:-:S05]  /*0570*/  @!P1 LOP3.LUT R7, RZ, R11, RZ, 0x33, !PT ;  /* 0x0000000bff079212 */ /* 0x000fca00078e33ff */
[----:B------:R-:W-:Y:S02]  /*0580*/  IMAD.MOV R0, RZ, RZ, -R7 ;  /* 0x000000ffff007224 */ /* 0x000fe400078e0a07 */
[----:B------:R-:W-:Y:S02]  /*0590*/  IMAD.SHL.U32 R247, R7, 0x200, RZ ;  /* 0x0000020007f77824 */ /* 0x000fe400078e00ff */
[----:B------:R-:W-:Y:S02]  /*05a0*/  IMAD R7, R4, R191, RZ ;  /* 0x000000bf04077224 */ /* 0x000fe400078e02ff */
[----:B------:R-:W-:Y:S01]  /*05b0*/  IMAD R0, R11, R0, R8 ;  /* 0x000000000b007224 */ /* 0x000fe200078e0208 */
[----:B------:R-:W-:Y:S01]  /*05c0*/  IADD3 R13, R247, 0x2, RZ ;  /* 0x00000002f70d7810 */ /* 0x000fe20007ffe0ff */
[----:B------:R-:W-:Y:S01]  /*05d0*/  IMAD.HI.U32 R194, R195, R7, R194 ;  /* 0x00000007c3c27227 */ /* 0x000fe200078e00c2 */
[C---:B------:R-:W-:Y:S01]  /*05e0*/  IADD3 R11, R247.reuse, 0x1, RZ ;  /* 0x00000001f70b7810 */ /* 0x040fe20007ffe0ff */
[----:B------:R-:W-:Y:S01]  /*05f0*/  STL [R1+0x478], R247 ;  /* 0x000478f701007387 */ /* 0x000fe20000100800 */
[C---:B------:R-:W-:Y:S01]  /*0600*/  IADD3 R14, R247.reuse, 0x3, RZ ;  /* 0x00000003f70e7810 */ /* 0x040fe20007ffe0ff */
[----:B-1----:R-:W-:Y:S01]  /*0610*/  IMAD.MOV R2, RZ, RZ, -R3 ;  /* 0x000000ffff027224 */ /* 0x002fe200078e0a03 */
[----:B------:R-:W-:Y:S01]  /*0620*/  IABS R4, R11 ;  /* 0x0000000b00047213 */ /* 0x000fe20000000000 */
[----:B------:R-:W-:Y:S01]  /*0630*/  IMAD.IADD R0, R6, 0x1, R0 ;  /* 0x0000000106007824 */ /* 0x000fe200078e0200 */
[----:B------:R-:W-:Y:S01]  /*0640*/  IABS R6, R13 ;  /* 0x0000000d00067213 */ /* 0x000fe20000000000 */
[----:B------:R-:W-:Y:S01]  /*0650*/  IMAD R7, R2, R9, RZ ;  /* 0x0000000902077224 */ /* 0x000fe200078e02ff */
[C---:B------:R-:W-:Y:S01]  /*0660*/  IADD3 R17, R247.reuse, 0xc, RZ ;  /* 0x0000000cf7117810 */ /* 0x040fe20007ffe0ff */
[----:B------:R-:W-:Y:S01]  /*0670*/  IMAD.MOV.U32 R2, RZ, RZ, RZ ;  /* 0x000000ffff027224 */ /* 0x000fe200078e00ff */
[C---:B------:R-:W-:Y:S01]  /*0680*/  IADD3 R18, R247.reuse, 0x16, RZ ;  /* 0x00000016f7127810 */ /* 0x040fe20007ffe0ff */
[----:B------:R-:W-:Y:S01]  /*0690*/  IMAD R205, R0, 0x40, R5 ;  /* 0x0000004000cd7824 */ /* 0x000fe200078e0205 */
[----:B------:R-:W-:Y:S01]  /*06a0*/  IADD3 R19, R247, 0x17, RZ ;  /* 0x00000017f7137810 */ /* 0x000fe20007ffe0ff */
[----:B------:R-:W-:Y:S01]  /*06b0*/  IMAD.HI.U32 R2, R3, R7, R2 ;  /* 0x0000000703027227 */ /* 0x000fe200078e0002 */
[----:B------:R-:W-:-:S02]  /*06c0*/  IADD3 R20, R247, 0x18, RZ ;  /* 0x00000018f7147810 */ /* 0x000fc40007ffe0ff */
[----:B------:R-:W-:Y:S01]  /*06d0*/  IABS R8, R205 ;  /* 0x000000cd00087213 */ /* 0x000fe20000000000 */
[C---:B------:R-:W-:Y:S01]  /*06e0*/  IMAD.HI.U32 R3, R194.reuse, R6, RZ ;  /* 0x00000006c2037227 */ /* 0x040fe200078e00ff */
[----:B------:R-:W-:Y:S01]  /*06f0*/  STL [R1+0x1760], R205 ;  /* 0x001760cd01007387 */ /* 0x000fe20000100800 */
[C---:B------:R-:W-:Y:S02]  /*0700*/  IADD3 R23, R247.reuse, 0x2d, RZ ;  /* 0x0000002df7177810 */ /* 0x040fe40007ffe0ff */
[----:B------:R-:W-:Y:S01]  /*0710*/  IMAD.MOV R3, RZ, RZ, -R3 ;  /* 0x000000ffff037224 */ /* 0x000fe200078e0a03 */
[----:B------:R-:W-:Y:S01]  /*0720*/  IADD3 R22, R247, 0x2c, RZ ;  /* 0x0000002cf7167810 */ /* 0x000fe20007ffe0ff */
[----:B------:R-:W-:Y:S01]  /*0730*/  IMAD.MOV.U32 R7, RZ, RZ, R8 ;  /* 0x000000ffff077224 */ /* 0x000fe200078e0008 */
[----:B------:R-:W-:Y:S01]  /*0740*/  SHF.R.S32.HI R8, RZ, 0x6, R181 ;  /* 0x00000006ff087819 */ /* 0x000fe200000114b5 */
[----:B------:R-:W-:Y:S01]  /*0750*/  IMAD R6, R191, R3, R6 ;  /* 0x00000003bf067224 */ /* 0x000fe200078e0206 */
[C---:B------:R-:W-:Y:S01]  /*0760*/  IADD3 R27, R247.reuse, 0xbf, RZ ;  /* 0x000000bff71b7810 */ /* 0x040fe20007ffe0ff */
[----:B------:R-:W-:Y:S01]  /*0770*/  IMAD.MOV.U32 R3, RZ, RZ, 0x7f ;  /* 0x0000007fff037424 */ /* 0x000fe200078e00ff */
[C---:B------:R-:W-:Y:S01]  /*0780*/  IADD3 R28, R247.reuse, 0xc0, RZ ;  /* 0x000000c0f71c7810 */ /* 0x040fe20007ffe0ff */
[----:B------:R-:W-:Y:S01]  /*0790*/  IMAD.HI.U32 R0, R194, R4, RZ ;  /* 0x00000004c2007227 */ /* 0x000fe200078e00ff */
[----:B------:R-:W-:-:S02]  /*07a0*/  IADD3 R34, R247, 0xc5, RZ ;  /* 0x000000c5f7227810 */ /* 0x000fc40007ffe0ff */
[----:B------:R-:W-:Y:S01]  /*07b0*/  IADD3 R15, R3, c[0x0][0x180], RZ ;  /* 0x00006000030f7a10 */ /* 0x000fe20007ffe0ff */
[----:B------:R-:W-:Y:S01]  /*07c0*/  IMAD.HI.U32 R2, R2, R7, RZ ;  /* 0x0000000702027227 */ /* 0x000fe200078e00ff */
[----:B------:R-:W-:Y:S02]  /*07d0*/  SGXT R3, R8, 0x1 ;  /* 0x000000010803781a */ /* 0x000fe40000000200 */
[----:B------:R-:W-:Y:S01]  /*07e0*/  ISETP.GT.AND P0, PT, R15, 0x7f, PT ;  /* 0x0000007f0f00780c */ /* 0x000fe20003f04270 */
[----:B------:R-:W-:Y:S01]  /*07f0*/  IMAD.MOV R0, RZ, RZ, -R0 ;  /* 0x000000ffff007224 */ /* 0x000fe200078e0a00 */
[C---:B------:R-:W-:Y:S01]  /*0800*/  IADD3 R15, R247.reuse, 0x4, RZ ;  /* 0x00000004f70f7810 */ /* 0x040fe20007ffe0ff */
[----:B------:R-:W-:Y:S01]  /*0810*/  IMAD.MOV R2, RZ, RZ, -R2 ;  /* 0x000000ffff027224 */ /* 0x000fe200078e0a02 */
[----:B------:R-:W-:Y:S01]  /*0820*/  IADD3 R33, R247, 0xc6, RZ ;  /* 0x000000c6f7217810 */ /* 0x000fe20007ffe0ff */
[----:B------:R-:W-:Y:S01]  /*0830*/  IMAD R4, R191, R0, R4 ;  /* 0x00000000bf047224 */ /* 0x000fe200078e0204 */
[----:B------:R-:W-:Y:S01]  /*0840*/  IABS R10, R15 ;  /* 0x0000000f000a7213 */ /* 0x000fe20000000000 */
[----:B------:R-:W-:Y:S01]  /*0850*/  IMAD R0, R9, R2, R7 ;  /* 0x0000000209007224 */ /* 0x000fe200078e0207 */
[----:B------:R-:W-:Y:S01]  /*0860*/  SEL R2, RZ, 0x4, !P0 ;  /* 0x00000004ff027807 */ /* 0x000fe20004000000 */
[----:B------:R-:W-:Y:S01]  /*0870*/  IMAD.SHL.U32 R8, R5, 0x4, RZ ;  /* 0x0000000405087824 */ /* 0x000fe200078e00ff */
[----:B------:R-:W-:-:S02]  /*0880*/  IABS R5, R14 ;  /* 0x0000000e00057213 */ /* 0x000fc40000000000 */
[----:B------:R-:W-:Y:S02]  /*0890*/  SEL R7, R2, RZ, !P3 ;  /* 0x000000ff02077207 */ /* 0x000fe40005800000 */
[----:B------:R-:W-:Y:S02]  /*08a0*/  ISETP.GT.U32.AND P3, PT, R191, R6, PT ;  /* 0x00000006bf00720c */ /* 0x000fe40003f64070 */
[----:B------:R-:W-:Y:S02]  /*08b0*/  ISETP.GT.U32.AND P1, PT, R9, R0, PT ;  /* 0x000000000900720c */ /* 0x000fe40003f24070 */
[----:B------:R-:W-:Y:S02]  /*08c0*/  ISETP.GT.U32.AND P2, PT, R191, R4, PT ;  /* 0x00000004bf00720c */ /* 0x000fe40003f44070 */
[----:B------:R-:W-:Y:S01]  /*08d0*/  LOP3.LUT R8, R8, 0x120, R3, 0x78, !PT ;  /* 0x0000012008087812 */ /* 0x000fe200078e7803 */
[----:B------:R-:W-:Y:S01]  /*08e0*/  IMAD.HI.U32 R3, R194, R5, RZ ;  /* 0x00000005c2037227 */ /* 0x000fe200078e00ff */
[----:B------:R-:W-:-:S02]  /*08f0*/  ISETP.NE.U32.AND P0, PT, R7, RZ, PT ;  /* 0x000000ff0700720c */ /* 0x000fc40003f05070 */
[----:B------:R-:W-:Y:S01]  /*0900*/  IADD3 R7, R247, 0x5, RZ ;  /* 0x00000005f7077810 */ /* 0x000fe20007ffe0ff */
[----:B------:R1:W-:Y:S01]  /*0910*/  STL [R1+0x480], R8 ;  /* 0x0004800801007387 */ /* 0x0003e20000100800 */
[----:B------:R-:W-:Y:S01]  /*0920*/  IABS R29, R33 ;  /* 0x00000021001d7213 */ /* 0x000fe20000000000 */
[----:B------:R-:W-:Y:S01]  /*0930*/  @!P3 IMAD.IADD R6, R6, 0x1, -R191 ;  /* 0x000000010606b824 */ /* 0x000fe200078e0abf */
[----:B------:R-:W-:Y:S01]  /*0940*/  IABS R12, R7 ;  /* 0x00000007000c7213 */ /* 0x000fe20000000000 */
[----:B------:R-:W-:Y:S01]  /*0950*/  @!P1 IMAD.IADD R0, R0, 0x1, -R9 ;  /* 0x0000000100009824 */ /* 0x000fe200078e0a09 */
[----:B------:R-:W-:Y:S01]  /*0960*/  ISETP.GE.AND P1, PT, R13, RZ, PT ;  /* 0x000000ff0d00720c */ /* 0x000fe20003f26270 */
[----:B------:R-:W-:Y:S01]  /*0970*/  @!P2 IMAD.IADD R4, R4, 0x1, -R191 ;  /* 0x000000010404a824 */ /* 0x000fe200078e0abf */
[----:B------:R-:W-:Y:S02]  /*0980*/  ISETP.GT.U32.AND P6, PT, R191, R6, PT ;  /* 0x00000006bf00720c */ /* 0x000fe40003fc4070 */
[----:B------:R-:W-:-:S02]  /*0990*/  ISETP.GT.U32.AND P4, PT, R9, R0, PT ;  /* 0x000000000900720c */ /* 0x000fc40003f84070 */
[----:B-1----:R-:W-:Y:S01]  /*09a0*/  IADD3 R8, -R3, RZ, RZ ;  /* 0x000000ff03087210 */ /* 0x002fe20007ffe1ff */
[C---:B------:R-:W-:Y:S01]  /*09b0*/  IMAD.HI.U32 R3, R194.reuse, R10, RZ ;  /* 0x0000000ac2037227 */ /* 0x040fe200078e00ff */
[----:B------:R-:W-:Y:S02]  /*09c0*/  ISETP.GT.U32.AND P2, PT, R191, R4, PT ;  /* 0x00000004bf00720c */ /* 0x000fe40003f44070 */
[----:B------:R-:W-:Y:S01]  /*09d0*/  ISETP.GE.AND P3, PT, R11, RZ, PT ;  /* 0x000000ff0b00720c */ /* 0x000fe20003f66270 */
[----:B------:R-:W-:Y:S01]  /*09e0*/  IMAD R8, R191, R8, R5 ;  /* 0x00000008bf087224 */ /* 0x000fe200078e0205 */
[C---:B------:R-:W-:Y:S01]  /*09f0*/  IADD3 R11, R247.reuse, 0x7, RZ ;  /* 0x00000007f70b7810 */ /* 0x040fe20007ffe0ff */
[----:B------:R-:W-:Y:S01]  /*0a00*/  IMAD.MOV R5, RZ, RZ, -R3 ;  /* 0x000000ffff057224 */ /* 0x000fe200078e0a03 */
[----:B------:R-:W-:Y:S01]  /*0a10*/  IADD3 R13, R247, 0x8, RZ ;  /* 0x00000008f70d7810 */ /* 0x000fe20007ffe0ff */
[----:B------:R-:W-:Y:S01]  /*0a20*/  IMAD.HI.U32 R3, R194, R12, RZ ;  /* 0x0000000cc2037227 */ /* 0x000fe200078e00ff */
[----:B------:R-:W-:-:S02]  /*0a30*/  ISETP.GT.U32.AND P5, PT, R191, R8, PT ;  /* 0x00000008bf00720c */ /* 0x000fc40003fa4070 */
[----:B------:R-:W-:Y:S01]  /*0a40*/  IADD3 R38, R247, 0xc7, RZ ;  /* 0x000000c7f7267810 */ /* 0x000fe20007ffe0ff */
[----:B------:R-:W-:Y:S01]  /*0a50*/  IMAD R10, R191, R5, R10 ;  /* 0x00000005bf0a7224 */ /* 0x000fe200078e020a */
[C---:B------:R-:W-:Y:S01]  /*0a60*/  IADD3 R39, R247.reuse, 0xc8, RZ ;  /* 0x000000c8f7277810 */ /* 0x040fe20007ffe0ff */
[----:B------:R-:W-:Y:S01]  /*0a70*/  IMAD.MOV R3, RZ, RZ, -R3 ;  /* 0x000000ffff037224 */ /* 0x000fe200078e0a03 */
[----:B------:R-:W-:Y:S01]  /*0a80*/  IADD3 R37, R247, 0xc9, RZ ;  /* 0x000000c9f7257810 */ /* 0x000fe20007ffe0ff */
[----:B------:R-:W-:Y:S01]  /*0a90*/  @!P6 IMAD.IADD R6, R6, 0x1, -R191 ;  /* 0x000000010606e824 */ /* 0x000fe200078e0abf */
[C---:B------:R-:W-:Y:S01]  /*0aa0*/  ISETP.GT.U32.AND P6, PT, R191.reuse, R10, PT ;  /* 0x0000000abf00720c */ /* 0x040fe20003fc4070 */
[----:B------:R-:W-:Y:S01]  /*0ab0*/  IMAD R12, R191, R3, R12 ;  /* 0x00000003bf0c7224 */ /* 0x000fe200078e020c */
[----:B------:R-:W-:Y:S01]  /*0ac0*/  IABS R30, R37 ;  /* 0x00000025001e7213 */ /* 0x000fe20000000000 */
[----:B------:R-:W-:Y:S01]  /*0ad0*/  IMAD.MOV.U32 R184, RZ, RZ, R6 ;  /* 0x000000ffffb87224 */ /* 0x000fe200078e0006 */
[----:B------:R-:W-:Y:S01]  /*0ae0*/  IABS R6, R11 ;  /* 0x0000000b00067213 */ /* 0x000fe20000000000 */
[----:B------:R-:W-:Y:S01]  /*0af0*/  @!P4 IMAD.IADD R0, R0, 0x1, -R9 ;  /* 0x000000010000c824 */ /* 0x000fe200078e0a09 */
[----:B------:R-:W-:Y:S01]  /*0b00*/  IADD3 R9, R247, 0x6, RZ ;  /* 0x00000006f7097810 */ /* 0x000fe20007ffe0ff */
[----:B------:R-:W-:Y:S01]  /*0b10*/  @!P1 IMAD.MOV R184, RZ, RZ, -R184 ;  /* 0x000000ffffb89224 */ /* 0x000fe200078e0ab8 */
[----:B------:R-:W-:Y:S01]  /*0b20*/  ISETP.GT.U32.AND P1, PT, R191, R12, PT ;  /* 0x0000000cbf00720c */ /* 0x000fe20003f24070 */
[--C-:B------:R-:W-:Y:S01]  /*0b30*/  @!P2 IMAD.IADD R4, R4, 0x1, -R191.reuse ;  /* 0x000000010404a824 */ /* 0x100fe200078e0abf */
[----:B------:R-:W-:Y:S01]  /*0b40*/  IABS R5, R9 ;  /* 0x0000000900057213 */ /* 0x000fe20000000000 */
[--C-:B------:R-:W-:Y:S01]  /*0b50*/  @!P5 IMAD.IADD R8, R8, 0x1, -R191.reuse ;  /* 0x000000010808d824 */ /* 0x100fe200078e0abf */
[----:B------:R-:W-:Y:S01]  /*0b60*/  ISETP.GE.AND P4, PT, R14, RZ, PT ;  /* 0x000000ff0e00720c */ /* 0x000fe20003f86270 */
[----:B------:R-:W-:Y:S01]  /*0b70*/  @!P6 IMAD.IADD R10, R10, 0x1, -R191 ;  /* 0x000000010a0ae824 */ /* 0x000fe200078e0abf */
[----:B------:R-:W-:Y:S01]  /*0b80*/  IADD3 R14, R247, 0x9, RZ ;  /* 0x00000009f70e7810 */ /* 0x000fe20007ffe0ff */
[----:B------:R-:W-:Y:S01]  /*0b90*/  IMAD.MOV.U32 R185, RZ, RZ, R4 ;  /* 0x000000ffffb97224 */ /* 0x000fe200078e0004 */
[C---:B------:R-:W-:Y:S01]  /*0ba0*/  ISETP.GT.U32.AND P5, PT, R191.reuse, R8, PT ;  /* 0x00000008bf00720c */ /* 0x040fe20003fa4070 */
[----:B------:R-:W-:Y:S01]  /*0bb0*/  IMAD.MOV.U32 R4, RZ, RZ, R5 ;  /* 0x000000ffff047224 */ /* 0x000fe200078e0005 */
[----:B------:R-:W-:Y:S01]  /*0bc0*/  ISETP.GT.U32.AND P6, PT, R191, R10, PT ;  /* 0x0000000abf00720c */ /* 0x000fe20003fc4070 */
[----:B------:R-:W-:Y:S01]  /*0bd0*/  @!P3 IMAD.MOV R185, RZ, RZ, -R185 ;  /* 0x000000ffffb9b224 */ /* 0x000fe200078e0ab9 */
[----:B------:R-:W-:Y:S01]  /*0be0*/  ISETP.GE.AND P3, PT, R7, RZ, PT ;  /* 0x000000ff0700720c */ /* 0x000fe20003f66270 */
[----:B------:R-:W-:Y:S01]  /*0bf0*/  IMAD.HI.U32 R3, R194, R4, RZ ;  /* 0x00000004c2037227 */ /* 0x000fe200078e00ff */
[----:B------:R-:W-:-:S02]  /*0c00*/  IABS R7, R13 ;  /* 0x0000000d00077213 */ /* 0x000fc40000000000 */
[----:B------:R-:W-:Y:S01]  /*0c10*/  ISETP.GE.AND P2, PT, R15, RZ, PT ;  /* 0x000000ff0f00720c */ /* 0x000fe20003f46270 */
[----:B------:R-:W-:Y:S01]  /*0c20*/  @!P1 IMAD.IADD R12, R12, 0x1, -R191 ;  /* 0x000000010c0c9824 */ /* 0x000fe200078e0abf */
[C---:B------:R-:W-:Y:S01]  /*0c30*/  IADD3 R15, R247.reuse, 0xb, RZ ;  /* 0x0000000bf70f7810 */ /* 0x040fe20007ffe0ff */
[----:B------:R-:W-:Y:S01]  /*0c40*/  IMAD.MOV R3, RZ, RZ, -R3 ;  /* 0x000000ffff037224 */ /* 0x000fe200078e0a03 */
[----:B------:R-:W-:Y:S01]  /*0c50*/  IADD3 R35, R247, 0xcb, RZ ;  /* 0x000000cbf7237810 */ /* 0x000fe20007ffe0ff */
[----:B------:R-:W-:Y:S01]  /*0c60*/  @!P5 IMAD.IADD R8, R8, 0x1, -R191 ;  /* 0x000000010808d824 */ /* 0x000fe200078e0abf */
[C---:B------:R-:W-:Y:S01]  /*0c70*/  ISETP.GT.U32.AND P1, PT, R191.reuse, R12, PT ;  /* 0x0000000cbf00720c */ /* 0x040fe20003f24070 */
[----:B------:R-:W-:Y:S01]  /*0c80*/  IMAD R4, R191, R3, R4 ;  /* 0x00000003bf047224 */ /* 0x000fe200078e0204 */
[----:B------:R-:W-:Y:S01]  /*0c90*/  ISETP.GE.AND P5, PT, R9, RZ, PT ;  /* 0x000000ff0900720c */ /* 0x000fe20003fa6270 */
[----:B------:R-:W-:Y:S01]  /*0ca0*/  IMAD.HI.U32 R3, R194, R6, RZ ;  /* 0x00000006c2037227 */ /* 0x000fe200078e00ff */
[----:B------:R-:W-:-:S02]  /*0cb0*/  MOV R241, R8 ;  /* 0x0000000800f17202 */ /* 0x000fc40000000f00 */
[----:B------:R-:W-:Y:S01]  /*0cc0*/  IABS R9, R14 ;  /* 0x0000000e00097213 */ /* 0x000fe20000000000 */
[----:B------:R-:W-:Y:S01]  /*0cd0*/  @!P6 IMAD.IADD R10, R10, 0x1, -R191 ;  /* 0x000000010a0ae824 */ /* 0x000fe200078e0abf */
[----:B------:R-:W-:Y:S01]  /*0ce0*/  ISETP.GT.U32.AND P6, PT, R191, R4, PT ;  /* 0x00000004bf00720c */ /* 0x000fe20003fc4070 */
[----:B------:R-:W-:Y:S01]  /*0cf0*/  IMAD.HI.U32 R5, R194, R7, RZ ;  /* 0x00000007c2057227 */ /* 0x000fe200078e00ff */
[----:B------:R-:W-:Y:S02]  /*0d00*/  IABS R32, R35 ;  /* 0x0000002300207213 */ /* 0x000fe40000000000 */
[C---:B------:R-:W-:Y:S01]  /*0d10*/  IADD3 R36, R247.reuse, 0xca, RZ ;  /* 0x000000caf7247810 */ /* 0x040fe20007ffe0ff */
[----:B------:R-:W-:Y:S01]  /*0d20*/  IMAD.MOV R3, RZ, RZ, -R3 ;  /* 0x000000ffff037224 */ /* 0x000fe200078e0a03 */
[----:B------:R-:W-:Y:S01]  /*0d30*/  IADD3 R40, R247, 0xcc, RZ ;  /* 0x000000ccf7287810 */ /* 0x000fe20007ffe0ff */
[----:B------:R-:W-:Y:S01]  /*0d40*/  IMAD.MOV R8, RZ, RZ, -R5 ;  /* 0x000000ffff087224 */ /* 0x000fe200078e0a05 */
[----:B------:R-:W-:Y:S01]  /*0d50*/  IABS R31, R36 ;  /* 0x00000024001f7213 */ /* 0x000fe20000000000 */
[----:B------:R-:W-:Y:S01]  /*0d60*/  IMAD R6, R191, R3, R6 ;  /* 0x00000003bf067224 */ /* 0x000fe200078e0206 */
[C---:B------:R-:W-:Y:S01]  /*0d70*/  IADD3 R41, R247.reuse, 0xcd, RZ ;  /* 0x000000cdf7297810 */ /* 0x040fe20007ffe0ff */
[----:B------:R-:W-:Y:S01]  /*0d80*/  @!P1 IMAD.IADD R12, R12, 0x1, -R191 ;  /* 0x000000010c0c9824 */ /* 0x000fe200078e0abf */
[----:B------:R-:W-:Y:S01]  /*0d90*/  IADD3 R47, R247, 0xd2, RZ ;  /* 0x000000d2f72f7810 */ /* 0x000fe20007ffe0ff */
[C---:B------:R-:W-:Y:S01]  /*0da0*/  IMAD R8, R191.reuse, R8, R7 ;  /* 0x00000008bf087224 */ /* 0x040fe200078e0207 */
[----:B------:R-:W-:Y:S01]  /*0db0*/  ISETP.GT.U32.AND P1, PT, R191, R6, PT ;  /* 0x00000006bf00720c */ /* 0x000fe20003f24070 */
[----:B------:R-:W-:Y:S01]  /*0dc0*/  IMAD.MOV.U32 R240, RZ, RZ, R12 ;  /* 0x000000fffff07224 */ /* 0x000fe200078e000c */
[C---:B------:R-:W-:Y:S01]  /*0dd0*/  IADD3 R45, R247.reuse, 0xd5, RZ ;  /* 0x000000d5f72d7810 */ /* 0x040fe20007ffe0ff */
[----:B------:R-:W-:Y:S01]  /*0de0*/  @!P6 IMAD.IADD R4, R4, 0x1, -R191 ;  /* 0x000000010404e824 */ /* 0x000fe200078e0abf */
[----:B------:R-:W-:Y:S01]  /*0df0*/  IADD3 R48, R247, 0xd3, RZ ;  /* 0x000000d3f7307810 */ /* 0x000fe20007ffe0ff */
[----:B------:R-:W-:Y:S01]  /*0e00*/  @!P3 IMAD.MOV R240, RZ, RZ, -R240 ;  /* 0x000000fffff0b224 */ /* 0x000fe200078e0af0 */
[C---:B------:R-:W-:Y:S01]  /*0e10*/  ISETP.GT.U32.AND P3, PT, R191.reuse, R8, PT ;  /* 0x00000008bf00720c */ /* 0x040fe20003f64070 */
[----:B------:R-:W-:Y:S01]  /*0e20*/  IMAD.MOV.U32 R206, RZ, RZ, R10 ;  /* 0x000000ffffce7224 */ /* 0x000fe200078e000a */
[----:B------:R-:W-:Y:S01]  /*0e30*/  ISETP.GT.U32.AND P6, PT, R191, R4, PT ;  /* 0x00000004bf00720c */ /* 0x000fe20003fc4070 */
[----:B------:R-:W-:Y:S01]  /*0e40*/  IMAD.MOV.U32 R10, RZ, RZ, R9 ;  /* 0x000000ffff0a7224 */ /* 0x000fe200078e0009 */
[----:B------:R-:W-:Y:S01]  /*0e50*/  IABS R9, R15 ;  /* 0x0000000f00097213 */ /* 0x000fe20000000000 */
[----:B------:R-:W-:Y:S01]  /*0e60*/  @!P2 IMAD.MOV R206, RZ, RZ, -R206 ;  /* 0x000000ffffcea224 */ /* 0x000fe200078e0ace */
[----:B------:R-:W-:Y:S01]  /*0e70*/  ISETP.GE.AND P2, PT, R13, RZ, PT ;  /* 0x000000ff0d00720c */ /* 0x000fe20003f46270 */
[----:B------:R-:W-:Y:S01]  /*0e80*/  IMAD.HI.U32 R3, R194, R10, RZ ;  /* 0x0000000ac2037227 */ /* 0x000fe200078e00ff */
[----:B------:R-:W-:-:S02]  /*0e90*/  IADD3 R13, R247, 0xa, RZ ;  /* 0x0000000af70d7810 */ /* 0x000fc40007ffe0ff */
[----:B------:R-:W-:Y:S01]  /*0ea0*/  IADD3 R44, R247, 0xd6, RZ ;  /* 0x000000d6f72c7810 */ /* 0x000fe20007ffe0ff */
[----:B------:R-:W-:Y:S01]  /*0eb0*/  IMAD.MOV R3, RZ, RZ, -R3 ;  /* 0x000000ffff037224 */ /* 0x000fe200078e0a03 */
[----:B------:R-:W-:Y:S01]  /*0ec0*/  IABS R7, R13 ;  /* 0x0000000d00077213 */ /* 0x000fe20000000000 */
[--C-:B------:R-:W-:Y:S01]  /*0ed0*/  @!P1 IMAD.IADD R6, R6, 0x1, -R191.reuse ;  /* 0x0000000106069824 */ /* 0x100fe200078e0abf */
[----:B------:R-:W-:Y:S01]  /*0ee0*/  IABS R42, R45 ;  /* 0x0000002d002a7213 */ /* 0x000fe20000000000 */
[C---:B------:R-:W-:Y:S01]  /*0ef0*/  IMAD R10, R191.reuse, R3, R10 ;  /* 0x00000003bf0a7224 */ /* 0x040fe200078e020a */
[----:B------:R-:W-:Y:S01]  /*0f00*/  IABS R43, R44 ;  /* 0x0000002c002b7213 */ /* 0x000fe20000000000 */
[--C-:B------:R-:W-:Y:S01]  /*0f10*/  @!P3 IMAD.IADD R8, R8, 0x1, -R191.reuse ;  /* 0x000000010808b824 */ /* 0x100fe200078e0abf */
[C---:B------:R-:W-:Y:S01]  /*0f20*/  ISETP.GT.U32.AND P1, PT, R191.reuse, R6, PT ;  /* 0x00000006bf00720c */ /* 0x040fe20003f24070 */
[----:B------:R-:W-:Y:S01]  /*0f30*/  @!P6 IMAD.IADD R4, R4, 0x1, -R191 ;  /* 0x000000010404e824 */ /* 0x000fe200078e0abf */
[C---:B------:R-:W-:Y:S01]  /*0f40*/  ISETP.GT.U32.AND P6, PT, R191.reuse, R10, PT ;  /* 0x0000000abf00720c */ /* 0x040fe20003fc4070 */
[----:B------:R-:W-:Y:S01]  /*0f50*/  IMAD.HI.U32 R3, R194, R7, RZ ;  /* 0x00000007c2037227 */ /* 0x000fe200078e00ff */
[----:B------:R-:W-:-:S02]  /*0f60*/  ISETP.GT.U32.AND P3, PT, R191, R8, PT ;  /* 0x00000008bf00720c */ /* 0x000fc40003f64070 */
[----:B------:R-:W-:Y:S01]  /*0f70*/  IADD3 R46, R247, 0xd4, RZ ;  /* 0x000000d4f72e7810 */ /* 0x000fe20007ffe0ff */
[----:B------:R-:W-:Y:S01]  /*0f80*/  IMAD.MOV.U32 R239, RZ, RZ, R4 ;  /* 0x000000ffffef7224 */ /* 0x000fe200078e0004 */
[----:B------:R-:W-:Y:S01]  /*0f90*/  IADD3 R12, -R3, RZ, RZ ;  /* 0x000000ff030c7210 */ /* 0x000fe20007ffe1ff */
[----:B------:R-:W-:Y:S01]  /*0fa0*/  @!P4 IMAD.MOV R241, RZ, RZ, -R241 ;  /* 0x000000fffff1c224 */ /* 0x000fe200078e0af1 */
[----:B------:R-:W-:Y:S01]  /*0fb0*/  ISETP.GE.AND P4, PT, R11, RZ, PT ;  /* 0x000000ff0b00720c */ /* 0x000fe20003f86270 */
[----:B------:R-:W-:Y:S01]  /*0fc0*/  IMAD.HI.U32 R4, R194, R9, RZ ;  /* 0x00000009c2047227 */ /* 0x000fe200078e00ff */
[----:B------:R-:W-:Y:S02]  /*0fd0*/  IABS R11, R17 ;  /* 0x00000011000b7213 */ /* 0x000fe40000000000 */
[C---:B------:R-:W-:Y:S01]  /*0fe0*/  IADD3 R51, R247.reuse, 0xd7, RZ ;  /* 0x000000d7f7337810 */ /* 0x040fe20007ffe0ff */
[----:B------:R-:W-:Y:S01]  /*0ff0*/  @!P5 IMAD.MOV R239, RZ, RZ, -R239 ;  /* 0x000000ffffefd224 */ /* 0x000fe200078e0aef */
[----:B------:R-:W-:Y:S01]  /*1000*/  ISETP.GE.AND P5, PT, R14, RZ, PT ;  /* 0x000000ff0e00720c */ /* 0x000fe20003fa6270 */
[----:B------:R-:W-:Y:S01]  /*1010*/  IMAD.MOV R14, RZ, RZ, -R4 ;  /* 0x000000ffff0e7224 */ /* 0x000fe200078e0a04 */
[----:B------:R-:W-:Y:S01]  /*1020*/  IADD3 R53, R247, 0xd8, RZ ;  /* 0x000000d8f7357810 */ /* 0x000fe20007ffe0ff */
[----:B------:R-:W-:Y:S01]  /*1030*/  @!P1 IMAD.IADD R6, R6, 0x1, -R191 ;  /* 0x0000000106069824 */ /* 0x000fe200078e0abf */
[----:B------:R-:W-:Y:S01]  /*1040*/  ISETP.GE.AND P1, PT, R13, RZ, PT ;  /* 0x000000ff0d00720c */ /* 0x000fe20003f26270 */
[----:B------:R-:W-:Y:S01]  /*1050*/  IMAD R4, R191, R12, R7 ;  /* 0x0000000cbf047224 */ /* 0x000fe200078e0207 */
[C---:B------:R-:W-:Y:S01]  /*1060*/  IADD3 R13, R247.reuse, 0xf, RZ ;  /* 0x0000000ff70d7810 */ /* 0x040fe20007ffe0ff */
[----:B------:R-:W-:Y:S01]  /*1070*/  @!P6 IMAD.IADD R10, R10, 0x1, -R191 ;  /* 0x000000010a0ae824 */ /* 0x000fe200078e0abf */
[----:B------:R-:W-:Y:S01]  /*1080*/  IADD3 R52, R247, 0xd9, RZ ;  /* 0x000000d9f7347810 */ /* 0x000fe20007ffe0ff */
[----:B------:R-:W-:Y:S01]  /*1090*/  IMAD R12, R191, R14, R9 ;  /* 0x0000000ebf0c7224 */ /* 0x000fe200078e0209 */
[----:B------:R-:W-:Y:S01]  /*10a0*/  IADD3 R9, R247, 0xd, RZ ;  /* 0x0000000df7097810 */ /* 0x000fe20007ffe0ff */
[----:B------:R-:W-:Y:S01]  /*10b0*/  @!P3 IMAD.IADD R8, R8, 0x1, -R191 ;  /* 0x000000010808b824 */ /* 0x000fe200078e0abf */
[C---:B------:R-:W-:Y:S01]  /*10c0*/  ISETP.GT.U32.AND P3, PT, R191.reuse, R4, PT ;  /* 0x00000004bf00720c */ /* 0x040fe20003f64070 */
[----:B------:R-:W-:Y:S01]  /*10d0*/  IMAD.MOV.U32 R238, RZ, RZ, R6 ;  /* 0x000000ffffee7224 */ /* 0x000fe200078e0006 */
[----:B------:R-:W-:Y:S01]  /*10e0*/  ISETP.GT.U32.AND P6, PT, R191, R10, PT ;  /* 0x0000000abf00720c */ /* 0x000fe20003fc4070 */
[----:B------:R-:W-:Y:S01]  /*10f0*/  IMAD.HI.U32 R5, R194, R11, RZ ;  /* 0x0000000bc2057227 */ /* 0x000fe200078e00ff */
[----:B------:R-:W-:-:S02]  /*1100*/  IABS R6, R9 ;  /* 0x0000000900067213 */ /* 0x000fc40000000000 */
[----:B------:R-:W-:Y:S01]  /*1110*/  IADD3 R50, R247, 0xda, RZ ;  /* 0x000000daf7327810 */ /* 0x000fe20007ffe0ff */
[----:B------:R-:W-:Y:S01]  /*1120*/  @!P4 IMAD.MOV R238, RZ, RZ, -R238 ;  /* 0x000000ffffeec224 */ /* 0x000fe200078e0aee */
[----:B------:R-:W-:Y:S01]  /*1130*/  ISETP.GT.U32.AND P4, PT, R191, R12, PT ;  /* 0x0000000cbf00720c */ /* 0x000fe20003f84070 */
[----:B------:R-:W-:Y:S01]  /*1140*/  IMAD.MOV R16, RZ, RZ, -R5 ;  /* 0x000000ffff107224 */ /* 0x000fe200078e0a05 */
[C---:B------:R-:W-:Y:S01]  /*1150*/  IADD3 R49, R247.reuse, 0xdb, RZ ;  /* 0x000000dbf7317810 */ /* 0x040fe20007ffe0ff */
[----:B------:R-:W-:Y:S01]  /*1160*/  IMAD.HI.U32 R3, R194, R6, RZ ;  /* 0x00000006c2037227 */ /* 0x000fe200078e00ff */
[C---:B------:R-:W-:Y:S02]  /*1170*/  IADD3 R57, R247.reuse, 0xdc, RZ ;  /* 0x000000dcf7397810 */ /* 0x040fe40007ffe0ff */
[----:B------:R-:W-:Y:S01]  /*1180*/  IADD3 R56, R247, 0xdf, RZ ;  /* 0x000000dff7387810 */ /* 0x000fe20007ffe0ff */
[----:B------:R-:W-:Y:S01]  /*1190*/  IMAD R14, R191, R16, R11 ;  /* 0x00000010bf0e7224 */ /* 0x000fe200078e020b */
[C---:B------:R-:W-:Y:S01]  /*11a0*/  IADD3 R11, R247.reuse, 0xe, RZ ;  /* 0x0000000ef70b7810 */ /* 0x040fe20007ffe0ff */
[--C-:B------:R-:W-:Y:S01]  /*11b0*/  @!P3 IMAD.IADD R4, R4, 0x1, -R191.reuse ;  /* 0x000000010404b824 */ /* 0x100fe200078e0abf */
[----:B------:R-:W-:Y:S01]  /*11c0*/  IADD3 R16, R247, 0x11, RZ ;  /* 0x00000011f7107810 */ /* 0x000fe20007ffe0ff */
[--C-:B------:R-:W-:Y:S01]  /*11d0*/  @!P6 IMAD.IADD R10, R10, 0x1, -R191.reuse ;  /* 0x000000010a0ae824 */ /* 0x100fe200078e0abf */
[C---:B------:R-:W-:Y:S01]  /*11e0*/  ISETP.GT.U32.AND P6, PT, R191.reuse, R14, PT ;  /* 0x0000000ebf00720c */ /* 0x040fe20003fc4070 */
[----:B------:R-:W-:Y:S01]  /*11f0*/  @!P4 IMAD.IADD R12, R12, 0x1, -R191 ;  /* 0x000000010c0cc824 */ /* 0x000fe200078e0abf */
[----:B------:R-:W-:Y:S01]  /*1200*/  ISETP.GT.U32.AND P4, PT, R191, R4, PT ;  /* 0x00000004bf00720c */ /* 0x000fe20003f84070 */
[----:B------:R-:W-:Y:S01]  /*1210*/  IMAD.MOV R5, RZ, RZ, -R3 ;  /* 0x000000ffff057224 */ /* 0x000fe200078e0a03 */
[----:B------:R-:W-:Y:S01]  /*1220*/  ISETP.GE.AND P3, PT, R17, RZ, PT ;  /* 0x000000ff1100720c */ /* 0x000fe20003f66270 */
[----:B------:R-:W-:Y:S01]  /*1230*/  IMAD.MOV.U32 R243, RZ, RZ, R8 ;  /* 0x000000fffff37224 */ /* 0x000fe200078e0008 */
[----:B------:R-:W-:Y:S01]  /*1240*/  IABS R8, R11 ;  /* 0x0000000b00087213 */ /* 0x000fe20000000000 */
[----:B------:R-:W-:Y:S01]  /*1250*/  IMAD R6, R191, R5, R6 ;  /* 0x00000005bf067224 */ /* 0x000fe200078e0206 */
[C---:B------:R-:W-:Y:S01]  /*1260*/  IADD3 R17, R247.reuse, 0x14, RZ ;  /* 0x00000014f7117810 */ /* 0x040fe20007ffe0ff */
[----:B------:R-:W-:Y:S01]  /*1270*/  IMAD.MOV.U32 R244, RZ, RZ, R10 ;  /* 0x000000fffff47224 */ /* 0x000fe200078e000a */
[----:B------:R-:W-:Y:S01]  /*1280*/  IABS R10, R13 ;  /* 0x0000000d000a7213 */ /* 0x000fe20000000000 */
[----:B------:R-:W-:Y:S01]  /*1290*/  IMAD.HI.U32 R3, R194, R8, RZ ;  /* 0x00000008c2037227 */ /* 0x000fe200078e00ff */
[----:B------:R-:W-:-:S02]  /*12a0*/  IADD3 R54, R247, 0xde, RZ ;  /* 0x000000def7367810 */ /* 0x000fc40007ffe0ff */
[----:B------:R-:W-:Y:S01]  /*12b0*/  IADD3 R55, R247, 0xe0, RZ ;  /* 0x000000e0f7377810 */ /* 0x000fe20007ffe0ff */
[----:B------:R-:W-:Y:S01]  /*12c0*/  @!P6 IMAD.IADD R14, R14, 0x1, -R191 ;  /* 0x000000010e0ee824 */ /* 0x000fe200078e0abf */
[----:B------:R-:W-:Y:S01]  /*12d0*/  @!P4 IADD3 R4, R4, -R191, RZ ;  /* 0x800000bf0404c210 */ /* 0x000fe20007ffe0ff */
[----:B------:R-:W-:Y:S01]  /*12e0*/  IMAD.MOV R3, RZ, RZ, -R3 ;  /* 0x000000ffff037224 */ /* 0x000fe200078e0a03 */
[C---:B------:R-:W-:Y:S01]  /*12f0*/  ISETP.GT.U32.AND P6, PT, R191.reuse, R12, PT ;  /* 0x0000000cbf00720c */ /* 0x040fe20003fc4070 */
[----:B------:R-:W-:Y:S01]  /*1300*/  @!P2 IMAD.MOV R243, RZ, RZ, -R243 ;  /* 0x000000fffff3a224 */ /* 0x000fe200078e0af3 */
[----:B------:R-:W-:Y:S01]  /*1310*/  ISETP.GT.U32.AND P4, PT, R191, R6, PT ;  /* 0x00000006bf00720c */ /* 0x000fe20003f84070 */
[----:B------:R-:W-:Y:S01]  /*1320*/  @!P5 IMAD.MOV R244, RZ, RZ, -R244 ;  /* 0x000000fffff4d224 */ /* 0x000fe200078e0af4 */
[----:B------:R-:W-:Y:S01]  /*1330*/  ISETP.GE.AND P2, PT, R15, RZ, PT ;  /* 0x000000ff0f00720c */ /* 0x000fe20003f46270 */
[C---:B------:R-:W-:Y:S01]  /*1340*/  IMAD R8, R191.reuse, R3, R8 ;  /* 0x00000003bf087224 */ /* 0x040fe200078e0208 */
[----:B------:R-:W-:Y:S01]  /*1350*/  ISETP.GT.U32.AND P5, PT, R191, R14, PT ;  /* 0x0000000ebf00720c */ /* 0x000fe20003fa4070 */
[----:B------:R-:W-:Y:S01]  /*1360*/  IMAD.MOV.U32 R248, RZ, RZ, R4 ;  /* 0x000000fffff87224 */ /* 0x000fe200078e0004 */
[C---:B------:R-:W-:Y:S01]  /*1370*/  IADD3 R15, R247.reuse, 0x10, RZ ;  /* 0x00000010f70f7810 */ /* 0x040fe20007ffe0ff */
[----:B------:R-:W-:Y:S01]  /*1380*/  IMAD.HI.U32 R3, R194, R10, RZ ;  /* 0x0000000ac2037227 */ /* 0x000fe200078e00ff */
[----:B------:R-:W-:-:S02]  /*1390*/  IADD3 R59, R247, 0xe2, RZ ;  /* 0x000000e2f73b7810 */ /* 0x000fc40007ffe0ff */
[----:B------:R-:W-:Y:S01]  /*13a0*/  IABS R7, R15 ;  /* 0x0000000f00077213 */ /* 0x000fe20000000000 */
[--C-:B------:R-:W-:Y:S01]  /*13b0*/  @!P6 IMAD.IADD R12, R12, 0x1, -R191.reuse ;  /* 0x000000010c0ce824 */ /* 0x100fe200078e0abf */
[----:B------:R-:W-:Y:S01]  /*13c0*/  ISETP.GT.U32.AND P6, PT, R191, R8, PT ;  /* 0x00000008bf00720c */ /* 0x000fe20003fc4070 */
[----:B------:R-:W-:Y:S01]  /*13d0*/  @!P4 IMAD.IADD R6, R6, 0x1, -R191 ;  /* 0x000000010606c824 */ /* 0x000fe200078e0abf */
[----:B------:R-:W-:Y:S01]  /*13e0*/  ISETP.GE.AND P4, PT, R11, RZ, PT ;  /* 0x000000ff0b00720c */ /* 0x000fe20003f86270 */
[----:B------:R-:W-:Y:S01]  /*13f0*/  @!P1 IMAD.MOV R248, RZ, RZ, -R248 ;  /* 0x000000fffff89224 */ /* 0x000fe200078e0af8 */
[----:B------:R-:W-:Y:S01]  /*1400*/  IADD3 R11, R247, 0x12, RZ ;  /* 0x00000012f70b7810 */ /* 0x000fe20007ffe0ff */
[----:B------:R-:W-:Y:S01]  /*1410*/  IMAD.MOV R5, RZ, RZ, -R3 ;  /* 0x000000ffff057224 */ /* 0x000fe200078e0a03 */
[----:B------:R-:W-:Y:S01]  /*1420*/  ISETP.GT.U32.AND P1, PT, R191, R6, PT ;  /* 0x00000006bf00720c */ /* 0x000fe20003f24070 */
[----:B------:R-:W-:Y:S01]  /*1430*/  IMAD.HI.U32 R3, R194, R7, RZ ;  /* 0x00000007c2037227 */ /* 0x000fe200078e00ff */
[----:B------:R-:W-:-:S02]  /*1440*/  IADD3 R58, R247, 0xe4, RZ ;  /* 0x000000e4f73a7810 */ /* 0x000fc40007ffe0ff */
[----:B------:R-:W-:Y:S01]  /*1450*/  IADD3 R60, R247, 0xe5, RZ ;  /* 0x000000e5f73c7810 */ /* 0x000fe20007ffe0ff */
[----:B------:R-:W-:Y:S01]  /*1460*/  @!P5 IMAD.IADD R14, R14, 0x1, -R191 ;  /* 0x000000010e0ed824 */ /* 0x000fe200078e0abf */
[----:B------:R-:W-:Y:S01]  /*1470*/  ISETP.GE.AND P5, PT, R9, RZ, PT ;  /* 0x000000ff0900720c */ /* 0x000fe20003fa6270 */
[----:B------:R-:W-:Y:S01]  /*1480*/  IMAD.MOV R4, RZ, RZ, -R3 ;  /* 0x000000ffff047224 */ /* 0x000fe200078e0a03 */
[----:B------:R-:W-:Y:S01]  /*1490*/  IABS R9, R16 ;  /* 0x0000001000097213 */ /* 0x000fe20000000000 */
[----:B------:R-:W-:Y:S01]  /*14a0*/  @!P6 IMAD.IADD R8, R8, 0x1, -R191 ;  /* 0x000000010808e824 */ /* 0x000fe200078e0abf */
[----:B------:R-:W-:Y:S01]  /*14b0*/  IABS R70, R60 ;  /* 0x0000003c00467213 */ /* 0x000fe20000000000 */
[C---:B------:R-:W-:Y:S01]  /*14c0*/  IMAD R4, R191.reuse, R4, R7 ;  /* 0x00000004bf047224 */ /* 0x040fe200078e0207 */
[----:B------:R-:W-:Y:S01]  /*14d0*/  IABS R7, R11 ;  /* 0x0000000b00077213 */ /* 0x000fe20000000000 */
[C---:B------:R-:W-:Y:S01]  /*14e0*/  IMAD R10, R191.reuse, R5, R10 ;  /* 0x00000005bf0a7224 */ /* 0x040fe200078e020a */
[----:B------:R-:W-:Y:S01]  /*14f0*/  ISETP.GT.U32.AND P6, PT, R191, R8, PT ;  /* 0x00000008bf00720c */ /* 0x000fe20003fc4070 */
[----:B------:R-:W-:Y:S01]  /*1500*/  IMAD.MOV.U32 R5, RZ, RZ, R9 ;  /* 0x000000ffff057224 */ /* 0x000fe200078e0009 */
[----:B------:R-:W-:Y:S01]  /*1510*/  IADD3 R61, R247, 0xe8, RZ ;  /* 0x000000e8f73d7810 */ /* 0x000fe20007ffe0ff */
[----:B------:R-:W-:Y:S01]  /*1520*/  @!P1 IMAD.IADD R6, R6, 0x1, -R191 ;  /* 0x0000000106069824 */ /* 0x000fe200078e0abf */
[----:B------:R-:W-:Y:S01]  /*1530*/  ISETP.GT.U32.AND P1, PT, R191, R4, PT ;  /* 0x00000004bf00720c */ /* 0x000fe20003f24070 */
[----:B------:R-:W-:Y:S01]  /*1540*/  IMAD.HI.U32 R3, R194, R5, RZ ;  /* 0x00000005c2037227 */ /* 0x000fe200078e00ff */
[----:B------:R-:W-:-:S02]  /*1550*/  IABS R249, R247 ;  /* 0x000000f700f97213 */ /* 0x000fc40000000000 */
[C---:B------:R-:W-:Y:S01]  /*1560*/  IADD3 R73, R247.reuse, 0x13f, RZ ;  /* 0x0000013ff7497810 */ /* 0x040fe20007ffe0ff */
[----:B------:R-:W-:Y:S01]  /*1570*/  IMAD.MOV.U32 R245, RZ, RZ, R12 ;  /* 0x000000fffff57224 */ /* 0x000fe200078e000c */
[C---:B------:R-:W-:Y:S01]  /*1580*/  IADD3 R77, R247.reuse, 0x143, RZ ;  /* 0x00000143f74d7810 */ /* 0x040fe20007ffe0ff */
[----:B------:R-:W-:Y:S01]  /*1590*/  IMAD.MOV R12, RZ, RZ, -R3 ;  /* 0x000000ffff0c7224 */ /* 0x000fe200078e0a03 */
[C---:B------:R-:W-:Y:S01]  /*15a0*/  IADD3 R83, R247.reuse, 0x144, RZ ;  /* 0x00000144f7537810 */ /* 0x040fe20007ffe0ff */
[----:B------:R-:W-:Y:S01]  /*15b0*/  IMAD.MOV.U32 R187, RZ, RZ, R6 ;  /* 0x000000ffffbb7224 */ /* 0x000fe200078e0006 */
[----:B------:R-:W-:Y:S01]  /*15c0*/  IADD3 R81, R247, 0x145, RZ ;  /* 0x00000145f7517810 */ /* 0x000fe20007ffe0ff */
[----:B------:R-:W-:Y:S01]  /*15d0*/  IMAD R12, R191, R12, R5 ;  /* 0x0000000cbf0c7224 */ /* 0x000fe200078e0205 */
[----:B------:R-:W-:Y:S01]  /*15e0*/  IADD3 R75, R247, 0x146, RZ ;  /* 0x00000146f74b7810 */ /* 0x000fe20007ffe0ff */
[----:B------:R-:W-:Y:S01]  /*15f0*/  @!P6 IMAD.IADD R8, R8, 0x1, -R191 ;  /* 0x000000010808e824 */ /* 0x000fe200078e0abf */
[----:B------:R-:W-:Y:S01]  /*1600*/  @!P1 IADD3 R4, R4, -R191, RZ ;  /* 0x800000bf04049210 */ /* 0x000fe20007ffe0ff */
[----:B------:R-:W-:Y:S01]  /*1610*/  @!P5 IMAD.MOV R187, RZ, RZ, -R187 ;  /* 0x000000ffffbbd224 */ /* 0x000fe200078e0abb */
[C---:B------:R-:W-:Y:S01]  /*1620*/  ISETP.GT.U32.AND P6, PT, R191.reuse, R12, PT ;  /* 0x0000000cbf00720c */ /* 0x040fe20003fc4070 */
[----:B------:R-:W-:Y:S01]  /*1630*/  IMAD.MOV.U32 R186, RZ, RZ, R14 ;  /* 0x000000ffffba7224 */ /* 0x000fe200078e000e */
[----:B------:R-:W-:Y:S01]  /*1640*/  ISETP.GT.U32.AND P5, PT, R191, R4, PT ;  /* 0x00000004bf00720c */ /* 0x000fe20003fa4070 */
[----:B------:R-:W-:Y:S01]  /*1650*/  IMAD.HI.U32 R3, R194, R7, RZ ;  /* 0x00000007c2037227 */ /* 0x000fe200078e00ff */
[----:B------:R-:W-:-:S02]  /*1660*/  IABS R14, R17 ;  /* 0x00000011000e7213 */ /* 0x000fc40000000000 */
[----:B------:R-:W-:Y:S01]  /*1670*/  IADD3 R78, R247, 0x147, RZ ;  /* 0x00000147f74e7810 */ /* 0x000fe20007ffe0ff */
[----:B------:R-:W-:Y:S01]  /*1680*/  @!P3 IMAD.MOV R186, RZ, RZ, -R186 ;  /* 0x000000ffffbab224 */ /* 0x000fe200078e0aba */
[----:B------:R-:W-:Y:S01]  /*1690*/  ISETP.GE.AND P3, PT, R13, RZ, PT ;  /* 0x000000ff0d00720c */ /* 0x000fe20003f66270 */
[----:B------:R-:W-:Y:S01]  /*16a0*/  IMAD.MOV R6, RZ, RZ, -R3 ;  /* 0x000000ffff067224 */ /* 0x000fe200078e0a03 */
[----:B------:R-:W-:Y:S01]  /*16b0*/  IADD3 R13, R247, 0x13, RZ ;  /* 0x00000013f70d7810 */ /* 0x000fe20007ffe0ff */
[----:B------:R-:W-:Y:S01]  /*16c0*/  @!P2 IMAD.MOV R245, RZ, RZ, -R245 ;  /* 0x000000fffff5a224 */ /* 0x000fe200078e0af5 */
[C---:B------:R-:W-:Y:S01]  /*16d0*/  ISETP.GT.U32.AND P2, PT, R191.reuse, R10, PT ;  /* 0x0000000abf00720c */ /* 0x040fe20003f44070 */
[C---:B------:R-:W-:Y:S01]  /*16e0*/  IMAD R6, R191.reuse, R6, R7 ;  /* 0x00000006bf067224 */ /* 0x040fe200078e0207 */
[----:B------:R-:W-:Y:S01]  /*16f0*/  IABS R9, R13 ;  /* 0x0000000d00097213 */ /* 0x000fe20000000000 */
[--C-:B------:R-:W-:Y:S01]  /*1700*/  @!P6 IMAD.IADD R12, R12, 0x1, -R191.reuse ;  /* 0x000000010c0ce824 */ /* 0x100fe200078e0abf */
[----:B------:R-:W-:Y:S01]  /*1710*/  IABS R7, R18 ;  /* 0x0000001200077213 */ /* 0x000fe20000000000 */
[----:B------:R-:W-:Y:S01]  /*1720*/  @!P5 IMAD.IADD R4, R4, 0x1, -R191 ;  /* 0x000000010404d824 */ /* 0x000fe200078e0abf */
[C---:B------:R-:W-:Y:S01]  /*1730*/  ISETP.GT.U32.AND P5, PT, R191.reuse, R6, PT ;  /* 0x00000006bf00720c */ /* 0x040fe20003fa4070 */
[----:B------:R-:W-:Y:S01]  /*1740*/  IMAD.HI.U32 R3, R194, R14, RZ ;  /* 0x0000000ec2037227 */ /* 0x000fe200078e00ff */
[----:B------:R-:W-:-:S02]  /*1750*/  ISETP.GT.U32.AND P6, PT, R191, R12, PT ;  /* 0x0000000cbf00720c */ /* 0x000fc40003fc4070 */
[C---:B------:R-:W-:Y:S01]  /*1760*/  IADD3 R80, R247.reuse, 0x149, RZ ;  /* 0x00000149f7507810 */ /* 0x040fe20007ffe0ff */
[----:B------:R-:W-:Y:S01]  /*1770*/  IMAD.HI.U32 R5, R194, R9, RZ ;  /* 0x00000009c2057227 */ /* 0x000fe200078e00ff */
[C---:B------:R-:W-:Y:S02]  /*1780*/  IADD3 R84, R247.reuse, 0x14c, RZ ;  /* 0x0000014cf7547810 */ /* 0x040fe40007ffe0ff */
[C---:B------:R-:W-:Y:S01]  /*1790*/  IADD3 R85, R247.reuse, 0x14e, RZ ;  /* 0x0000014ef7557810 */ /* 0x040fe20007ffe0ff */
[----:B------:R-:W-:Y:S01]  /*17a0*/  IMAD.MOV.U32 R188, RZ, RZ, R8 ;  /* 0x000000ffffbc7224 */ /* 0x000fe200078e0008 */
[C---:B------:R-:W-:Y:S01]  /*17b0*/  IADD3 R92, R247.reuse, 0x154, RZ ;  /* 0x00000154f75c7810 */ /* 0x040fe20007ffe0ff */
[----:B------:R-:W-:Y:S01]  /*17c0*/  IMAD.MOV R3, RZ, RZ, -R3 ;  /* 0x000000ffff037224 */ /* 0x000fe200078e0a03 */
[----:B------:R-:W-:Y:S01]  /*17d0*/  IADD3 R91, R247, 0x157, RZ ;  /* 0x00000157f75b7810 */ /* 0x000fe20007ffe0ff */
[----:B------:R-:W-:Y:S01]  /*17e0*/  @!P2 IMAD.IADD R10, R10, 0x1, -R191 ;  /* 0x000000010a0aa824 */ /* 0x000fe200078e0abf */
[----:B------:R-:W-:Y:S01]  /*17f0*/  ISETP.GE.AND P2, PT, R15, RZ, PT ;  /* 0x000000ff0f00720c */ /* 0x000fe20003f46270 */
[----:B------:R-:W-:Y:S01]  /*1800*/  IMAD.MOV R8, RZ, RZ, -R5 ;  /* 0x000000ffff087224 */ /* 0x000fe200078e0a05 */
[----:B------:R-:W-:Y:S01]  /*1810*/  IADD3 R15, R247, 0x15, RZ ;  /* 0x00000015f70f7810 */ /* 0x000fe20007ffe0ff */
[C---:B------:R-:W-:Y:S01]  /*1820*/  IMAD R14, R191.reuse, R3, R14 ;  /* 0x00000003bf0e7224 */ /* 0x040fe200078e020e */
[C---:B------:R-:W-:Y:S01]  /*1830*/  ISETP.GT.U32.AND P1, PT, R191.reuse, R10, PT ;  /* 0x0000000abf00720c */ /* 0x040fe20003f24070 */
[C---:B------:R-:W-:Y:S01]  /*1840*/  IMAD R8, R191.reuse, R8, R9 ;  /* 0x00000008bf087224 */ /* 0x040fe200078e0209 */
[----:B------:R-:W-:Y:S01]  /*1850*/  IABS R9, R19 ;  /* 0x0000001300097213 */ /* 0x000fe20000000000 */
[--C-:B------:R-:W-:Y:S01]  /*1860*/  @!P5 IMAD.IADD R6, R6, 0x1, -R191.reuse ;  /* 0x000000010606d824 */ /* 0x100fe200078e0abf */
[C---:B------:R-:W-:Y:S01]  /*1870*/  ISETP.GT.U32.AND P5, PT, R191.reuse, R14, PT ;  /* 0x0000000ebf00720c */ /* 0x040fe20003fa4070 */
[--C-:B------:R-:W-:Y:S01]  /*1880*/  @!P6 IMAD.IADD R12, R12, 0x1, -R191.reuse ;  /* 0x000000010c0ce824 */ /* 0x100fe200078e0abf */
[----:B------:R-:W-:Y:S01]  /*1890*/  ISETP.GT.U32.AND P6, PT, R191, R8, PT ;  /* 0x00000008bf00720c */ /* 0x000fe20003fc4070 */
[----:B------:R-:W-:Y:S01]  /*18a0*/  @!P4 IMAD.MOV R188, RZ, RZ, -R188 ;  /* 0x000000ffffbcc224 */ /* 0x000fe200078e0abc */
[----:B------:R-:W-:Y:S01]  /*18b0*/  ISETP.GE.AND P4, PT, R16, RZ, PT ;  /* 0x000000ff1000720c */ /* 0x000fe20003f86270 */
[----:B------:R-:W-:Y:S01]  /*18c0*/  IMAD.MOV.U32 R192, RZ, RZ, R12 ;  /* 0x000000ffffc07224 */ /* 0x000fe200078e000c */
[----:B------:R-:W-:Y:S01]  /*18d0*/  IABS R16, R15 ;  /* 0x0000000f00107213 */ /* 0x000fe20000000000 */
[----:B------:R-:W-:Y:S01]  /*18e0*/  IMAD.MOV.U32 R190, RZ, RZ, R4 ;  /* 0x000000ffffbe7224 */ /* 0x000fe200078e0004 */
[----:B------:R-:W-:Y:S01]  /*18f0*/  IADD3 R96, R247, 0x159, RZ ;  /* 0x00000159f7607810 */ /* 0x000fe20007ffe0ff */
[----:B------:R-:W-:Y:S01]  /*1900*/  @!P1 IMAD.IADD R10, R10, 0x1, -R191 ;  /* 0x000000010a0a9824 */ /* 0x000fe200078e0abf */
[----:B------:R-:W-:Y:S01]  /*1910*/  ISETP.GE.AND P1, PT, R11, RZ, PT ;  /* 0x000000ff0b00720c */ /* 0x000fe20003f26270 */
[----:B------:R-:W-:Y:S01]  /*1920*/  IMAD.HI.U32 R3, R194, R16, RZ ;  /* 0x00000010c2037227 */ /* 0x000fe200078e00ff */
[----:B------:R-:W-:-:S02]  /*1930*/  IABS R11, R20 ;  /* 0x00000014000b7213 */ /* 0x000fc40000000000 */
[----:B------:R-:W-:Y:S01]  /*1940*/  @!P5 IADD3 R14, R14, -R191, RZ ;  /* 0x800000bf0e0ed210 */ /* 0x000fe20007ffe0ff */
[----:B------:R-:W-:Y:S01]  /*1950*/  IMAD.MOV R5, RZ, RZ, -R3 ;  /* 0x000000ffff057224 */ /* 0x000fe200078e0a03 */
[----:B------:R-:W-:Y:S01]  /*1960*/  ISETP.GT.U32.AND P5, PT, R191, R6, PT ;  /* 0x00000006bf00720c */ /* 0x000fe20003fa4070 */
[----:B------:R-:W-:Y:S01]  /*1970*/  @!P6 IMAD.IADD R8, R8, 0x1, -R191 ;  /* 0x000000010808e824 */ /* 0x000fe200078e0abf */
[----:B------:R-:W-:Y:S01]  /*1980*/  ISETP.GE.AND P6, PT, R13, RZ, PT ;  /* 0x000000ff0d00720c */ /* 0x000fe20003fc6270 */
[----:B------:R-:W-:Y:S01]  /*1990*/  IMAD.MOV.U32 R189, RZ, RZ, R10 ;  /* 0x000000ffffbd7224 */ /* 0x000fe200078e000a */
[C---:B------:R-:W-:Y:S01]  /*19a0*/  IADD3 R13, R247.reuse, 0x1e, RZ ;  /* 0x0000001ef70d7810 */ /* 0x040fe20007ffe0ff */
[C---:B------:R-:W-:Y:S01]  /*19b0*/  IMAD.HI.U32 R3, R194.reuse, R7, RZ ;  /* 0x00000007c2037227 */ /* 0x040fe200078e00ff */
[C---:B------:R-:W-:Y:S02]  /*19c0*/  IADD3 R108, R247.reuse, 0x15b, RZ ;  /* 0x0000015bf76c7810 */ /* 0x040fe40007ffe0ff */
[----:B------:R-:W-:Y:S01]  /*19d0*/  IADD3 R102, R247, 0x15c, RZ ;  /* 0x0000015cf7667810 */ /* 0x000fe20007ffe0ff */
[----:B------:R-:W-:Y:S01]  /*19e0*/  @!P3 IMAD.MOV R189, RZ, RZ, -R189 ;  /* 0x000000ffffbdb224 */ /* 0x000fe200078e0abd */
[C---:B------:R-:W-:Y:S01]  /*19f0*/  ISETP.GT.U32.AND P3, PT, R191.reuse, R8, PT ;  /* 0x00000008bf00720c */ /* 0x040fe20003f64070 */
[----:B------:R-:W-:Y:S01]  /*1a00*/  IMAD R16, R191, R5, R16 ;  /* 0x00000005bf107224 */ /* 0x000fe200078e0210 */
[C---:B------:R-:W-:Y:S01]  /*1a10*/  IADD3 R101, R247.reuse, 0x15d, RZ ;  /* 0x0000015df7657810 */ /* 0x040fe20007ffe0ff */
[----:B------:R-:W-:Y:S01]  /*1a20*/  IMAD.MOV R10, RZ, RZ, -R3 ;  /* 0x000000ffff0a7224 */ /* 0x000fe200078e0a03 */
[C---:B------:R-:W-:Y:S01]  /*1a30*/  IADD3 R104, R247.reuse, 0x15f, RZ ;  /* 0x0000015ff7687810 */ /* 0x040fe20007ffe0ff */
[----:B------:R-:W-:Y:S01]  /*1a40*/  IMAD.HI.U32 R5, R194, R9, RZ ;  /* 0x00000009c2057227 */ /* 0x000fe200078e00ff */
[----:B------:R-:W-:-:S02]  /*1a50*/  IADD3 R103, R247, 0x15e, RZ ;  /* 0x0000015ef7677810 */ /* 0x000fc40007ffe0ff */
[----:B------:R-:W-:Y:S01]  /*1a60*/  IADD3 R105, R247, 0x160, RZ ;  /* 0x00000160f7697810 */ /* 0x000fe20007ffe0ff */
[----:B------:R-:W-:Y:S01]  /*1a70*/  IMAD R4, R191, R10, R7 ;  /* 0x0000000abf047224 */ /* 0x000fe200078e0207 */
[----:B------:R-:W-:Y:S01]  /*1a80*/  IADD3 R107, R247, 0x162, RZ ;  /* 0x00000162f76b7810 */ /* 0x000fe20007ffe0ff */
[----:B------:R-:W-:Y:S01]  /*1a90*/  @!P4 IMAD.MOV R192, RZ, RZ, -R192 ;  /* 0x000000ffffc0c224 */ /* 0x000fe200078e0ac0 */
[----:B------:R-:W-:Y:S01]  /*1aa0*/  ISETP.GT.U32.AND P4, PT, R191, R16, PT ;  /* 0x00000010bf00720c */ /* 0x000fe20003f84070 */
[----:B------:R-:W-:Y:S01]  /*1ab0*/  IMAD.MOV R12, RZ, RZ, -R5 ;  /* 0x000000ffff0c7224 */ /* 0x000fe200078e0a05 */
[----:B------:R-:W-:Y:S01]  /*1ac0*/  IADD3 R106, R247, 0x161, RZ ;  /* 0x00000161f76a7810 */ /* 0x000fe20007ffe0ff */
[----:B------:R-:W-:Y:S01]  /*1ad0*/  @!P5 IMAD.IADD R6, R6, 0x1, -R191 ;  /* 0x000000010606d824 */ /* 0x000fe200078e0abf */
[C---:B------:R-:W-:Y:S01]  /*1ae0*/  ISETP.GT.U32.AND P5, PT, R191.reuse, R4, PT ;  /* 0x00000004bf00720c */ /* 0x040fe20003fa4070 */
[----:B------:R-:W-:Y:S01]  /*1af0*/  IMAD R10, R191, R12, R9 ;  /* 0x0000000cbf0a7224 */ /* 0x000fe200078e0209 */
[C---:B------:R-:W-:Y:S01]  /*1b00*/  IADD3 R9, R247.reuse, 0x19, RZ ;  /* 0x00000019f7097810 */ /* 0x040fe20007ffe0ff */
[----:B------:R-:W-:Y:S01]  /*1b10*/  IMAD.MOV.U32 R5, RZ, RZ, R11 ;  /* 0x000000ffff057224 */ /* 0x000fe200078e000b */
[----:B------:R-:W-:Y:S01]  /*1b20*/  IADD3 R11, R247, 0x1a, RZ ;  /* 0x0000001af70b7810 */ /* 0x000fe20007ffe0ff */
[----:B------:R-:W-:Y:S01]  /*1b30*/  @!P3 IMAD.IADD R8, R8, 0x1, -R191 ;  /* 0x000000010808b824 */ /* 0x000fe200078e0abf */
[C---:B------:R-:W-:Y:S01]  /*1b40*/  ISETP.GT.U32.AND P3, PT, R191.reuse, R10, PT ;  /* 0x0000000abf00720c */ /* 0x040fe20003f64070 */
[----:B------:R-:W-:Y:S01]  /*1b50*/  @!P2 IMAD.MOV R190, RZ, RZ, -R190 ;  /* 0x000000ffffbea224 */ /* 0x000fe200078e0abe */
[----:B------:R-:W-:Y:S01]  /*1b60*/  ISETP.GT.U32.AND P2, PT, R191, R14, PT ;  /* 0x0000000ebf00720c */ /* 0x000fe20003f44070 */
[----:B------:R-:W-:Y:S01]  /*1b70*/  IMAD.HI.U32 R3, R194, R5, RZ ;  /* 0x00000005c2037227 */ /* 0x000fe200078e00ff */
[----:B------:R-:W-:-:S02]  /*1b80*/  IABS R7, R11 ;  /* 0x0000000b00077213 */ /* 0x000fc40000000000 */
[----:B------:R-:W-:Y:S01]  /*1b90*/  IADD3 R112, R247, 0x167, RZ ;  /* 0x00000167f7707810 */ /* 0x000fe20007ffe0ff */
[----:B------:R-:W-:Y:S01]  /*1ba0*/  @!P4 IMAD.IADD R16, R16, 0x1, -R191 ;  /* 0x000000011010c824 */ /* 0x000fe200078e0abf */
[----:B------:R-:W-:Y:S01]  /*1bb0*/  ISETP.GE.AND P4, PT, R15, RZ, PT ;  /* 0x000000ff0f00720c */ /* 0x000fe20003f86270 */
[----:B------:R-:W-:Y:S01]  /*1bc0*/  IMAD.MOV R12, RZ, RZ, -R3 ;  /* 0x000000ffff0c7224 */ /* 0x000fe200078e0a03 */
[----:B------:R-:W-:Y:S01]  /*1bd0*/  IABS R3, R9 ;  /* 0x0000000900037213 */ /* 0x000fe20000000000 */
[----:B------:R-:W-:Y:S01]  /*1be0*/  @!P5 IMAD.IADD R4, R4, 0x1, -R191 ;  /* 0x000000010404d824 */ /* 0x000fe200078e0abf */
[C---:B------:R-:W-:Y:S01]  /*1bf0*/  ISETP.GT.U32.AND P5, PT, R191.reuse, R16, PT ;  /* 0x00000010bf00720c */ /* 0x040fe20003fa4070 */
[----:B------:R-:W-:Y:S01]  /*1c00*/  IMAD R12, R191, R12, R5 ;  /* 0x0000000cbf0c7224 */ /* 0x000fe200078e0205 */
[C---:B------:R-:W-:Y:S01]  /*1c10*/  IADD3 R15, R247.reuse, 0x20, RZ ;  /* 0x00000020f70f7810 */ /* 0x040fe20007ffe0ff */
[----:B------:R-:W-:Y:S01]  /*1c20*/  IMAD.MOV.U32 R195, RZ, RZ, R8 ;  /* 0x000000ffffc37224 */ /* 0x000fe200078e0008 */
[C---:B------:R-:W-:Y:S01]  /*1c30*/  IADD3 R113, R247.reuse, 0x169, RZ ;  /* 0x00000169f7717810 */ /* 0x040fe20007ffe0ff */
[--C-:B------:R-:W-:Y:S01]  /*1c40*/  @!P3 IMAD.IADD R10, R10, 0x1, -R191.reuse ;  /* 0x000000010a0ab824 */ /* 0x100fe200078e0abf */
[----:B------:R-:W-:Y:S01]  /*1c50*/  IADD3 R111, R247, 0x168, RZ ;  /* 0x00000168f76f7810 */ /* 0x000fe20007ffe0ff */
[----:B------:R-:W-:Y:S01]  /*1c60*/  @!P2 IMAD.IADD R14, R14, 0x1, -R191 ;  /* 0x000000010e0ea824 */ /* 0x000fe200078e0abf */
[----:B------:R-:W-:Y:S01]  /*1c70*/  ISETP.GE.AND P2, PT, R17, RZ, PT ;  /* 0x000000ff1100720c */ /* 0x000fe20003f46270 */
[----:B------:R-:W-:Y:S01]  /*1c80*/  IMAD.MOV.U32 R5, RZ, RZ, R3 ;  /* 0x000000ffff057224 */ /* 0x000fe200078e0003 */
[C---:B------:R-:W-:Y:S01]  /*1c90*/  ISETP.GT.U32.AND P3, PT, R191.reuse, R10, PT ;  /* 0x0000000abf00720c */ /* 0x040fe20003f64070 */
[----:B------:R-:W-:Y:S01]  /*1ca0*/  @!P6 IMAD.MOV R195, RZ, RZ, -R195 ;  /* 0x000000ffffc3e224 */ /* 0x000fe200078e0ac3 */
[----:B------:R-:W-:Y:S01]  /*1cb0*/  ISETP.GT.U32.AND P6, PT, R191, R12, PT ;  /* 0x0000000cbf00720c */ /* 0x000fe20003fc4070 */
[----:B------:R-:W-:Y:S01]  /*1cc0*/  IMAD.MOV.U32 R193, RZ, RZ, R6 ;  /* 0x000000ffffc17224 */ /* 0x000fe200078e0006 */
[----:B------:R-:W-:Y:S01]  /*1cd0*/  MOV R196, R14 ;  /* 0x0000000e00c47202 */ /* 0x000fe20000000f00 */
[----:B------:R-:W-:Y:S01]  /*1ce0*/  IMAD.HI.U32 R3, R194, R5, RZ ;  /* 0x00000005c2037227 */ /* 0x000fe200078e00ff */
[----:B------:R-:W-:-:S02]  /*1cf0*/  IADD3 R14, R247, 0x1f, RZ ;  /* 0x0000001ff70e7810 */ /* 0x000fc40007ffe0ff */
[----:B------:R-:W-:Y:S01]  /*1d00*/  IADD3 R17, R247, 0x29, RZ ;  /* 0x00000029f7117810 */ /* 0x000fe20007ffe0ff */
[----:B------:R-:W-:Y:S01]  /*1d10*/  @!P1 IMAD.MOV R193, RZ, RZ, -R193 ;  /* 0x000000ffffc19224 */ /* 0x000fe200078e0ac1 */
[----:B------:R-:W-:Y:S01]  /*1d20*/  ISETP.GT.U32.AND P1, PT, R191, R4, PT ;  /* 0x00000004bf00720c */ /* 0x000fe20003f24070 */
[----:B------:R-:W-:Y:S01]  /*1d30*/  @!P5 IMAD.IADD R16, R16, 0x1, -R191 ;  /* 0x000000011010d824 */ /* 0x000fe200078e0abf */
[----:B------:R-:W-:Y:S01]  /*1d40*/  ISETP.GE.AND P5, PT, R19, RZ, PT ;  /* 0x000000ff1300720c */ /* 0x000fe20003fa6270 */
[----:B------:R-:W-:Y:S01]  /*1d50*/  IMAD.MOV R6, RZ, RZ, -R3 ;  /* 0x000000ffff067224 */ /* 0x000fe200078e0a03 */
[----:B------:R-:W-:Y:S01]  /*1d60*/  IADD3 R19, R247, 0x2a, RZ ;  /* 0x0000002af7137810 */ /* 0x000fe20007ffe0ff */
[----:B------:R-:W-:Y:S01]  /*1d70*/  IMAD.MOV.U32 R197, RZ, RZ, R16 ;  /* 0x000000ffffc57224 */ /* 0x000fe200078e0010 */
[----:B------:R-:W-:Y:S01]  /*1d80*/  IABS R114, R111 ;  /* 0x0000006f00727213 */ /* 0x000fe20000000000 */
[----:B------:R-:W-:Y:S01]  /*1d90*/  IMAD R6, R191, R6, R5 ;  /* 0x00000006bf067224 */ /* 0x000fe200078e0205 */
[----:B------:R-:W-:Y:S01]  /*1da0*/  IADD3 R5, R247, 0x1b, RZ ;  /* 0x0000001bf7057810 */ /* 0x000fe20007ffe0ff */
[----:B------:R-:W-:Y:S01]  /*1db0*/  @!P2 IMAD.MOV R196, RZ, RZ, -R196 ;  /* 0x000000ffffc4a224 */ /* 0x000fe200078e0ac4 */
[----:B------:R-:W-:Y:S01]  /*1dc0*/  ISETP.GE.AND P2, PT, R18, RZ, PT ;  /* 0x000000ff1200720c */ /* 0x000fe20003f46270 */
[----:B------:R-:W-:Y:S01]  /*1dd0*/  @!P6 IMAD.IADD R12, R12, 0x1, -R191 ;  /* 0x000000010c0ce824 */ /* 0x000fe200078e0abf */
[----:B------:R-:W-:Y:S01]  /*1de0*/  IABS R18, R19 ;  /* 0x0000001300127213 */ /* 0x000fe20000000000 */
[----:B------:R-:W-:Y:S01]  /*1df0*/  @!P4 IMAD.MOV R197, RZ, RZ, -R197 ;  /* 0x000000ffffc5c224 */ /* 0x000fe200078e0ac5 */
[C---:B------:R-:W-:Y:S01]  /*1e00*/  ISETP.GT.U32.AND P4, PT, R191.reuse, R6, PT ;  /* 0x00000006bf00720c */ /* 0x040fe20003f84070 */
[--C-:B------:R-:W-:Y:S01]  /*1e10*/  @!P3 IMAD.IADD R10, R10, 0x1, -R191.reuse ;  /* 0x000000010a0ab824 */ /* 0x100fe200078e0abf */
[----:B------:R-:W-:Y:S01]  /*1e20*/  ISETP.GT.U32.AND P6, PT, R191, R12, PT ;  /* 0x0000000cbf00720c */ /* 0x000fe20003fc4070 */
[----:B------:R-:W-:Y:S01]  /*1e30*/  @!P1 IMAD.IADD R4, R4, 0x1, -R191 ;  /* 0x0000000104049824 */ /* 0x000fe200078e0abf */
[----:B------:R-:W-:Y:S01]  /*1e40*/  ISETP.GE.AND P3, PT, R9, RZ, PT ;  /* 0x000000ff0900720c */ /* 0x000fe20003f66270 */
[----:B------:R-:W-:Y:S01]  /*1e50*/  IMAD.MOV.U32 R201, RZ, RZ, R10 ;  /* 0x000000ffffc97224 */ /* 0x000fe200078e000a */
[----:B------:R-:W-:Y:S01]  /*1e60*/  ISETP.GE.AND P1, PT, R20, RZ, PT ;  /* 0x000000ff1400720c */ /* 0x000fe20003f26270 */
[----:B------:R-:W-:Y:S01]  /*1e70*/  IMAD.HI.U32 R3, R194, R7, RZ ;  /* 0x00000007c2037227 */ /* 0x000fe200078e00ff */
[----:B------:R-:W-:-:S02]  /*1e80*/  IABS R9, R15 ;  /* 0x0000000f00097213 */ /* 0x000fc40000000000 */
[C---:B------:R-:W-:Y:S01]  /*1e90*/  IADD3 R110, R247.reuse, 0x16b, RZ ;  /* 0x0000016bf76e7810 */ /* 0x040fe20007ffe0ff */
[----:B------:R-:W-:Y:S01]  /*1ea0*/  IMAD.MOV.U32 R198, RZ, RZ, R4 ;  /* 0x000000ffffc67224 */ /* 0x000fe200078e0004 */
[----:B------:R-:W-:Y:S01]  /*1eb0*/  IADD3 R121, R247, 0x170, RZ ;  /* 0x00000170f7797810 */ /* 0x000fe20007ffe0ff */
[----:B------:R-:W-:Y:S01]  /*1ec0*/  @!P5 IMAD.MOV R201, RZ, RZ, -R201 ;  /* 0x000000ffffc9d224 */ /* 0x000fe200078e0ac9 */
[----:B------:R-:W-:Y:S01]  /*1ed0*/  ISETP.GE.AND P5, PT, R5, RZ, PT ;  /* 0x000000ff0500720c */ /* 0x000fe20003fa6270 */
[----:B------:R-:W-:Y:S01]  /*1ee0*/  IMAD.MOV R8, RZ, RZ, -R3 ;  /* 0x000000ffff087224 */ /* 0x000fe200078e0a03 */
[----:B------:R-:W-:Y:S01]  /*1ef0*/  IABS R5, R5 ;  /* 0x0000000500057213 */ /* 0x000fe20000000000 */
[----:B------:R-:W-:Y:S01]  /*1f00*/  @!P2 IMAD.MOV R198, RZ, RZ, -R198 ;  /* 0x000000ffffc6a224 */ /* 0x000fe200078e0ac6 */
[----:B------:R-:W-:Y:S01]  /*1f10*/  ISETP.GE.AND P2, PT, R11, RZ, PT ;  /* 0x000000ff0b00720c */ /* 0x000fe20003f46270 */
[----:B------:R-:W-:Y:S01]  /*1f20*/  @!P4 IMAD.IADD R6, R6, 0x1, -R191 ;  /* 0x000000010606c824 */ /* 0x000fe200078e0abf */
[----:B------:R-:W-:Y:S01]  /*1f30*/  IADD3 R11, R247, 0x1d, RZ ;  /* 0x0000001df70b7810 */ /* 0x000fe20007ffe0ff */
[----:B------:R-:W-:Y:S01]  /*1f40*/  IMAD R4, R191, R8, R7 ;  /* 0x00000008bf047224 */ /* 0x000fe200078e0207 */
[----:B------:R-:W-:Y:S01]  /*1f50*/  IADD3 R7, R247, 0x1c, RZ ;  /* 0x0000001cf7077810 */ /* 0x000fe20007ffe0ff */
[----:B------:R-:W-:Y:S01]  /*1f60*/  IMAD.MOV.U32 R8, RZ, RZ, R5 ;  /* 0x000000ffff087224 */ /* 0x000fe200078e0005 */
[----:B------:R-:W-:Y:S01]  /*1f70*/  IABS R5, R11 ;  /* 0x0000000b00057213 */ /* 0x000fe20000000000 */
[----:B------:R-:W-:Y:S01]  /*1f80*/  @!P6 IMAD.IADD R12, R12, 0x1, -R191 ;  /* 0x000000010c0ce824 */ /* 0x000fe200078e0abf */
[C---:B------:R-:W-:Y:S01]  /*1f90*/  ISETP.GT.U32.AND P4, PT, R191.reuse, R6, PT ;  /* 0x00000006bf00720c */ /* 0x040fe20003f84070 */
[----:B------:R-:W-:Y:S01]  /*1fa0*/  IMAD.HI.U32 R3, R194, R8, RZ ;  /* 0x00000008c2037227 */ /* 0x000fe200078e00ff */
[----:B------:R-:W-:-:S02]  /*1fb0*/  ISETP.GT.U32.AND P6, PT, R191, R4, PT ;  /* 0x00000004bf00720c */ /* 0x000fc40003fc4070 */
[----:B------:R-:W-:Y:S01]  /*1fc0*/  MOV R202, R12 ;  /* 0x0000000c00ca7202 */ /* 0x000fe20000000f00 */
[----:B------:R-:W-:Y:S01]  /*1fd0*/  IMAD.MOV.U32 R12, RZ, RZ, R5 ;  /* 0x000000ffff0c7224 */ /* 0x000fe200078e0005 */
[----:B------:R-:W-:Y:S01]  /*1fe0*/  IABS R10, R7 ;  /* 0x00000007000a7213 */ /* 0x000fe20000000000 */
[----:B------:R-:W-:Y:S01]  /*1ff0*/  IMAD.MOV R5, RZ, RZ, -R3 ;  /* 0x000000ffff057224 */ /* 0x000fe200078e0a03 */
[----:B------:R-:W-:Y:S01]  /*2000*/  IADD3 R123, R247, 0x171, RZ ;  /* 0x00000171f77b7810 */ /* 0x000fe20007ffe0ff */
[----:B------:R-:W-:Y:S01]  /*2010*/  @!P1 IMAD.MOV R202, RZ, RZ, -R202 ;  /* 0x000000ffffca9224 */ /* 0x000fe200078e0aca */
[----:B------:R-:W-:Y:S01]  /*2020*/  ISETP.GE.AND P1, PT, R7, RZ, PT ;  /* 0x000000ff0700720c */ /* 0x000fe20003f26270 */
[----:B------:R-:W-:Y:S01]  /*2030*/  IMAD R8, R191, R5, R8 ;  /* 0x00000005bf087224 */ /* 0x000fe200078e0208 */
[----:B------:R-:W-:Y:S01]  /*2040*/  IABS R7, R14 ;  /* 0x0000000e00077213 */ /* 0x000fe20000000000 */
[--C-:B------:R-:W-:Y:S01]  /*2050*/  @!P4 IMAD.IADD R6, R6, 0x1, -R191.reuse ;  /* 0x000000010606c824 */ /* 0x100fe200078e0abf */
[----:B------:R-:W-:Y:S01]  /*2060*/  IADD3 R119, R247, 0x172, RZ ;  /* 0x00000172f7777810 */ /* 0x000fe20007ffe0ff */
[----:B------:R-:W-:Y:S01]  /*2070*/  @!P6 IMAD.IADD R4, R4, 0x1, -R191 ;  /* 0x000000010404e824 */ /* 0x000fe200078e0abf */
[----:B------:R-:W-:Y:S01]  /*2080*/  ISETP.GT.U32.AND P4, PT, R191, R8, PT ;  /* 0x00000008bf00720c */ /* 0x000fe20003f84070 */
[----:B------:R-:W-:Y:S01]  /*2090*/  IMAD.HI.U32 R3, R194, R10, RZ ;  /* 0x0000000ac2037227 */ /* 0x000fe200078e00ff */
[----:B------:R-:W-:-:S02]  /*20a0*/  IADD3 R120, R247, 0x173, RZ ;  /* 0x00000173f7787810 */ /* 0x000fc40007ffe0ff */
[----:B------:R-:W-:Y:S01]  /*20b0*/  ISETP.GT.U32.AND P6, PT, R191, R4, PT ;  /* 0x00000004bf00720c */ /* 0x000fe20003fc4070 */
[----:B------:R-:W-:Y:S01]  /*20c0*/  IMAD.MOV R3, RZ, RZ, -R3 ;  /* 0x000000ffff037224 */ /* 0x000fe200078e0a03 */
[----:B------:R-:W-:Y:S01]  /*20d0*/  IABS R122, R120 ;  /* 0x00000078007a7213 */ /* 0x000fe20000000000 */
[----:B------:R-:W-:Y:S01]  /*20e0*/  IMAD.HI.U32 R5, R194, R12, RZ ;  /* 0x0000000cc2057227 */ /* 0x000fe200078e00ff */
[C---:B------:R-:W-:Y:S02]  /*20f0*/  IADD3 R128, R247.reuse, 0x174, RZ ;  /* 0x00000174f7807810 */ /* 0x040fe40007ffe0ff */
[----:B------:R-:W-:Y:S01]  /*2100*/  IADD3 R130, R247, 0x176, RZ ;  /* 0x00000176f7827810 */ /* 0x000fe20007ffe0ff */
[----:B------:R-:W-:Y:S01]  /*2110*/  IMAD R10, R191, R3, R10 ;  /* 0x00000003bf0a7224 */ /* 0x000fe200078e020a */
[----:B------:R-:W-:Y:S01]  /*2120*/  IABS R3, R13 ;  /* 0x0000000d00037213 */ /* 0x000fe20000000000 */
[----:B------:R-:W-:Y:S01]  /*2130*/  IMAD.MOV R5, RZ, RZ, -R5 ;  /* 0x000000ffff057224 */ /* 0x000fe200078e0a05 */
[----:B------:R-:W-:Y:S01]  /*2140*/  IABS R118, R128 ;  /* 0x0000008000767213 */ /* 0x000fe20000000000 */
[----:B------:R-:W-:Y:S01]  /*2150*/  IMAD.MOV.U32 R203, RZ, RZ, R6 ;  /* 0x000000ffffcb7224 */ /* 0x000fe200078e0006 */
[----:B------:R-:W-:Y:S01]  /*2160*/  IABS R129, R130 ;  /* 0x0000008200817213 */ /* 0x000fe20000000000 */
[----:B------:R-:W-:Y:S01]  /*2170*/  @!P4 IMAD.IADD R8, R8, 0x1, -R191 ;  /* 0x000000010808c824 */ /* 0x000fe200078e0abf */
[----:B------:R-:W-:Y:S01]  /*2180*/  IADD3 R126, R247, 0x178, RZ ;  /* 0x00000178f77e7810 */ /* 0x000fe20007ffe0ff */
[----:B------:R-:W-:Y:S01]  /*2190*/  IMAD R12, R191, R5, R12 ;  /* 0x00000005bf0c7224 */ /* 0x000fe200078e020c */
[C---:B------:R-:W-:Y:S01]  /*21a0*/  IADD3 R139, R247.reuse, 0x182, RZ ;  /* 0x00000182f78b7810 */ /* 0x040fe20007ffe0ff */
[----:B------:R-:W-:Y:S01]  /*21b0*/  IMAD.MOV.U32 R5, RZ, RZ, R3 ;  /* 0x000000ffff057224 */ /* 0x000fe200078e0003 */
[----:B------:R-:W-:Y:S01]  /*21c0*/  IADD3 R136, R247, 0x184, RZ ;  /* 0x00000184f7887810 */ /* 0x000fe20007ffe0ff */
[----:B------:R-:W-:Y:S01]  /*21d0*/  @!P3 IMAD.MOV R203, RZ, RZ, -R203 ;  /* 0x000000ffffcbb224 */ /* 0x000fe200078e0acb */
[C---:B------:R-:W-:Y:S01]  /*21e0*/  ISETP.GT.U32.AND P3, PT, R191.reuse, R8, PT ;  /* 0x00000008bf00720c */ /* 0x040fe20003f64070 */
[----:B------:R-:W-:Y:S01]  /*21f0*/  @!P6 IMAD.IADD R4, R4, 0x1, -R191 ;  /* 0x000000010404e824 */ /* 0x000fe200078e0abf */
[C---:B------:R-:W-:Y:S01]  /*2200*/  ISETP.GT.U32.AND P6, PT, R191.reuse, R10, PT ;  /* 0x0000000abf00720c */ /* 0x040fe20003fc4070 */
[----:B------:R-:W-:Y:S01]  /*2210*/  IMAD.HI.U32 R3, R194, R5, RZ ;  /* 0x00000005c2037227 */ /* 0x000fe200078e00ff */
[----:B------:R-:W-:-:S02]  /*2220*/  ISETP.GT.U32.AND P4, PT, R191, R12, PT ;  /* 0x0000000cbf00720c */ /* 0x000fc40003f84070 */
[----:B------:R-:W-:Y:S01]  /*2230*/  IABS R138, R139 ;  /* 0x0000008b008a7213 */ /* 0x000fe20000000000 */
[----:B------:R-:W-:Y:S01]  /*2240*/  IMAD.MOV.U32 R204, RZ, RZ, R4 ;  /* 0x000000ffffcc7224 */ /* 0x000fe200078e0004 */
[C---:B------:R-:W-:Y:S01]  /*2250*/  IADD3 R142, R247.reuse, 0x187, RZ ;  /* 0x00000187f78e7810 */ /* 0x040fe20007ffe0ff */
[----:B------:R-:W-:Y:S01]  /*2260*/  IMAD.MOV R4, RZ, RZ, -R3 ;  /* 0x000000ffff047224 */ /* 0x000fe200078e0a03 */
[C---:B------:R-:W-:Y:S01]  /*2270*/  IADD3 R154, R247.reuse, 0x1b4, RZ ;  /* 0x000001b4f79a7810 */ /* 0x040fe20007ffe0ff */
[----:B------:R-:W-:Y:S01]  /*2280*/  IMAD.MOV.U32 R6, RZ, RZ, R7 ;  /* 0x000000ffff067224 */ /* 0x000fe200078e0007 */
[----:B------:R-:W-:Y:S01]  /*2290*/  IADD3 R160, R247, 0x1ce, RZ ;  /* 0x000001cef7a07810 */ /* 0x000fe20007ffe0ff */
[C---:B------:R-:W-:Y:S01]  /*22a0*/  IMAD R4, R191.reuse, R4, R5 ;  /* 0x00000004bf047224 */ /* 0x040fe200078e0205 */
[----:B------:R-:W-:Y:S01]  /*22b0*/  IABS R157, R154 ;  /* 0x0000009a009d7213 */ /* 0x000fe20000000000 */
[----:B------:R-:W-:Y:S01]  /*22c0*/  @!P3 IMAD.IADD R8, R8, 0x1, -R191 ;  /* 0x000000010808b824 */ /* 0x000fe200078e0abf */
[----:B------:R-:W-:Y:S01]  /*22d0*/  @!P6 IADD3 R10, R10, -R191, RZ ;  /* 0x800000bf0a0ae210 */ /* 0x000fe20007ffe0ff */
[----:B------:R-:W-:Y:S01]  /*22e0*/  IMAD.HI.U32 R3, R194, R6, RZ ;  /* 0x00000006c2037227 */ /* 0x000fe200078e00ff */
[----:B------:R-:W-:-:S02]  /*22f0*/  ISETP.GT.U32.AND P3, PT, R191, R4, PT ;  /* 0x00000004bf00720c */ /* 0x000fc40003f64070 */
[----:B------:R-:W-:Y:S01]  /*2300*/  ISETP.GT.U32.AND P6, PT, R191, R10, PT ;  /* 0x0000000abf00720c */ /* 0x000fe20003fc4070 */
[----:B------:R-:W-:Y:S01]  /*2310*/  IMAD.MOV R3, RZ, RZ, -R3 ;  /* 0x000000ffff037224 */ /* 0x000fe200078e0a03 */
[C---:B------:R-:W-:Y:S01]  /*2320*/  IADD3 R164, R247.reuse, 0x1da, RZ ;  /* 0x000001daf7a47810 */ /* 0x040fe20007ffe0ff */
[----:B------:R-:W-:Y:S01]  /*2330*/  @!P4 IMAD.IADD R12, R12, 0x1, -R191 ;  /* 0x000000010c0cc824 */ /* 0x000fe200078e0abf */
[C---:B------:R-:W-:Y:S01]  /*2340*/  IADD3 R171, R247.reuse, 0x1db, RZ ;  /* 0x000001dbf7ab7810 */ /* 0x040fe20007ffe0ff */
[----:B------:R-:W-:Y:S01]  /*2350*/  IMAD.MOV.U32 R7, RZ, RZ, R9 ;  /* 0x000000ffff077224 */ /* 0x000fe200078e0009 */
[----:B------:R-:W-:Y:S01]  /*2360*/  IADD3 R9, R247, 0x21, RZ ;  /* 0x00000021f7097810 */ /* 0x000fe20007ffe0ff */
[C---:B------:R-:W-:Y:S01]  /*2370*/  IMAD R6, R191.reuse, R3, R6 ;  /* 0x00000003bf067224 */ /* 0x040fe200078e0206 */
[----:B------:R-:W-:Y:S01]  /*2380*/  ISETP.GT.U32.AND P4, PT, R191, R12, PT ;  /* 0x0000000cbf00720c */ /* 0x000fe20003f84070 */
[----:B------:R-:W-:Y:S01]  /*2390*/  IMAD.HI.U32 R5, R194, R7, RZ ;  /* 0x00000007c2057227 */ /* 0x000fe200078e00ff */
[----:B------:R-:W-:-:S02]  /*23a0*/  IABS R3, R9 ;  /* 0x0000000900037213 */ /* 0x000fc40000000000 */
[----:B------:R-:W-:Y:S01]  /*23b0*/  IABS R166, R164 ;  /* 0x000000a400a67213 */ /* 0x000fe20000000000 */
[--C-:B------:R-:W-:Y:S01]  /*23c0*/  @!P3 IMAD.IADD R4, R4, 0x1, -R191.reuse ;  /* 0x000000010404b824 */ /* 0x100fe200078e0abf */
[----:B------:R-:W-:Y:S01]  /*23d0*/  IADD3 R167, R247, 0x1dd, RZ ;  /* 0x000001ddf7a77810 */ /* 0x000fe20007ffe0ff */
[----:B------:R-:W-:Y:S01]  /*23e0*/  @!P6 IMAD.IADD R10, R10, 0x1, -R191 ;  /* 0x000000010a0ae824 */ /* 0x000fe200078e0abf */
[C---:B------:R-:W-:Y:S01]  /*23f0*/  ISETP.GT.U32.AND P6, PT, R191.reuse, R6, PT ;  /* 0x00000006bf00720c */ /* 0x040fe20003fc4070 */
[----:B------:R-:W-:Y:S01]  /*2400*/  IMAD.MOV.U32 R234, RZ, RZ, R8 ;  /* 0x000000ffffea7224 */ /* 0x000fe200078e0008 */
[----:B------:R-:W-:Y:S01]  /*2410*/  ISETP.GT.U32.AND P3, PT, R191, R4, PT ;  /* 0x00000004bf00720c */ /* 0x000fe20003f64070 */
[----:B------:R-:W-:Y:S01]  /*2420*/  IMAD.MOV R8, RZ, RZ, -R5 ;  /* 0x000000ffff087224 */ /* 0x000fe200078e0a05 */
[----:B------:R-:W-:Y:S01]  /*2430*/  IABS R169, R167 ;  /* 0x000000a700a97213 */ /* 0x000fe20000000000 */
[----:B------:R-:W-:Y:S01]  /*2440*/  IMAD.MOV.U32 R235, RZ, RZ, R10 ;  /* 0x000000ffffeb7224 */ /* 0x000fe200078e000a */
[C---:B------:R-:W-:Y:S01]  /*2450*/  IADD3 R173, R247.reuse, 0x1e0, RZ ;  /* 0x000001e0f7ad7810 */ /* 0x040fe20007ffe0ff */
[----:B------:R-:W-:Y:S01]  /*2460*/  IMAD.MOV.U32 R10, RZ, RZ, R3 ;  /* 0x000000ffff0a7224 */ /* 0x000fe200078e0003 */
[----:B------:R-:W-:Y:S01]  /*2470*/  IADD3 R178, R247, 0x1e6, RZ ;  /* 0x000001e6f7b27810 */ /* 0x000fe20007ffe0ff */
[----:B------:R-:W-:Y:S01]  /*2480*/  @!P5 IMAD.MOV R234, RZ, RZ, -R234 ;  /* 0x000000ffffead224 */ /* 0x000fe200078e0aea */
[----:B------:R-:W-:Y:S01]  /*2490*/  ISETP.GE.AND P5, PT, R13, RZ, PT ;  /* 0x000000ff0d00720c */ /* 0x000fe20003fa6270 */
[----:B------:R-:W-:Y:S01]  /*24a0*/  IMAD R8, R191, R8, R7 ;  /* 0x00000008bf087224 */ /* 0x000fe200078e0207 */
[C---:B------:R-:W-:Y:S01]  /*24b0*/  IADD3 R13, R247.reuse, 0x25, RZ ;  /* 0x00000025f70d7810 */ /* 0x040fe20007ffe0ff */
[----:B------:R-:W-:Y:S01]  /*24c0*/  IMAD.HI.U32 R3, R194, R10, RZ ;  /* 0x0000000ac2037227 */ /* 0x000fe200078e00ff */
[----:B------:R-:W-:-:S02]  /*24d0*/  IADD3 R183, R247, 0x1ec, RZ ;  /* 0x000001ecf7b77810 */ /* 0x000fc40007ffe0ff */
[----:B------:R-:W-:Y:S01]  /*24e0*/  IADD3 R237, R247, 0x1fb, RZ ;  /* 0x000001fbf7ed7810 */ /* 0x000fe20007ffe0ff */
[--C-:B------:R-:W-:Y:S01]  /*24f0*/  @!P4 IMAD.IADD R12, R12, 0x1, -R191.reuse ;  /* 0x000000010c0cc824 */ /* 0x100fe200078e0abf */
[----:B------:R-:W-:Y:S01]  /*2500*/  ISETP.GT.U32.AND P4, PT, R191, R8, PT ;  /* 0x00000008bf00720c */ /* 0x000fe20003f84070 */
[----:B------:R-:W-:Y:S01]  /*2510*/  @!P6 IMAD.IADD R6, R6, 0x1, -R191 ;  /* 0x000000010606e824 */ /* 0x000fe200078e0abf */
[C---:B------:R-:W-:Y:S01]  /*2520*/  IADD3 R242, R247.reuse, 0x1fc, RZ ;  /* 0x000001fcf7f27810 */ /* 0x040fe20007ffe0ff */
[----:B------:R-:W-:Y:S01]  /*2530*/  IMAD.MOV R5, RZ, RZ, -R3 ;  /* 0x000000ffff057224 */ /* 0x000fe200078e0a03 */
[----:B------:R-:W-:Y:S01]  /*2540*/  IADD3 R246, R247, 0x1fd, RZ ;  /* 0x000001fdf7f67810 */ /* 0x000fe20007ffe0ff */
[----:B------:R-:W-:Y:S01]  /*2550*/  @!P3 IMAD.IADD R4, R4, 0x1, -R191 ;  /* 0x000000010404b824 */ /* 0x000fe200078e0abf */
[C---:B------:R-:W-:Y:S01]  /*2560*/  ISETP.GT.U32.AND P6, PT, R191.reuse, R6, PT ;  /* 0x00000006bf00720c */ /* 0x040fe20003fc4070 */
[----:B------:R-:W-:Y:S01]  /*2570*/  IMAD R10, R191, R5, R10 ;  /* 0x00000005bf0a7224 */ /* 0x000fe200078e020a */
[----:B------:R-:W-:Y:S01]  /*2580*/  IADD3 R5, R247, 0x23, RZ ;  /* 0x00000023f7057810 */ /* 0x000fe20007ffe0ff */
[----:B------:R-:W-:Y:S01]  /*2590*/  IMAD.MOV.U32 R21, RZ, RZ, R4 ;  /* 0x000000ffff157224 */ /* 0x000fe200078e0004 */
[----:B------:R-:W-:Y:S01]  /*25a0*/  ISETP.GE.AND P3, PT, R9, RZ, PT ;  /* 0x000000ff0900720c */ /* 0x000fe20003f66270 */
[----:B------:R-:W-:Y:S01]  /*25b0*/  @!P2 IMAD.MOV R204, RZ, RZ, -R204 ;  /* 0x000000ffffcca224 */ /* 0x000fe200078e0acc */
[----:B------:R-:W-:Y:S01]  /*25c0*/  ISETP.GE.AND P2, PT, R11, RZ, PT ;  /* 0x000000ff0b00720c */ /* 0x000fe20003f46270 */
[----:B------:R-:W-:Y:S01]  /*25d0*/  @!P5 IMAD.MOV R21, RZ, RZ, -R21 ;  /* 0x000000ffff15d224 */ /* 0x000fe200078e0a15 */
[----:B------:R-:W-:Y:S01]  /*25e0*/  IADD3 R11, R247, 0x22, RZ ;  /* 0x00000022f70b7810 */ /* 0x000fe20007ffe0ff */
[----:B------:R-:W-:Y:S01]  /*25f0*/  @!P1 IMAD.MOV R235, RZ, RZ, -R235 ;  /* 0x000000ffffeb9224 */ /* 0x000fe200078e0aeb */
[C---:B------:R-:W-:Y:S01]  /*2600*/  ISETP.GT.U32.AND P5, PT, R191.reuse, R10, PT ;  /* 0x0000000abf00720c */ /* 0x040fe20003fa4070 */
[----:B------:R-:W-:Y:S01]  /*2610*/  IMAD.MOV.U32 R236, RZ, RZ, R12 ;  /* 0x000000ffffec7224 */ /* 0x000fe200078e000c */
[----:B------:R-:W-:Y:S01]  /*2620*/  IABS R7, R11 ;  /* 0x0000000b00077213 */ /* 0x000fe20000000000 */
[----:B------:R-:W-:Y:S01]  /*2630*/  @!P6 IMAD.IADD R6, R6, 0x1, -R191 ;  /* 0x000000010606e824 */ /* 0x000fe200078e0abf */
[----:B------:R-:W-:Y:S01]  /*2640*/  @!P4 IADD3 R8, R8, -R191, RZ ;  /* 0x800000bf0808c210 */ /* 0x000fe20007ffe0ff */
[----:B------:R1:W-:Y:S01]  /*2650*/  STL [R1+0x33c], R21 ;  /* 0x00033c1501007387 */ /* 0x0003e20000100800 */
[----:B------:R-:W-:Y:S01]  /*2660*/  ISETP.GE.AND P1, PT, R14, RZ, PT ;  /* 0x000000ff0e00720c */ /* 0x000fe20003f26270 */
[----:B------:R-:W-:Y:S01]  /*2670*/  IMAD.HI.U32 R3, R194, R7, RZ ;  /* 0x00000007c2037227 */ /* 0x000fe200078e00ff */
[----:B------:R-:W-:-:S02]  /*2680*/  ISETP.GT.U32.AND P4, PT, R191, R8, PT ;  /* 0x00000008bf00720c */ /* 0x000fc40003f84070 */
[----:B------:R-:W-:Y:S01]  /*2690*/  ISETP.GE.AND P6, PT, R11, RZ, PT ;  /* 0x000000ff0b00720c */ /* 0x000fe20003fc6270 */
[----:B------:R-:W-:Y:S01]  /*26a0*/  @!P2 IMAD.MOV R236, RZ, RZ, -R236 ;  /* 0x000000ffffeca224 */ /* 0x000fe200078e0aec */
[----:B------:R-:W-:Y:S01]  /*26b0*/  ISETP.GE.AND P2, PT, R15, RZ, PT ;  /* 0x000000ff0f00720c */ /* 0x000fe20003f46270 */
[----:B------:R-:W-:Y:S01]  /*26c0*/  IMAD.MOV R4, RZ, RZ, -R3 ;  /* 0x000000ffff047224 */ /* 0x000fe200078e0a03 */
[----:B------:R-:W-:Y:S01]  /*26d0*/  IABS R3, R5 ;  /* 0x0000000500037213 */ /* 0x000fe20000000000 */
[----:B------:R-:W-:Y:S01]  /*26e0*/  IMAD.MOV.U32 R14, RZ, RZ, R6 ;  /* 0x000000ffff0e7224 */ /* 0x000fe200078e0006 */
[----:B------:R-:W-:Y:S01]  /*26f0*/  IABS R11, R13 ;  /* 0x0000000d000b7213 */ /* 0x000fe20000000000 */
[----:B------:R-:W-:Y:S01]  /*2700*/  @!P5 IMAD.IADD R10, R10, 0x1, -R191 ;  /* 0x000000010a0ad824 */ /* 0x000fe200078e0abf */
[----:B------:R-:W-:Y:S01]  /*2710*/  IADD3 R12, R247, 0x24, RZ ;  /* 0x00000024f70c7810 */ /* 0x000fe20007ffe0ff */
[----:B------:R-:W-:Y:S01]  /*2720*/  IMAD R4, R191, R4, R7 ;  /* 0x00000004bf047224 */ /* 0x000fe200078e0207 */
[----:B------:R-:W-:Y:S01]  /*2730*/  ISETP.GE.AND P5, PT, R5, RZ, PT ;  /* 0x000000ff0500720c */ /* 0x000fe20003fa6270 */
[----:B------:R-:W-:Y:S01]  /*2740*/  @!P1 IMAD.MOV R14, RZ, RZ, -R14 ;  /* 0x000000ffff0e9224 */ /* 0x000fe200078e0a0e */
[C---:B------:R-:W-:Y:S01]  /*2750*/  ISETP.GT.U32.AND P1, PT, R191.reuse, R10, PT ;  /* 0x0000000abf00720c */ /* 0x040fe20003f24070 */
[----:B------:R-:W-:Y:S01]  /*2760*/  @!P4 IMAD.IADD R8, R8, 0x1, -R191 ;  /* 0x000000010808c824 */ /* 0x000fe200078e0abf */
[----:B------:R-:W-:Y:S01]  /*2770*/  ISETP.GT.U32.AND P4, PT, R191, R4, PT ;  /* 0x00000004bf00720c */ /* 0x000fe20003f84070 */
[----:B------:R-:W-:Y:S01]  /*2780*/  IMAD.MOV.U32 R7, RZ, RZ, R3 ;  /* 0x000000ffff077224 */ /* 0x000fe200078e0003 */
[----:B------:R2:W-:Y:S01]  /*2790*/  STL [R1+0x338], R14 ;  /* 0x0003380e01007387 */ /* 0x0005e20000100800 */
[----:B------:R-:W-:Y:S01]  /*27a0*/  @!P2 IMAD.MOV R8, RZ, RZ, -R8 ;  /* 0x000000ffff08a224 */ /* 0x000fe200078e0a08 */
[----:B------:R-:W-:Y:S01]  /*27b0*/  IABS R9, R12 ;  /* 0x0000000c00097213 */ /* 0x000fe20000000000 */
[----:B------:R-:W-:Y:S01]  /*27c0*/  IMAD.HI.U32 R3, R194, R7, RZ ;  /* 0x00000007c2037227 */ /* 0x000fe200078e00ff */
[----:B------:R-:W-:-:S02]  /*27d0*/  ISETP.GE.AND P2, PT, R12, RZ, PT ;  /* 0x000000ff0c00720c */ /* 0x000fc40003f46270 */
[----:B------:R3:W-:Y:S01]  /*27e0*/  STL [R1+0x334], R8 ;  /* 0x0003340801007387 */ /* 0x0007e20000100800 */
[----:B------:R-:W-:Y:S01]  /*27f0*/  IMAD.HI.U32 R6, R194, R11, RZ ;  /* 0x0000000bc2067227 */ /* 0x000fe200078e00ff */
[C---:B------:R-:W-:Y:S02]  /*2800*/  IADD3 R15, R247.reuse, 0x28, RZ ;  /* 0x00000028f70f7810 */ /* 0x040fe40007ffe0ff */
[----:B-1----:R-:W-:Y:S01]  /*2810*/  IADD3 R21, R247, 0x2b, RZ ;  /* 0x0000002bf7157810 */ /* 0x002fe20007ffe0ff */
[--C-:B------:R-:W-:Y:S01]  /*2820*/  @!P1 IMAD.IADD R10, R10, 0x1, -R191.reuse ;  /* 0x000000010a0a9824 */ /* 0x100fe200078e0abf */
[----:B------:R-:W-:Y:S01]  /*2830*/  ISETP.GE.AND P1, PT, R13, RZ, PT ;  /* 0x000000ff0d00720c */ /* 0x000fe20003f26270 */
[----:B------:R-:W-:Y:S01]  /*2840*/  @!P4 IMAD.IADD R4, R4, 0x1, -R191 ;  /* 0x000000010404c824 */ /* 0x000fe200078e0abf */
[----:B------:R-:W-:Y:S01]  /*2850*/  IADD3 R13, R247, 0x27, RZ ;  /* 0x00000027f70d7810 */ /* 0x000fe20007ffe0ff */
[----:B--2---:R-:W-:Y:S02]  /*2860*/  IMAD.MOV R14, RZ, RZ, -R6 ;  /* 0x000000ffff0e7224 */ /* 0x004fe400078e0a06 */
[----:B---3--:R-:W-:Y:S01]  /*2870*/  IMAD.MOV R8, RZ, RZ, -R3 ;  /* 0x000000ffff087224 */ /* 0x008fe200078e0a03 */
[----:B------:R-:W-:Y:S01]  /*2880*/  ISETP.GT.U32.AND P4, PT, R191, R4, PT ;  /* 0x00000004bf00720c */ /* 0x000fe20003f84070 */
[----:B------:R-:W-:Y:S01]  /*2890*/  IMAD.MOV.U32 R16, RZ, RZ, R10 ;  /* 0x000000ffff107224 */ /* 0x000fe200078e000a */
[----:B------:R-:W-:Y:S01]  /*28a0*/  IADD3 R3, R247, 0x26, RZ ;  /* 0x00000026f7037810 */ /* 0x000fe20007ffe0ff */
[----:B------:R-:W-:Y:S01]  /*28b0*/  IMAD R6, R191, R8, R7 ;  /* 0x00000008bf067224 */ /* 0x000fe200078e0207 */
[----:B------:R-:W-:Y:S01]  /*28c0*/  IABS R10, R13 ;  /* 0x0000000d000a7213 */ /* 0x000fe20000000000 */
[----:B------:R-:W-:-:S02]  /*28d0*/  @!P3 IMAD.MOV R16, RZ, RZ, -R16 ;  /* 0x000000ffff10b224 */ /* 0x000fc400078e0a10 */
[----:B------:R-:W-:Y:S01]  /*28e0*/  IMAD.HI.U32 R5, R194, R9, RZ ;  /* 0x00000009c2057227 */ /* 0x000fe200078e00ff */
[----:B------:R-:W-:Y:S02]  /*28f0*/  ISETP.GT.U32.AND P3, PT, R191, R6, PT ;  /* 0x00000006bf00720c */ /* 0x000fe40003f64070 */
[----:B------:R1:W-:Y:S01]  /*2900*/  STL [R1+0x330], R16 ;  /* 0x0003301001007387 */ /* 0x0003e20000100800 */
[----:B------:R-:W-:Y:S02]  /*2910*/  IMAD.MOV R12, RZ, RZ, -R5 ;  /* 0x000000ffff0c7224 */ /* 0x000fe400078e0a05 */
[----:B------:R-:W-:Y:S01]  /*2920*/  @!P4 IADD3 R4, R4, -R191, RZ ;  /* 0x800000bf0404c210 */ /* 0x000fe20007ffe0ff */
[----:B------:R-:W-:Y:S01]  /*2930*/  IMAD.HI.U32 R131, R194, R129, RZ ;  /* 0x00000081c2837227 */ /* 0x000fe200078e00ff */
[----:B------:R-:W-:-:S03]  /*2940*/  ISETP.GE.AND P4, PT, R3, RZ, PT ;  /* 0x000000ff0300720c */ /* 0x000fc60003f86270 */
[C---:B------:R-:W-:Y:S01]  /*2950*/  IMAD R8, R191.reuse, R12, R9 ;  /* 0x0000000cbf087224 */ /* 0x040fe200078e0209 */
[----:B------:R-:W-:Y:S01]  /*2960*/  IABS R9, R3 ;  /* 0x0000000300097213 */ /* 0x000fe20000000000 */
[----:B------:R-:W-:Y:S01]  /*2970*/  IMAD.MOV.U32 R5, RZ, RZ, R4 ;  /* 0x000000ffff057224 */ /* 0x000fe200078e0004 */
[----:B-1----:R-:W-:Y:S01]  /*2980*/  IABS R16, R17 ;  /* 0x0000001100107213 */ /* 0x002fe20000000000 */
[----:B------:R-:W-:Y:S02]  /*2990*/  @!P3 IMAD.IADD R6, R6, 0x1, -R191 ;  /* 0x000000010606b824 */ /* 0x000fe400078e0abf */
[----:B------:R-:W-:Y:S01]  /*29a0*/  @!P6 IMAD.MOV R5, RZ, RZ, -R5 ;  /* 0x000000ffff05e224 */ /* 0x000fe200078e0a05 */
[C---:B------:R-:W-:Y:S01]  /*29b0*/  ISETP.GT.U32.AND P6, PT, R191.reuse, R8, PT ;  /* 0x00000008bf00720c */ /* 0x040fe20003fc4070 */
[C---:B------:R-:W-:Y:S01]  /*29c0*/  IMAD R12, R191.reuse, R14, R11 ;  /* 0x0000000ebf0c7224 */ /* 0x040fe200078e020b */
[----:B------:R-:W-:Y:S01]  /*29d0*/  ISETP.GT.U32.AND P3, PT, R191, R6, PT ;  /* 0x00000006bf00720c */ /* 0x000fe20003f64070 */
[----:B------:R-:W-:Y:S01]  /*29e0*/  IMAD.HI.U32 R3, R194, R9, RZ ;  /* 0x00000009c2037227 */ /* 0x000fe200078e00ff */
[----:B------:R-:W-:Y:S01]  /*29f0*/  IABS R14, R15 ;  /* 0x0000000f000e7213 */ /* 0x000fe20000000000 */
[----:B------:R1:W-:Y:S01]  /*2a00*/  STL [R1+0x32c], R5 ;  /* 0x00032c0501007387 */ /* 0x0003e20000100800 */
[----:B------:R-:W-:Y:S01]  /*2a10*/  IABS R11, R23 ;  /* 0x00000017000b7213 */ /* 0x000fe20000000000 */
[----:B------:R-:W-:-:S02]  /*2a20*/  IMAD.MOV R4, RZ, RZ, -R3 ;  /* 0x000000ffff047224 */ /* 0x000fc400078e0a03 */
[----:B------:R-:W-:-:S04]  /*2a30*/  IMAD.HI.U32 R3, R194, R10, RZ ;  /* 0x0000000ac2037227 */ /* 0x000fc800078e00ff */
[--C-:B------:R-:W-:Y:S02]  /*2a40*/  @!P6 IMAD.IADD R8, R8, 0x1, -R191.reuse ;  /* 0x000000010808e824 */ /* 0x100fe400078e0abf */
[----:B------:R-:W-:Y:S01]  /*2a50*/  @!P3 IMAD.IADD R6, R6, 0x1, -R191 ;  /* 0x000000010606b824 */ /* 0x000fe200078e0abf */
[C---:B------:R-:W-:Y:S01]  /*2a60*/  ISETP.GT.U32.AND P3, PT, R191.reuse, R12, PT ;  /* 0x0000000cbf00720c */ /* 0x040fe20003f64070 */
[C---:B------:R-:W-:Y:S01]  /*2a70*/  IMAD R4, R191.reuse, R4, R9 ;  /* 0x00000004bf047224 */ /* 0x040fe200078e0209 */
[----:B------:R-:W-:Y:S01]  /*2a80*/  ISETP.GT.U32.AND P6, PT, R191, R8, PT ;  /* 0x00000008bf00720c */ /* 0x000fe20003fc4070 */
[----:B------:R-:W-:-:S04]  /*2a90*/  IMAD.HI.U32 R7, R194, R16, RZ ;  /* 0x00000010c2077227 */ /* 0x000fc800078e00ff */
[----:B------:R-:W-:-:S04]  /*2aa0*/  IMAD.HI.U32 R9, R194, R18, RZ ;  /* 0x00000012c2097227 */ /* 0x000fc800078e00ff */
[----:B------:R-:W-:Y:S02]  /*2ab0*/  IMAD.MOV R3, RZ, RZ, -R3 ;  /* 0x000000ffff037224 */ /* 0x000fe400078e0a03 */
[--C-:B------:R-:W-:Y:S02]  /*2ac0*/  @!P3 IMAD.IADD R12, R12, 0x1, -R191.reuse ;  /* 0x000000010c0cb824 */ /* 0x100fe400078e0abf */
[----:B------:R-:W-:Y:S01]  /*2ad0*/  @!P6 IMAD.IADD R8, R8, 0x1, -R191 ;  /* 0x000000010808e824 */ /* 0x000fe200078e0abf */
[C---:B------:R-:W-:Y:S01]  /*2ae0*/  ISETP.GT.U32.AND P6, PT, R191.reuse, R4, PT ;  /* 0x00000004bf00720c */ /* 0x040fe20003fc4070 */
[----:B------:R-:W-:Y:S01]  /*2af0*/  IMAD.MOV R7, RZ, RZ, -R7 ;  /* 0x000000ffff077224 */ /* 0x000fe200078e0a07 */
[C---:B------:R-:W-:Y:S01]  /*2b00*/  ISETP.GT.U32.AND P3, PT, R191.reuse, R12, PT ;  /* 0x0000000cbf00720c */ /* 0x040fe20003f64070 */
[----:B------:R-:W-:Y:S02]  /*2b10*/  IMAD R10, R191, R3, R10 ;  /* 0x00000003bf0a7224 */ /* 0x000fe400078e020a */
[----:B------:R-:W-:-:S02]  /*2b20*/  IMAD.MOV R9, RZ, RZ, -R9 ;  /* 0x000000ffff097224 */ /* 0x000fc400078e0a09 */
[----:B------:R-:W-:Y:S01]  /*2b30*/  IMAD R16, R191, R7, R16 ;  /* 0x00000007bf107224 */ /* 0x000fe200078e0210 */
[----:B------:R-:W-:Y:S01]  /*2b40*/  IABS R7, R21 ;  /* 0x0000001500077213 */ /* 0x000fe20000000000 */
[----:B------:R-:W-:Y:S02]  /*2b50*/  IMAD.MOV.U32 R24, RZ, RZ, R6 ;  /* 0x000000ffff187224 */ /* 0x000fe400078e0006 */
[----:B-1----:R-:W-:-:S04]  /*2b60*/  IMAD.HI.U32 R5, R194, R14, RZ ;  /* 0x0000000ec2057227 */ /* 0x002fc800078e00ff */
[C---:B------:R-:W-:Y:S01]  /*2b70*/  IMAD R18, R191.reuse, R9, R18 ;  /* 0x00000009bf127224 */ /* 0x040fe200078e0212 */
[----:B------:R-:W-:Y:S01]  /*2b80*/  @!P3 IADD3 R12, R12, -R191, RZ ;  /* 0x800000bf0c0cb210 */ /* 0x000fe20007ffe0ff */
[----:B------:R-:W-:Y:S01]  /*2b90*/  @!P5 IMAD.MOV R24, RZ, RZ, -R24 ;  /* 0x000000ffff18d224 */ /* 0x000fe200078e0a18 */
[C---:B------:R-:W-:Y:S01]  /*2ba0*/  ISETP.GT.U32.AND P5, PT, R191.reuse, R10, PT ;  /* 0x0000000abf00720c */ /* 0x040fe20003fa4070 */
[----:B------:R-:W-:Y:S01]  /*2bb0*/  IMAD.MOV R5, RZ, RZ, -R5 ;  /* 0x000000ffff057224 */ /* 0x000fe200078e0a05 */
[C---:B------:R-:W-:Y:S01]  /*2bc0*/  ISETP.GT.U32.AND P3, PT, R191.reuse, R16, PT ;  /* 0x00000010bf00720c */ /* 0x040fe20003f64070 */
[----:B------:R-:W-:Y:S01]  /*2bd0*/  @!P6 IMAD.IADD R4, R4, 0x1, -R191 ;  /* 0x000000010404e824 */ /* 0x000fe200078e0abf */
[C---:B------:R-:W-:Y:S01]  /*2be0*/  ISETP.GT.U32.AND P6, PT, R191.reuse, R18, PT ;  /* 0x00000012bf00720c */ /* 0x040fe20003fc4070 */
[----:B------:R-:W-:Y:S01]  /*2bf0*/  IMAD R14, R191, R5, R14 ;  /* 0x00000005bf0e7224 */ /* 0x000fe200078e020e */
[----:B------:R-:W-:Y:S01]  /*2c00*/  IABS R9, R22 ;  /* 0x0000001600097213 */ /* 0x000fe20000000000 */
[----:B------:R-:W-:Y:S01]  /*2c10*/  IMAD.MOV.U32 R20, RZ, RZ, R8 ;  /* 0x000000ffff147224 */ /* 0x000fe200078e0008 */
[----:B------:R1:W-:Y:S01]  /*2c20*/  STL [R1+0x328], R24 ;  /* 0x0003281801007387 */ /* 0x0003e20000100800 */
[----:B------:R-:W-:-:S04]  /*2c30*/  IMAD.HI.U32 R3, R194, R7, RZ ;  /* 0x00000007c2037227 */ /* 0x000fc800078e00ff */
[----:B------:R-:W-:Y:S01]  /*2c40*/  @!P2 IMAD.MOV R20, RZ, RZ, -R20 ;  /* 0x000000ffff14a224 */ /* 0x000fe200078e0a14 */
[C---:B------:R-:W-:Y:S01]  /*2c50*/  ISETP.GT.U32.AND P2, PT, R191.reuse, R14, PT ;  /* 0x0000000ebf00720c */ /* 0x040fe20003f44070 */
[--C-:B------:R-:W-:Y:S01]  /*2c60*/  @!P5 IMAD.IADD R10, R10, 0x1, -R191.reuse ;  /* 0x000000010a0ad824 */ /* 0x100fe200078e0abf */
[C---:B------:R-:W-:Y:S01]  /*2c70*/  ISETP.GT.U32.AND P5, PT, R191.reuse, R4, PT ;  /* 0x00000004bf00720c */ /* 0x040fe20003fa4070 */
[--C-:B------:R-:W-:Y:S01]  /*2c80*/  @!P3 IMAD.IADD R16, R16, 0x1, -R191.reuse ;  /* 0x000000011010b824 */ /* 0x100fe200078e0abf */
[----:B------:R2:W-:Y:S01]  /*2c90*/  STL [R1+0x324], R20 ;  /* 0x0003241401007387 */ /* 0x0005e20000100800 */
[----:B------:R-:W-:Y:S02]  /*2ca0*/  @!P6 IMAD.IADD R18, R18, 0x1, -R191 ;  /* 0x000000011212e824 */ /* 0x000fe400078e0abf */
[----:B------:R-:W-:Y:S01]  /*2cb0*/  IMAD.MOV R6, RZ, RZ, -R3 ;  /* 0x000000ffff067224 */ /* 0x000fe200078e0a03 */
[----:B------:R-:W-:Y:S01]  /*2cc0*/  ISETP.GT.U32.AND P6, PT, R191, R16, PT ;  /* 0x00000010bf00720c */ /* 0x000fe20003fc4070 */
[----:B------:R-:W-:-:S04]  /*2cd0*/  IMAD.HI.U32 R3, R194, R11, RZ ;  /* 0x0000000bc2037227 */ /* 0x000fc800078e00ff */
[----:B------:R-:W-:Y:S01]  /*2ce0*/  @!P2 IMAD.IADD R14, R14, 0x1, -R191 ;  /* 0x000000010e0ea824 */ /* 0x000fe200078e0abf */
[C---:B------:R-:W-:Y:S01]  /*2cf0*/  ISETP.GT.U32.AND P2, PT, R191.reuse, R10, PT ;  /* 0x0000000abf00720c */ /* 0x040fe20003f44070 */
[----:B-1----:R-:W-:Y:S02]  /*2d00*/  IMAD.MOV.U32 R24, RZ, RZ, R12 ;  /* 0x000000ffff187224 */ /* 0x002fe400078e000c */
[C---:B------:R-:W-:Y:S01]  /*2d10*/  IMAD R6, R191.reuse, R6, R7 ;  /* 0x00000006bf067224 */ /* 0x040fe200078e0207 */
[----:B------:R-:W-:Y:S01]  /*2d20*/  ISETP.GT.U32.AND P3, PT, R191, R14, PT ;  /* 0x0000000ebf00720c */ /* 0x000fe20003f64070 */
[----:B--2---:R-:W-:Y:S01]  /*2d30*/  IMAD.MOV R20, RZ, RZ, -R3 ;  /* 0x000000ffff147224 */ /* 0x004fe200078e0a03 */
[----:B------:R-:W-:Y:S01]  /*2d40*/  IADD3 R7, R247, 0x2e, RZ ;  /* 0x0000002ef7077810 */ /* 0x000fe20007ffe0ff */
[----:B------:R-:W-:-:S03]  /*2d50*/  IMAD.HI.U32 R5, R194, R9, RZ ;  /* 0x00000009c2057227 */ /* 0x000fc600078e00ff */
[----:B------:R-:W-:Y:S01]  /*2d60*/  IABS R3, R7 ;  /* 0x0000000700037213 */ /* 0x000fe20000000000 */
[----:B------:R-:W-:Y:S01]  /*2d70*/  @!P1 IMAD.MOV R24, RZ, RZ, -R24 ;  /* 0x000000ffff189224 */ /* 0x000fe200078e0a18 */
[C---:B------:R-:W-:Y:S01]  /*2d80*/  ISETP.GT.U32.AND P1, PT, R191.reuse, R18, PT ;  /* 0x00000012bf00720c */ /* 0x040fe20003f24070 */
[C---:B------:R-:W-:Y:S02]  /*2d90*/  IMAD R12, R191.reuse, R20, R11 ;  /* 0x00000014bf0c7224 */ /* 0x040fe400078e020b */
[----:B------:R-:W-:Y:S01]  /*2da0*/  @!P5 IMAD.IADD R4, R4, 0x1, -R191 ;  /* 0x000000010404d824 */ /* 0x000fe200078e0abf */
[C---:B------:R-:W-:Y:S01]  /*2db0*/  ISETP.GT.U32.AND P5, PT, R191.reuse, R6, PT ;  /* 0x00000006bf00720c */ /* 0x040fe20003fa4070 */
[----:B------:R-:W-:Y:S01]  /*2dc0*/  IMAD.MOV R8, RZ, RZ, -R5 ;  /* 0x000000ffff087224 */ /* 0x000fe200078e0a05 */
[----:B------:R1:W-:Y:S01]  /*2dd0*/  STL [R1+0x320], R24 ;  /* 0x0003201801007387 */ /* 0x0003e20000100800 */
[----:B------:R-:W-:Y:S01]  /*2de0*/  @!P6 IMAD.IADD R16, R16, 0x1, -R191 ;  /* 0x000000011010e824 */ /* 0x000fe200078e0abf */
[C---:B------:R-:W-:Y:S01]  /*2df0*/  ISETP.GT.U32.AND P6, PT, R191.reuse, R12, PT ;  /* 0x0000000cbf00720c */ /* 0x040fe20003fc4070 */
[----:B------:R-:W-:Y:S01]  /*2e00*/  IMAD R8, R191, R8, R9 ;  /* 0x00000008bf087224 */ /* 0x000fe200078e0209 */
[----:B------:R-:W-:Y:S01]  /*2e10*/  IADD3 R9, R247, 0x2f, RZ ;  /* 0x0000002ff7097810 */ /* 0x000fe20007ffe0ff */
[----:B------:R-:W-:-:S02]  /*2e20*/  @!P2 IMAD.IADD R10, R10, 0x1, -R191 ;  /* 0x000000010a0aa824 */ /* 0x000fc400078e0abf */
[--C-:B------:R-:W-:Y:S01]  /*2e30*/  @!P1 IMAD.IADD R18, R18, 0x1, -R191.reuse ;  /* 0x0000000112129824 */ /* 0x100fe200078e0abf */
[----:B------:R-:W-:Y:S01]  /*2e40*/  ISETP.GT.U32.AND P2, PT, R191, R8, PT ;  /* 0x00000008bf00720c */ /* 0x000fe20003f44070 */
[--C-:B------:R-:W-:Y:S01]  /*2e50*/  @!P3 IMAD.IADD R14, R14, 0x1, -R191.reuse ;  /* 0x000000010e0eb824 */ /* 0x100fe200078e0abf */
[----:B------:R-:W-:Y:S01]  /*2e60*/  ISETP.GE.AND P1, PT, R15, RZ, PT ;  /* 0x000000ff0f00720c */ /* 0x000fe20003f26270 */
[----:B------:R-:W-:Y:S01]  /*2e70*/  @!P5 IMAD.IADD R6, R6, 0x1, -R191 ;  /* 0x000000010606d824 */ /* 0x000fe200078e0abf */
[----:B------:R-:W-:Y:S01]  /*2e80*/  ISETP.GE.AND P3, PT, R13, RZ, PT ;  /* 0x000000ff0d00720c */ /* 0x000fe20003f66270 */
[----:B------:R-:W-:Y:S01]  /*2e90*/  IMAD.MOV.U32 R20, RZ, RZ, R3 ;  /* 0x000000ffff147224 */ /* 0x000fe200078e0003 */
[----:B------:R-:W-:Y:S01]  /*2ea0*/  ISETP.GE.AND P5, PT, R17, RZ, PT ;  /* 0x000000ff1100720c */ /* 0x000fe20003fa6270 */
[----:B------:R-:W-:Y:S01]  /*2eb0*/  @!P6 IMAD.IADD R12, R12, 0x1, -R191 ;  /* 0x000000010c0ce824 */ /* 0x000fe200078e0abf */
[----:B------:R-:W-:Y:S01]  /*2ec0*/  ISETP.GT.U32.AND P6, PT, R191, R6, PT ;  /* 0x00000006bf00720c */ /* 0x000fe20003fc4070 */
[----:B------:R-:W-:Y:S01]  /*2ed0*/  IMAD.MOV.U32 R26, RZ, RZ, R4 ;  /* 0x000000ffff1a7224 */ /* 0x000fe200078e0004 */
[----:B------:R-:W-:Y:S01]  /*2ee0*/  IABS R5, R9 ;  /* 0x0000000900057213 */ /* 0x000fe20000000000 */
[----:B-1----:R-:W-:Y:S01]  /*2ef0*/  IMAD.MOV.U32 R24, RZ, RZ, R14 ;  /* 0x000000ffff187224 */ /* 0x002fe200078e000e */
[----:B------:R-:W-:Y:S01]  /*2f00*/  IADD3 R17, R247, 0x33, RZ ;  /* 0x00000033f7117810 */ /* 0x000fe20007ffe0ff */
[----:B------:R-:W-:Y:S01]  /*2f10*/  IMAD.HI.U32 R3, R194, R20, RZ ;  /* 0x00000014c2037227 */ /* 0x000fe200078e00ff */
[----:B------:R-:W-:-:S02]  /*2f20*/  @!P2 IADD3 R8, R8, -R191, RZ ;  /* 0x800000bf0808a210 */ /* 0x000fc40007ffe0ff */
[----:B------:R-:W-:Y:S01]  /*2f30*/  ISETP.GE.AND P2, PT, R19, RZ, PT ;  /* 0x000000ff1300720c */ /* 0x000fe20003f46270 */
[----:B------:R-:W-:Y:S01]  /*2f40*/  IMAD.MOV.U32 R25, RZ, RZ, R10 ;  /* 0x000000ffff197224 */ /* 0x000fe200078e000a */
[----:B------:R-:W-:Y:S01]  /*2f50*/  IADD3 R19, R247, 0x34, RZ ;  /* 0x00000034f7137810 */ /* 0x000fe20007ffe0ff */
[----:B------:R-:W-:Y:S01]  /*2f60*/  IMAD.MOV.U32 R10, RZ, RZ, R16 ;  /* 0x000000ffff0a7224 */ /* 0x000fe200078e0010 */
[----:B------:R-:W-:Y:S01]  /*2f70*/  IABS R13, R17 ;  /* 0x00000011000d7213 */ /* 0x000fe20000000000 */
[----:B------:R-:W-:Y:S01]  /*2f80*/  @!P4 IMAD.MOV R26, RZ, RZ, -R26 ;  /* 0x000000ffff1ac224 */ /* 0x000fe200078e0a1a */
[----:B------:R-:W-:Y:S01]  /*2f90*/  ISETP.GT.U32.AND P4, PT, R191, R12, PT ;  /* 0x0000000cbf00720c */ /* 0x000fe20003f84070 */
[----:B------:R-:W-:Y:S01]  /*2fa0*/  @!P1 IMAD.MOV R24, RZ, RZ, -R24 ;  /* 0x000000ffff189224 */ /* 0x000fe200078e0a18 */
[----:B------:R-:W-:Y:S01]  /*2fb0*/  ISETP.GE.AND P1, PT, R21, RZ, PT ;  /* 0x000000ff1500720c */ /* 0x000fe20003f26270 */
[----:B------:R-:W-:Y:S01]  /*2fc0*/  IMAD.MOV R3, RZ, RZ, -R3 ;  /* 0x000000ffff037224 */ /* 0x000fe200078e0a03 */
[----:B------:R-:W-:Y:S01]  /*2fd0*/  STL [R1+0x31c], R26 ;  /* 0x00031c1a01007387 */ /* 0x000fe20000100800 */
[----:B------:R-:W-:Y:S01]  /*2fe0*/  @!P3 IMAD.MOV R25, RZ, RZ, -R25 ;  /* 0x000000ffff19b224 */ /* 0x000fe200078e0a19 */
[C---:B------:R-:W-:Y:S01]  /*2ff0*/  ISETP.GT.U32.AND P3, PT, R191.reuse, R8, PT ;  /* 0x00000008bf00720c */ /* 0x040fe20003f64070 */
[----:B------:R-:W-:Y:S01]  /*3000*/  @!P5 IMAD.MOV R10, RZ, RZ, -R10 ;  /* 0x000000ffff0ad224 */ /* 0x000fe200078e0a0a */
[----:B------:R-:W-:Y:S01]  /*3010*/  IABS R15, R19 ;  /* 0x00000013000f7213 */ /* 0x000fe20000000000 */
[----:B------:R-:W-:Y:S01]  /*3020*/  IMAD R20, R191, R3, R20 ;  /* 0x00000003bf147224 */ /* 0x000fe200078e0214 */
[----:B------:R-:W-:Y:S01]  /*3030*/  STL [R1+0x318], R25 ;  /* 0x0003181901007387 */ /* 0x000fe20000100800 */
[--C-:B------:R-:W-:Y:S01]  /*3040*/  @!P6 IMAD.IADD R6, R6, 0x1, -R191.reuse ;  /* 0x000000010606e824 */ /* 0x100fe200078e0abf */
[----:B------:R-:W-:Y:S01]  /*3050*/  ISETP.GE.AND P6, PT, R23, RZ, PT ;  /* 0x000000ff1700720c */ /* 0x000fe20003fc6270 */
[----:B------:R-:W-:Y:S01]  /*3060*/  IMAD.MOV.U32 R4, RZ, RZ, R18 ;  /* 0x000000ffff047224 */ /* 0x000fe200078e0012 */
[----:B------:R-:W-:Y:S01]  /*3070*/  STL [R1+0x314], R24 ;  /* 0x0003141801007387 */ /* 0x000fe20000100800 */
[----:B------:R-:W-:Y:S01]  /*3080*/  ISETP.GT.U32.AND P5, PT, R191, R20, PT ;  /* 0x00000014bf00720c */ /* 0x000fe20003fa4070 */
[----:B------:R-:W-:Y:S01]  /*3090*/  IMAD.HI.U32 R3, R194, R5, RZ ;  /* 0x00000005c2037227 */ /* 0x000fe200078e00ff */
[C---:B------:R-:W-:Y:S01]  /*30a0*/  IADD3 R21, R247.reuse, 0x37, RZ ;  /* 0x00000037f7157810 */ /* 0x040fe20007ffe0ff */
[----:B------:R1:W-:Y:S01]  /*30b0*/  STL [R1+0x310], R10 ;  /* 0x0003100a01007387 */ /* 0x0003e20000100800 */
[----:B------:R-:W-:Y:S01]  /*30c0*/  IADD3 R23, R247, 0x38, RZ ;  /* 0x00000038f7177810 */ /* 0x000fe20007ffe0ff */
[----:B------:R-:W-:Y:S01]  /*30d0*/  @!P2 IMAD.MOV R4, RZ, RZ, -R4 ;  /* 0x000000ffff04a224 */ /* 0x000fe200078e0a04 */
[----:B------:R-:W-:Y:S01]  /*30e0*/  ISETP.GE.AND P2, PT, R22, RZ, PT ;  /* 0x000000ff1600720c */ /* 0x000fe20003f46270 */
[--C-:B------:R-:W-:Y:S01]  /*30f0*/  @!P4 IMAD.IADD R12, R12, 0x1, -R191.reuse ;  /* 0x000000010c0cc824 */ /* 0x100fe200078e0abf */
[----:B------:R-:W-:Y:S01]  /*3100*/  ISETP.GE.AND P4, PT, R9, RZ, PT ;  /* 0x000000ff0900720c */ /* 0x000fe20003f86270 */
[----:B------:R-:W-:Y:S01]  /*3110*/  @!P3 IMAD.IADD R8, R8, 0x1, -R191 ;  /* 0x000000010808b824 */ /* 0x000fe200078e0abf */
[----:B------:R2:W-:Y:S01]  /*3120*/  STL [R1+0x30c], R4 ;  /* 0x00030c0401007387 */ /* 0x0005e20000100800 */
[----:B------:R-:W-:Y:S01]  /*3130*/  ISETP.GE.AND P3, PT, R7, RZ, PT ;  /* 0x000000ff0700720c */ /* 0x000fe20003f66270 */
[----:B------:R-:W-:Y:S01]  /*3140*/  IMAD.MOV R131, RZ, RZ, -R131 ;  /* 0x000000ffff837224 */ /* 0x000fe200078e0a83 */
[C---:B------:R-:W-:Y:S01]  /*3150*/  IADD3 R7, R247.reuse, 0x32, RZ ;  /* 0x00000032f7077810 */ /* 0x040fe20007ffe0ff */
[----:B-1----:R-:W-:Y:S01]  /*3160*/  IMAD.MOV.U32 R10, RZ, RZ, R6 ;  /* 0x000000ffff0a7224 */ /* 0x002fe200078e0006 */
[----:B------:R-:W-:Y:S01]  /*3170*/  IADD3 R24, R247, 0x39, RZ ;  /* 0x00000039f7187810 */ /* 0x000fe20007ffe0ff */
[----:B------:R-:W-:Y:S01]  /*3180*/  @!P5 IMAD.IADD R20, R20, 0x1, -R191 ;  /* 0x000000011414d824 */ /* 0x000fe200078e0abf */
[----:B------:R-:W-:Y:S01]  /*3190*/  IABS R11, R7 ;  /* 0x00000007000b7213 */ /* 0x000fe20000000000 */
[----:B------:R-:W-:Y:S01]  /*31a0*/  IMAD.HI.U32 R140, R194, R138, RZ ;  /* 0x0000008ac28c7227 */ /* 0x000fe200078e00ff */
[----:B------:R-:W-:-:S02]  /*31b0*/  @!P1 IADD3 R10, -R10, RZ, RZ ;  /* 0x000000ff0a0a9210 */ /* 0x000fc40007ffe1ff */
[----:B------:R-:W-:Y:S01]  /*31c0*/  ISETP.GT.U32.AND P5, PT, R191, R20, PT ;  /* 0x00000014bf00720c */ /* 0x000fe20003fa4070 */
[----:B--2---:R-:W-:Y:S01]  /*31d0*/  IMAD.MOV R4, RZ, RZ, -R3 ;  /* 0x000000ffff047224 */ /* 0x004fe200078e0a03 */
[----:B------:R-:W-:Y:S01]  /*31e0*/  IADD3 R3, R247, 0x30, RZ ;  /* 0x00000030f7037810 */ /* 0x000fe20007ffe0ff */
[----:B------:R1:W-:Y:S01]  /*31f0*/  STL [R1+0x308], R10 ;  /* 0x0003080a01007387 */ /* 0x0003e20000100800 */
[----:B------:R-:W-:Y:S02]  /*3200*/  @!P2 IMAD.MOV R8, RZ, RZ, -R8 ;  /* 0x000000ffff08a224 */ /* 0x000fe400078e0a08 */
[----:B------:R-:W-:Y:S01]  /*3210*/  IMAD R4, R191, R4, R5 ;  /* 0x00000004bf047224 */ /* 0x000fe200078e0205 */
[----:B------:R-:W-:Y:S01]  /*3220*/  IABS R6, R3 ;  /* 0x0000000300067213 */ /* 0x000fe20000000000 */
[----:B------:R-:W-:Y:S01]  /*3230*/  IMAD.MOV R140, RZ, RZ, -R140 ;  /* 0x000000ffff8c7224 */ /* 0x000fe200078e0a8c */
[----:B------:R-:W-:Y:S01]  /*3240*/  ISETP.GE.AND P1, PT, R3, RZ, PT ;  /* 0x000000ff0300720c */ /* 0x000fe20003f26270 */
[----:B------:R2:W-:Y:S01]  /*3250*/  STL [R1+0x304], R8 ;  /* 0x0003040801007387 */ /* 0x0005e20000100800 */
[----:B------:R-:W-:Y:S01]  /*3260*/  IADD3 R5, R247, 0x31, RZ ;  /* 0x00000031f7057810 */ /* 0x000fe20007ffe0ff */
[----:B------:R-:W-:-:S03]  /*3270*/  IMAD.HI.U32 R3, R194, R6, RZ ;  /* 0x00000006c2037227 */ /* 0x000fc600078e00ff */
[----:B------:R-:W-:Y:S01]  /*3280*/  IABS R9, R5 ;  /* 0x0000000500097213 */ /* 0x000fe20000000000 */
[----:B-1----:R-:W-:Y:S01]  /*3290*/  IMAD.MOV.U32 R10, RZ, RZ, R12 ;  /* 0x000000ffff0a7224 */ /* 0x002fe200078e000c */
[----:B------:R-:W-:Y:S01]  /*32a0*/  ISETP.GE.AND P2, PT, R5, RZ, PT ;  /* 0x000000ff0500720c */ /* 0x000fe20003f46270 */
[----:B------:R-:W-:Y:S02]  /*32b0*/  IMAD.MOV R3, RZ, RZ, -R3 ;  /* 0x000000ffff037224 */ /* 0x000fe400078e0a03 */
[----:B------:R-:W-:Y:S01]  /*32c0*/  @!P6 IMAD.MOV R10, RZ, RZ, -R10 ;  /* 0x000000ffff0ae224 */ /* 0x000fe200078e0a0a */
[----:B------:R-:W-:Y:S01]  /*32d0*/  ISETP.GT.U32.AND P6, PT, R191, R4, PT ;  /* 0x00000004bf00720c */ /* 0x000fe20003fc4070 */
[----:B------:R-:W-:Y:S01]  /*32e0*/  @!P5 IMAD.IADD R20, R20, 0x1, -R191 ;  /* 0x000000011414d824 */ /* 0x000fe200078e0abf */
[----:B------:R-:W-:Y:S01]  /*32f0*/  ISETP.GE.AND P5, PT, R7, RZ, PT ;  /* 0x000000ff0700720c */ /* 0x000fe20003fa6270 */
[----:B------:R-:W-:Y:S01]  /*3300*/  IMAD R6, R191, R3, R6 ;  /* 0x00000003bf067224 */ /* 0x000fe200078e0206 */
[----:B------:R1:W-:Y:S01]  /*3310*/  STL [R1+0x300], R10 ;  /* 0x0003000a01007387 */ /* 0x0003e20000100800 */
[----:B------:R-:W-:-:S04]  /*3320*/  IMAD.HI.U32 R3, R194, R9, RZ ;  /* 0x00000009c2037227 */ /* 0x000fc800078e00ff */
[----:B------:R-:W-:Y:S01]  /*3330*/  IMAD.MOV.U32 R18, RZ, RZ, R20 ;  /* 0x000000ffff127224 */ /* 0x000fe200078e0014 */
[----:B------:R-:W-:Y:S01]  /*3340*/  IABS R20, R23 ;  /* 0x0000001700147213 */ /* 0x000fe20000000000 */
[----:B--2---:R-:W-:-:S04]  /*3350*/  IMAD.HI.U32 R8, R194, R15, RZ ;  /* 0x0000000fc2087227 */ /* 0x004fc800078e00ff */
[----:B------:R-:W-:Y:S02]  /*3360*/  @!P6 IMAD.IADD R4, R4, 0x1, -R191 ;  /* 0x000000010404e824 */ /* 0x000fe400078e0abf */
[----:B-1----:R-:W-:Y:S02]  /*3370*/  IMAD.MOV R10, RZ, RZ, -R3 ;  /* 0x000000ffff0a7224 */ /* 0x002fe400078e0a03 */
[----:B------:R-:W-:Y:S01]  /*3380*/  @!P3 IMAD.MOV R18, RZ, RZ, -R18 ;  /* 0x000000ffff12b224 */ /* 0x000fe200078e0a12 */
[C---:B------:R-:W-:Y:S01]  /*3390*/  ISETP.GT.U32.AND P6, PT, R191.reuse, R4, PT ;  /* 0x00000004bf00720c */ /* 0x040fe20003fc4070 */
[----:B------:R-:W-:Y:S01]  /*33a0*/  IMAD.HI.U32 R5, R194, R11, RZ ;  /* 0x0000000bc2057227 */ /* 0x000fe200078e00ff */
[----:B------:R-:W-:Y:S02]  /*33b0*/  ISETP.GT.U32.AND P3, PT, R191, R6, PT ;  /* 0x00000006bf00720c */ /* 0x000fe40003f64070 */
[----:B------:R1:W-:Y:S01]  /*33c0*/  STL [R1+0x2fc], R18 ;  /* 0x0002fc1201007387 */ /* 0x0003e20000100800 */
[----:B------:R-:W-:-:S02]  /*33d0*/  IMAD.MOV R16, RZ, RZ, -R8 ;  /* 0x000000ffff107224 */ /* 0x000fc400078e0a08 */
[----:B------:R-:W-:Y:S01]  /*33e0*/  IMAD R8, R191, R10, R9 ;  /* 0x0000000abf087224 */ /* 0x000fe200078e0209 */
[----:B------:R-:W-:Y:S01]  /*33f0*/  IABS R9, R21 ;  /* 0x0000001500097213 */ /* 0x000fe20000000000 */
[----:B------:R-:W-:Y:S02]  /*3400*/  IMAD.MOV R12, RZ, RZ, -R5 ;  /* 0x000000ffff0c7224 */ /* 0x000fe400078e0a05 */
[----:B------:R-:W-:-:S04]  /*3410*/  IMAD.HI.U32 R7, R194, R13, RZ ;  /* 0x0000000dc2077227 */ /* 0x000fc800078e00ff */
[----:B------:R-:W-:Y:S01]  /*3420*/  @!P6 IMAD.IADD R4, R4, 0x1, -R191 ;  /* 0x000000010404e824 */ /* 0x000fe200078e0abf */
[C---:B------:R-:W-:Y:S01]  /*3430*/  ISETP.GT.U32.AND P6, PT, R191.reuse, R8, PT ;  /* 0x00000008bf00720c */ /* 0x040fe20003fc4070 */
[C---:B------:R-:W-:Y:S01]  /*3440*/  IMAD R10, R191.reuse, R12, R11 ;  /* 0x0000000cbf0a7224 */ /* 0x040fe200078e020b */
[----:B------:R-:W-:Y:S01]  /*3450*/  IABS R11, R24 ;  /* 0x00000018000b7213 */ /* 0x000fe20000000000 */
[----:B------:R-:W-:Y:S02]  /*3460*/  @!P3 IMAD.IADD R6, R6, 0x1, -R191 ;  /* 0x000000010606b824 */ /* 0x000fe400078e0abf */
[----:B------:R-:W-:Y:S01]  /*3470*/  IMAD.MOV R14, RZ, RZ, -R7 ;  /* 0x000000ffff0e7224 */ /* 0x000fe200078e0a07 */
[C---:B------:R-:W-:Y:S01]  /*3480*/  ISETP.GT.U32.AND P3, PT, R191.reuse, R10, PT ;  /* 0x0000000abf00720c */ /* 0x040fe20003f64070 */
[----:B------:R-:W-:Y:S02]  /*3490*/  IMAD.MOV.U32 R3, RZ, RZ, R4 ;  /* 0x000000ffff037224 */ /* 0x000fe400078e0004 */
[----:B------:R-:W-:Y:S01]  /*34a0*/  IMAD R12, R191, R14, R13 ;  /* 0x0000000ebf0c7224 */ /* 0x000fe200078e020d */
[----:B------:R-:W-:Y:S01]  /*34b0*/  IADD3 R13, R247, 0x35, RZ ;  /* 0x00000035f70d7810 */ /* 0x000fe20007ffe0ff */
[----:B------:R-:W-:Y:S01]  /*34c0*/  IMAD R14, R191, R16, R15 ;  /* 0x00000010bf0e7224 */ /* 0x000fe200078e020f */
[----:B------:R-:W-:Y:S01]  /*34d0*/  IADD3 R15, R247, 0x36, RZ ;  /* 0x00000036f70f7810 */ /* 0x000fe20007ffe0ff */
[----:B------:R-:W-:Y:S01]  /*34e0*/  @!P6 IMAD.IADD R8, R8, 0x1, -R191 ;  /* 0x000000010808e824 */ /* 0x000fe200078e0abf */
[----:B------:R-:W-:Y:S01]  /*34f0*/  ISETP.GT.U32.AND P6, PT, R191, R6, PT ;  /* 0x00000006bf00720c */ /* 0x000fe20003fc4070 */
[----:B------:R-:W-:Y:S01]  /*3500*/  @!P4 IMAD.MOV R3, RZ, RZ, -R3 ;  /* 0x000000ffff03c224 */ /* 0x000fe200078e0a03 */
[----:B------:R-:W-:Y:S01]  /*3510*/  IABS R5, R13 ;  /* 0x0000000d00057213 */ /* 0x000fe20000000000 */
[----:B------:R-:W-:Y:S01]  /*3520*/  IMAD.HI.U32 R156, R194, R157, RZ ;  /* 0x0000009dc29c7227 */ /* 0x000fe200078e00ff */
[----:B------:R-:W-:-:S02]  /*3530*/  IABS R7, R15 ;  /* 0x0000000f00077213 */ /* 0x000fc40000000000 */
[----:B------:R-:W-:Y:S01]  /*3540*/  @!P3 IADD3 R10, R10, -R191, RZ ;  /* 0x800000bf0a0ab210 */ /* 0x000fe20007ffe0ff */
[----:B------:R2:W-:Y:S01]  /*3550*/  STL [R1+0x2f8], R3 ;  /* 0x0002f80301007387 */ /* 0x0005e20000100800 */
[C---:B------:R-:W-:Y:S01]  /*3560*/  ISETP.GT.U32.AND P4, PT, R191.reuse, R8, PT ;  /* 0x00000008bf00720c */ /* 0x040fe20003f84070 */
[----:B------:R-:W-:Y:S01]  /*3570*/  IMAD.HI.U32 R4, R194, R7, RZ ;  /* 0x00000007c2047227 */ /* 0x000fe200078e00ff */
[----:B------:R-:W-:-:S03]  /*3580*/  ISETP.GT.U32.AND P3, PT, R191, R10, PT ;  /* 0x0000000abf00720c */ /* 0x000fc60003f64070 */
[----:B------:R-:W-:Y:S01]  /*3590*/  @!P6 IMAD.IADD R6, R6, 0x1, -R191 ;  /* 0x000000010606e824 */ /* 0x000fe200078e0abf */
[----:B------:R-:W-:Y:S01]  /*35a0*/  ISETP.GT.U32.AND P6, PT, R191, R12, PT ;  /* 0x0000000cbf00720c */ /* 0x000fe20003fc4070 */
[----:B-1----:R-:W-:Y:S02]  /*35b0*/  IMAD.MOV R18, RZ, RZ, -R4 ;  /* 0x000000ffff127224 */ /* 0x002fe400078e0a04 */
[----:B--2---:R-:W-:-:S04]  /*35c0*/  IMAD.HI.U32 R3, R194, R5, RZ ;  /* 0x00000005c2037227 */ /* 0x004fc800078e00ff */
[----:B------:R-:W-:Y:S02]  /*35d0*/  IMAD.MOV R16, RZ, RZ, -R3 ;  /* 0x000000ffff107224 */ /* 0x000fe400078e0a03 */
[----:B------:R-:W-:Y:S02]  /*35e0*/  @!P3 IMAD.IADD R10, R10, 0x1, -R191 ;  /* 0x000000010a0ab824 */ /* 0x000fe400078e0abf */
[C---:B------:R-:W-:Y:S02]  /*35f0*/  IMAD R4, R191.reuse, R16, R5 ;  /* 0x00000010bf047224 */ /* 0x040fe400078e0205 */
[C---:B------:R-:W-:Y:S02]  /*3600*/  IMAD R16, R191.reuse, R18, R7 ;  /* 0x00000012bf107224 */ /* 0x040fe400078e0207 */
[----:B------:R-:W-:Y:S01]  /*3610*/  IMAD.HI.U32 R3, R194, R9, RZ ;  /* 0x00000009c2037227 */ /* 0x000fe200078e00ff */
[----:B------:R-:W-:-:S03]  /*3620*/  ISETP.GT.U32.AND P3, PT, R191, R4, PT ;  /* 0x00000004bf00720c */ /* 0x000fc60003f64070 */
[--C-:B------:R-:W-:Y:S01]  /*3630*/  @!P4 IMAD.IADD R8, R8, 0x1, -R191.reuse ;  /* 0x000000010808c824 */ /* 0x100fe200078e0abf */
[C---:B------:R-:W-:Y:S01]  /*3640*/  ISETP.GT.U32.AND P4, PT, R191.reuse, R14, PT ;  /* 0x0000000ebf00720c */ /* 0x040fe20003f84070 */
[----:B------:R-:W-:Y:S01]  /*3650*/  @!P6 IMAD.IADD R12, R12, 0x1, -R191 ;  /* 0x000000010c0ce824 */ /* 0x000fe200078e0abf */
[----:B------:R-:W-:Y:S01]  /*3660*/  ISETP.GT.U32.AND P6, PT, R191, R16, PT ;  /* 0x00000010bf00720c */ /* 0x000fe20003fc4070 */
[----:B------:R-:W-:Y:S02]  /*3670*/  IMAD.MOV R18, RZ, RZ, -R3 ;  /* 0x000000ffff127224 */ /* 0x000fe400078e0a03 */
[----:B------:R-:W-:Y:S02]  /*3680*/  IMAD.MOV.U32 R25, RZ, RZ, R6 ;  /* 0x000000ffff197224 */ /* 0x000fe400078e0006 */
[----:B------:R-:W-:Y:S02]  /*3690*/  IMAD.MOV.U32 R3, RZ, RZ, R8 ;  /* 0x000000ffff037224 */ /* 0x000fe400078e0008 */
[----:B------:R-:W-:-:S02]  /*36a0*/  @!P1 IMAD.MOV R25, RZ, RZ, -R25 ;  /* 0x000000ffff199224 */ /* 0x000fc400078e0a19 */
[----:B------:R-:W-:Y:S02]  /*36b0*/  @!P2 IMAD.MOV R3, RZ, RZ, -R3 ;  /* 0x000000ffff03a224 */ /* 0x000fe400078e0a03 */
[----:B------:R-:W-:Y:S01]  /*36c0*/  @!P3 IMAD.IADD R4, R4, 0x1, -R191 ;  /* 0x000000010404b824 */ /* 0x000fe200078e0abf */
[----:B------:R-:W-:Y:S01]  /*36d0*/  STL [R1+0x2f4], R25 ;  /* 0x0002f41901007387 */ /* 0x000fe20000100800 */
[C---:B------:R-:W-:Y:S01]  /*36e0*/  ISETP.GT.U32.AND P3, PT, R191.reuse, R12, PT ;  /* 0x0000000cbf00720c */ /* 0x040fe20003f64070 */
[----:B------:R-:W-:Y:S02]  /*36f0*/  IMAD.HI.U32 R5, R194, R20, RZ ;  /* 0x00000014c2057227 */ /* 0x000fe400078e00ff */
[----:B------:R1:W-:Y:S02]  /*3700*/  STL [R1+0x2f0], R3 ;  /* 0x0002f00301007387 */ /* 0x0003e40000100800 */
[----:B------:R-:W-:Y:S01]  /*3710*/  IMAD R18, R191, R18, R9 ;  /* 0x00000012bf127224 */ /* 0x000fe200078e0209 */
[----:B------:R-:W-:Y:S01]  /*3720*/  IADD3 R9, R247, 0x3a, RZ ;  /* 0x0000003af7097810 */ /* 0x000fe20007ffe0ff */
[--C-:B------:R-:W-:Y:S01]  /*3730*/  @!P6 IMAD.IADD R16, R16, 0x1, -R191.reuse ;  /* 0x000000011010e824 */ /* 0x100fe200078e0abf */
[C---:B------:R-:W-:Y:S01]  /*3740*/  ISETP.GT.U32.AND P6, PT, R191.reuse, R4, PT ;  /* 0x00000004bf00720c */ /* 0x040fe20003fc4070 */
[----:B------:R-:W-:Y:S01]  /*3750*/  @!P4 IMAD.IADD R14, R14, 0x1, -R191 ;  /* 0x000000010e0ec824 */ /* 0x000fe200078e0abf */
[----:B------:R-:W-:Y:S01]  /*3760*/  IABS R8, R9 ;  /* 0x0000000900087213 */ /* 0x000fe20000000000 */
[----:B------:R-:W-:Y:S01]  /*3770*/  IMAD.HI.U32 R7, R194, R11, RZ ;  /* 0x0000000bc2077227 */ /* 0x000fe200078e00ff */
[----:B------:R-:W-:-:S02]  /*3780*/  ISETP.GT.U32.AND P2, PT, R191, R16, PT ;  /* 0x00000010bf00720c */ /* 0x000fc40003f44070 */
[----:B------:R-:W-:Y:S01]  /*3790*/  ISETP.GT.U32.AND P1, PT, R191, R14, PT ;  /* 0x0000000ebf00720c */ /* 0x000fe20003f24070 */
[----:B-1----:R-:W-:Y:S01]  /*37a0*/  IMAD.MOV.U32 R3, RZ, RZ, R10 ;  /* 0x000000ffff037224 */ /* 0x002fe200078e000a */
[----:B------:R-:W-:Y:S01]  /*37b0*/  ISETP.GE.AND P4, PT, R17, RZ, PT ;  /* 0x000000ff1100720c */ /* 0x000fe20003f86270 */
[----:B------:R-:W-:Y:S02]  /*37c0*/  IMAD.MOV R5, RZ, RZ, -R5 ;  /* 0x000000ffff057224 */ /* 0x000fe400078e0a05 */
[----:B------:R-:W-:Y:S01]  /*37d0*/  IMAD.MOV R22, RZ, RZ, -R7 ;  /* 0x000000ffff167224 */ /* 0x000fe200078e0a07 */
[----:B------:R-:W-:Y:S01]  /*37e0*/  @!P5 IADD3 R3, -R3, RZ, RZ ;  /* 0x000000ff0303d210 */ /* 0x000fe20007ffe1ff */
[C---:B------:R-:W-:Y:S01]  /*37f0*/  IMAD R20, R191.reuse, R5, R20 ;  /* 0x00000005bf147224 */ /* 0x040fe200078e0214 */
[C---:B------:R-:W-:Y:S01]  /*3800*/  ISETP.GT.U32.AND P5, PT, R191.reuse, R18, PT ;  /* 0x00000012bf00720c */ /* 0x040fe20003fa4070 */
[----:B------:R-:W-:Y:S01]  /*3810*/  IMAD R6, R191, R22, R11 ;  /* 0x00000016bf067224 */ /* 0x000fe200078e020b */
[----:B------:R-:W-:Y:S01]  /*3820*/  IADD3 R11, R247, 0x3b, RZ ;  /* 0x0000003bf70b7810 */ /* 0x000fe20007ffe0ff */
[--C-:B------:R-:W-:Y:S01]  /*3830*/  @!P3 IMAD.IADD R12, R12, 0x1, -R191.reuse ;  /* 0x000000010c0cb824 */ /* 0x100fe200078e0abf */
[C---:B------:R-:W-:Y:S01]  /*3840*/  ISETP.GT.U32.AND P3, PT, R191.reuse, R20, PT ;  /* 0x00000014bf00720c */ /* 0x040fe20003f64070 */
[--C-:B------:R-:W-:Y:S01]  /*3850*/  @!P6 IMAD.IADD R4, R4, 0x1, -R191.reuse ;  /* 0x000000010404e824 */ /* 0x100fe200078e0abf */
[----:B------:R-:W-:Y:S01]  /*3860*/  ISETP.GT.U32.AND P6, PT, R191, R6, PT ;  /* 0x00000006bf00720c */ /* 0x000fe20003fc4070 */
[----:B------:R1:W-:Y:S01]  /*3870*/  STL [R1+0x2ec], R3 ;  /* 0x0002ec0301007387 */ /* 0x0003e20000100800 */
[----:B------:R-:W-:Y:S01]  /*3880*/  IABS R7, R11 ;  /* 0x0000000b00077213 */ /* 0x000fe20000000000 */
[--C-:B------:R-:W-:Y:S01]  /*3890*/  @!P1 IMAD.IADD R14, R14, 0x1, -R191.reuse ;  /* 0x000000010e0e9824 */ /* 0x100fe200078e0abf */
[----:B------:R-:W-:Y:S01]  /*38a0*/  ISETP.GE.AND P1, PT, R19, RZ, PT ;  /* 0x000000ff1300720c */ /* 0x000fe20003f26270 */
[--C-:B------:R-:W-:Y:S01]  /*38b0*/  @!P2 IMAD.IADD R16, R16, 0x1, -R191.reuse ;  /* 0x000000011010a824 */ /* 0x100fe200078e0abf */
[----:B------:R-:W-:Y:S01]  /*38c0*/  ISETP.GE.AND P2, PT, R13, RZ, PT ;  /* 0x000000ff0d00720c */ /* 0x000fe20003f46270 */
[----:B------:R-:W-:Y:S01]  /*38d0*/  @!P5 IMAD.IADD R18, R18, 0x1, -R191 ;  /* 0x000000011212d824 */ /* 0x000fe200078e0abf */
[----:B------:R-:W-:Y:S01]  /*38e0*/  ISETP.GE.AND P5, PT, R15, RZ, PT ;  /* 0x000000ff0f00720c */ /* 0x000fe20003fa6270 */
[----:B------:R-:W-:Y:S01]  /*38f0*/  IMAD.MOV.U32 R22, RZ, RZ, R12 ;  /* 0x000000ffff167224 */ /* 0x000fe200078e000c */
[C---:B------:R-:W-:Y:S01]  /*3900*/  IADD3 R12, R247.reuse, 0x3c, RZ ;  /* 0x0000003cf70c7810 */ /* 0x040fe20007ffe0ff */
[----:B-1----:R-:W-:Y:S01]  /*3910*/  IMAD.HI.U32 R3, R194, R8, RZ ;  /* 0x00000008c2037227 */ /* 0x002fe200078e00ff */
[----:B------:R-:W-:-:S02]  /*3920*/  IADD3 R13, R247, 0x3d, RZ ;  /* 0x0000003df70d7810 */ /* 0x000fc40007ffe0ff */
[C---:B------:R-:W-:Y:S01]  /*3930*/  IADD3 R15, R247.reuse, 0x41, RZ ;  /* 0x00000041f70f7810 */ /* 0x040fe20007ffe0ff */
[----:B------:R-:W-:Y:S01]  /*3940*/  IMAD.MOV R5, RZ, RZ, -R3 ;  /* 0x000000ffff057224 */ /* 0x000fe200078e0a03 */
[----:B------:R-:W-:Y:S01]  /*3950*/  IADD3 R19, R247, 0x44, RZ ;  /* 0x00000044f7137810 */ /* 0x000fe20007ffe0ff */
[----:B------:R-:W-:-:S04]  /*3960*/  IMAD.HI.U32 R3, R194, R7, RZ ;  /* 0x00000007c2037227 */ /* 0x000fc800078e00ff */
[----:B------:R-:W-:Y:S01]  /*3970*/  @!P3 IMAD.IADD R20, R20, 0x1, -R191 ;  /* 0x000000011414b824 */ /* 0x000fe200078e0abf */
[----:B------:R-:W-:Y:S01]  /*3980*/  ISETP.GE.AND P3, PT, R21, RZ, PT ;  /* 0x000000ff1500720c */ /* 0x000fe20003f66270 */
[----:B------:R-:W-:Y:S02]  /*3990*/  IMAD.MOV R10, RZ, RZ, -R3 ;  /* 0x000000ffff0a7224 */ /* 0x000fe400078e0a03 */
[C---:B------:R-:W-:Y:S01]  /*39a0*/  IMAD R8, R191.reuse, R5, R8 ;  /* 0x00000005bf087224 */ /* 0x040fe200078e0208 */
[----:B------:R-:W-:Y:S01]  /*39b0*/  IABS R5, R12 ;  /* 0x0000000c00057213 */ /* 0x000fe20000000000 */
[----:B------:R-:W-:Y:S01]  /*39c0*/  @!P6 IMAD.IADD R6, R6, 0x1, -R191 ;  /* 0x000000010606e824 */ /* 0x000fe200078e0abf */
[----:B------:R-:W-:Y:S01]  /*39d0*/  ISETP.GT.U32.AND P6, PT, R191, R18, PT ;  /* 0x00000012bf00720c */ /* 0x000fe20003fc4070 */
[----:B------:R-:W-:Y:S02]  /*39e0*/  IMAD.MOV.U32 R3, RZ, RZ, R16 ;  /* 0x000000ffff037224 */ /* 0x000fe400078e0010 */
[----:B------:R-:W-:-:S02]  /*39f0*/  IMAD.MOV.U32 R17, RZ, RZ, R14 ;  /* 0x000000ffff117224 */ /* 0x000fc400078e000e */
[----:B------:R-:W-:Y:S01]  /*3a00*/  @!P4 IMAD.MOV R22, RZ, RZ, -R22 ;  /* 0x000000ffff16c224 */ /* 0x000fe200078e0a16 */
[C---:B------:R-:W-:Y:S01]  /*3a10*/  ISETP.GT.U32.AND P4, PT, R191.reuse, R20, PT ;  /* 0x00000014bf00720c */ /* 0x040fe20003f84070 */
[----:B------:R-:W-:Y:S01]  /*3a20*/  @!P5 IMAD.MOV R3, RZ, RZ, -R3 ;  /* 0x000000ffff03d224 */ /* 0x000fe200078e0a03 */
[C---:B------:R-:W-:Y:S01]  /*3a30*/  ISETP.GT.U32.AND P5, PT, R191.reuse, R8, PT ;  /* 0x00000008bf00720c */ /* 0x040fe20003fa4070 */
[----:B------:R-:W-:Y:S01]  /*3a40*/  @!P1 IMAD.MOV R17, RZ, RZ, -R17 ;  /* 0x000000ffff119224 */ /* 0x000fe200078e0a11 */
[----:B------:R-:W-:Y:S01]  /*3a50*/  ISETP.GT.U32.AND P1, PT, R191, R6, PT ;  /* 0x00000006bf00720c */ /* 0x000fe20003f24070 */
[----:B------:R-:W-:Y:S01]  /*3a60*/  @!P2 IMAD.MOV R4, RZ, RZ, -R4 ;  /* 0x000000ffff04a224 */ /* 0x000fe200078e0a04 */
[----:B------:R-:W-:Y:S01]  /*3a70*/  STL [R1+0x2e8], R22 ;  /* 0x0002e81601007387 */ /* 0x000fe20000100800 */
[----:B------:R-:W-:Y:S01]  /*3a80*/  ISETP.GE.AND P2, PT, R23, RZ, PT ;  /* 0x000000ff1700720c */ /* 0x000fe20003f46270 */
[--C-:B------:R-:W-:Y:S01]  /*3a90*/  @!P6 IMAD.IADD R18, R18, 0x1, -R191.reuse ;  /* 0x000000011212e824 */ /* 0x100fe200078e0abf */
[----:B------:R-:W-:Y:S01]  /*3aa0*/  ISETP.GE.AND P6, PT, R24, RZ, PT ;  /* 0x000000ff1800720c */ /* 0x000fe20003fc6270 */
[----:B------:R1:W-:Y:S01]  /*3ab0*/  STL [R1+0x2e4], R17 ;  /* 0x0002e41101007387 */ /* 0x0003e20000100800 */
[----:B------:R-:W-:Y:S01]  /*3ac0*/  IADD3 R23, R247, 0x76, RZ ;  /* 0x00000076f7177810 */ /* 0x000fe20007ffe0ff */
[----:B------:R-:W-:Y:S01]  /*3ad0*/  IMAD.MOV R156, RZ, RZ, -R156 ;  /* 0x000000ffff9c7224 */ /* 0x000fe200078e0a9c */
[----:B------:R-:W-:Y:S01]  /*3ae0*/  @!P4 IADD3 R20, R20, -R191, RZ ;  /* 0x800000bf1414c210 */ /* 0x000fe20007ffe0ff */
[----:B------:R2:W-:Y:S01]  /*3af0*/  STL [R1+0x2e0], R4 ;  /* 0x0002e00401007387 */ /* 0x0005e20000100800 */
[--C-:B------:R-:W-:Y:S01]  /*3b00*/  @!P5 IMAD.IADD R8, R8, 0x1, -R191.reuse ;  /* 0x000000010808d824 */ /* 0x100fe200078e0abf */
[----:B------:R-:W-:Y:S01]  /*3b10*/  ISETP.GE.AND P5, PT, R11, RZ, PT ;  /* 0x000000ff0b00720c */ /* 0x000fe20003fa6270 */
[----:B------:R-:W-:Y:S01]  /*3b20*/  @!P1 IMAD.IADD R6, R6, 0x1, -R191 ;  /* 0x0000000106069824 */ /* 0x000fe200078e0abf */
[----:B------:R-:W-:Y:S01]  /*3b30*/  ISETP.GE.AND P1, PT, R9, RZ, PT ;  /* 0x000000ff0900720c */ /* 0x000fe20003f26270 */
[----:B------:R-:W-:Y:S01]  /*3b40*/  IMAD.MOV.U32 R9, RZ, RZ, R20 ;  /* 0x000000ffff097224 */ /* 0x000fe200078e0014 */
[----:B------:R3:W-:Y:S01]  /*3b50*/  STL [R1+0x2dc], R3 ;  /* 0x0002dc0301007387 */ /* 0x0007e20000100800 */
[----:B------:R-:W-:Y:S01]  /*3b60*/  IADD3 R11, R247, 0x3f, RZ ;  /* 0x0000003ff70b7810 */ /* 0x000fe20007ffe0ff */
[----:B------:R-:W-:Y:S01]  /*3b70*/  IMAD R156, R191, R156, R157 ;  /* 0x0000009cbf9c7224 */ /* 0x000fe200078e029d */
[----:B-1----:R-:W-:Y:S01]  /*3b80*/  IADD3 R17, R247, 0x42, RZ ;  /* 0x00000042f7117810 */ /* 0x002fe20007ffe0ff */
[----:B--2---:R-:W-:Y:S01]  /*3b90*/  IMAD R4, R191, R10, R7 ;  /* 0x0000000abf047224 */ /* 0x004fe200078e0207 */
[----:B------:R-:W-:Y:S01]  /*3ba0*/  IABS R7, R13 ;  /* 0x0000000d00077213 */ /* 0x000fe20000000000 */
[----:B------:R-:W-:Y:S01]  /*3bb0*/  IMAD.MOV.U32 R10, RZ, RZ, R18 ;  /* 0x000000ffff0a7224 */ /* 0x000fe200078e0012 */
[----:B------:R-:W-:Y:S01]  /*3bc0*/  IADD3 R18, R247, 0x43, RZ ;  /* 0x00000043f7127810 */ /* 0x000fe20007ffe0ff */
[----:B------:R-:W-:Y:S01]  /*3bd0*/  @!P2 IMAD.MOV R9, RZ, RZ, -R9 ;  /* 0x000000ffff09a224 */ /* 0x000fe200078e0a09 */
[C---:B------:R-:W-:Y:S01]  /*3be0*/  ISETP.GT.U32.AND P4, PT, R191.reuse, R4, PT ;  /* 0x00000004bf00720c */ /* 0x040fe20003f84070 */
[----:B------:R-:W-:Y:S01]  /*3bf0*/  @!P3 IMAD.MOV R10, RZ, RZ, -R10 ;  /* 0x000000ffff0ab224 */ /* 0x000fe200078e0a0a */
[----:B------:R-:W-:Y:S01]  /*3c00*/  ISETP.GT.U32.AND P3, PT, R191, R8, PT ;  /* 0x00000008bf00720c */ /* 0x000fe20003f64070 */
[----:B---3--:R-:W-:Y:S01]  /*3c10*/  IMAD.HI.U32 R3, R194, R5, RZ ;  /* 0x00000005c2037227 */ /* 0x008fe200078e00ff */
[----:B------:R-:W-:-:S02]  /*3c20*/  ISETP.GE.AND P2, PT, R12, RZ, PT ;  /* 0x000000ff0c00720c */ /* 0x000fc40003f46270 */
[----:B------:R1:W-:Y:S01]  /*3c30*/  STL [R1+0x2d8], R10 ;  /* 0x0002d80a01007387 */ /* 0x0003e20000100800 */
[----:B------:R-:W-:-:S03]  /*3c40*/  IADD3 R157, R247, 0x1cc, RZ ;  /* 0x000001ccf79d7810 */ /* 0x000fc60007ffe0ff */
[----:B------:R2:W-:Y:S03]  /*3c50*/  STL [R1+0x2d4], R9 ;  /* 0x0002d40901007387 */ /* 0x0005e60000100800 */
[--C-:B------:R-:W-:Y:S02]  /*3c60*/  @!P4 IMAD.IADD R4, R4, 0x1, -R191.reuse ;  /* 0x000000010404c824 */ /* 0x100fe400078e0abf */
[----:B------:R-:W-:Y:S02]  /*3c70*/  @!P3 IMAD.IADD R8, R8, 0x1, -R191 ;  /* 0x000000010808b824 */ /* 0x000fe400078e0abf */
[----:B-1----:R-:W-:Y:S01]  /*3c80*/  IMAD.MOV R10, RZ, RZ, -R3 ;  /* 0x000000ffff0a7224 */ /* 0x002fe200078e0a03 */
[----:B------:R-:W-:Y:S01]  /*3c90*/  ISETP.GT.U32.AND P4, PT, R191, R4, PT ;  /* 0x00000004bf00720c */ /* 0x000fe20003f84070 */
[----:B------:R-:W-:-:S04]  /*3ca0*/  IMAD.HI.U32 R3, R194, R7, RZ ;  /* 0x00000007c2037227 */ /* 0x000fc800078e00ff */
[----:B--2---:R-:W-:Y:S02]  /*3cb0*/  IMAD.MOV.U32 R9, RZ, RZ, R6 ;  /* 0x000000ffff097224 */ /* 0x004fe400078e0006 */
[----:B------:R-:W-:Y:S01]  /*3cc0*/  IMAD R6, R191, R10, R5 ;  /* 0x0000000abf067224 */ /* 0x000fe200078e0205 */
[----:B------:R-:W-:Y:S01]  /*3cd0*/  IADD3 R5, R247, 0x3e, RZ ;  /* 0x0000003ef7057810 */ /* 0x000fe20007ffe0ff */
[----:B------:R-:W-:Y:S01]  /*3ce0*/  IMAD.MOV R10, RZ, RZ, -R3 ;  /* 0x000000ffff0a7224 */ /* 0x000fe200078e0a03 */
[----:B------:R-:W-:Y:S01]  /*3cf0*/  IABS R3, R11 ;  /* 0x0000000b00037213 */ /* 0x000fe20000000000 */
[----:B------:R-:W-:Y:S01]  /*3d00*/  @!P6 IMAD.MOV R9, RZ, RZ, -R9 ;  /* 0x000000ffff09e224 */ /* 0x000fe200078e0a09 */
[C---:B------:R-:W-:Y:S01]  /*3d10*/  ISETP.GT.U32.AND P3, PT, R191.reuse, R6, PT ;  /* 0x00000006bf00720c */ /* 0x040fe20003f64070 */
[----:B------:R-:W-:Y:S01]  /*3d20*/  IMAD R10, R191, R10, R7 ;  /* 0x0000000abf0a7224 */ /* 0x000fe200078e0207 */
[----:B------:R-:W-:Y:S01]  /*3d30*/  ISETP.GE.AND P6, PT, R13, RZ, PT ;  /* 0x000000ff0d00720c */ /* 0x000fe20003fc6270 */
[----:B------:R-:W-:Y:S01]  /*3d40*/  IMAD.MOV.U32 R14, RZ, RZ, R8 ;  /* 0x000000ffff0e7224 */ /* 0x000fe200078e0008 */
[----:B------:R1:W-:Y:S01]  /*3d50*/  STL [R1+0x2d0], R9 ;  /* 0x0002d00901007387 */ /* 0x0003e20000100800 */
[----:B------:R-:W-:Y:S01]  /*3d60*/  @!P4 IMAD.IADD R4, R4, 0x1, -R191 ;  /* 0x000000010404c824 */ /* 0x000fe200078e0abf */
[----:B------:R-:W-:Y:S01]  /*3d70*/  ISETP.GT.U32.AND P4, PT, R191, R10, PT ;  /* 0x0000000abf00720c */ /* 0x000fe20003f84070 */
[----:B------:R-:W-:Y:S01]  /*3d80*/  @!P1 IMAD.MOV R14, RZ, RZ, -R14 ;  /* 0x000000ffff0e9224 */ /* 0x000fe200078e0a0e */
[----:B------:R-:W-:Y:S01]  /*3d90*/  IADD3 R13, R247, 0x40, RZ ;  /* 0x00000040f70d7810 */ /* 0x000fe20007ffe0ff */
[----:B------:R-:W-:Y:S01]  /*3da0*/  IMAD.MOV.U32 R8, RZ, RZ, R3 ;  /* 0x000000ffff087224 */ /* 0x000fe200078e0003 */
[----:B------:R-:W-:-:S02]  /*3db0*/  ISETP.GE.AND P1, PT, R5, RZ, PT ;  /* 0x000000ff0500720c */ /* 0x000fc40003f26270 */
[----:B------:R2:W-:Y:S01]  /*3dc0*/  STL [R1+0x2cc], R14 ;  /* 0x0002cc0e01007387 */ /* 0x0005e20000100800 */
[----:B------:R-:W-:Y:S01]  /*3dd0*/  @!P3 IMAD.IADD R6, R6, 0x1, -R191 ;  /* 0x000000010606b824 */ /* 0x000fe200078e0abf */
[----:B-1----:R-:W-:Y:S01]  /*3de0*/  IABS R9, R5 ;  /* 0x0000000500097213 */ /* 0x002fe20000000000 */
[C---:B------:R-:W-:Y:S01]  /*3df0*/  IMAD.HI.U32 R5, R194.reuse, R8, RZ ;  /* 0x00000008c2057227 */ /* 0x040fe200078e00ff */
[----:B------:R-:W-:Y:S02]  /*3e00*/  IABS R12, R13 ;  /* 0x0000000d000c7213 */ /* 0x000fe40000000000 */
[----:B------:R-:W-:Y:S01]  /*3e10*/  ISETP.GT.U32.AND P3, PT, R191, R6, PT ;  /* 0x00000006bf00720c */ /* 0x000fe20003f64070 */
[----:B------:R-:W-:Y:S01]  /*3e20*/  IMAD.HI.U32 R3, R194, R9, RZ ;  /* 0x00000009c2037227 */ /* 0x000fe200078e00ff */
[----:B------:R-:W-:-:S03]  /*3e30*/  @!P4 IADD3 R10, R10, -R191, RZ ;  /* 0x800000bf0a0ac210 */ /* 0x000fc60007ffe0ff */
[----:B--2---:R-:W-:Y:S01]  /*3e40*/  IMAD.MOV.U32 R14, RZ, RZ, R4 ;  /* 0x000000ffff0e7224 */ /* 0x004fe200078e0004 */
[----:B------:R-:W-:Y:S01]  /*3e50*/  ISETP.GT.U32.AND P4, PT, R191, R10, PT ;  /* 0x0000000abf00720c */ /* 0x000fe20003f84070 */
[----:B------:R-:W-:Y:S02]  /*3e60*/  IMAD.MOV R4, RZ, RZ, -R3 ;  /* 0x000000ffff047224 */ /* 0x000fe400078e0a03 */
[----:B------:R-:W-:-:S04]  /*3e70*/  IMAD.HI.U32 R7, R194, R12, RZ ;  /* 0x0000000cc2077227 */ /* 0x000fc800078e00ff */
[C---:B------:R-:W-:Y:S01]  /*3e80*/  IMAD R4, R191.reuse, R4, R9 ;  /* 0x00000004bf047224 */ /* 0x040fe200078e0209 */
[----:B------:R-:W-:Y:S01]  /*3e90*/  IABS R9, R17 ;  /* 0x0000001100097213 */ /* 0x000fe20000000000 */
[----:B------:R-:W-:Y:S02]  /*3ea0*/  @!P3 IMAD.IADD R6, R6, 0x1, -R191 ;  /* 0x000000010606b824 */ /* 0x000fe400078e0abf */
[----:B------:R-:W-:Y:S01]  /*3eb0*/  IMAD.MOV R7, RZ, RZ, -R7 ;  /* 0x000000ffff077224 */ /* 0x000fe200078e0a07 */
[C---:B------:R-:W-:Y:S01]  /*3ec0*/  ISETP.GT.U32.AND P3, PT, R191.reuse, R4, PT ;  /* 0x00000004bf00720c */ /* 0x040fe20003f64070 */
[----:B------:R-:W-:Y:S02]  /*3ed0*/  IMAD.MOV R5, RZ, RZ, -R5 ;  /* 0x000000ffff057224 */ /* 0x000fe400078e0a05 */
[----:B------:R-:W-:Y:S02]  /*3ee0*/  IMAD R12, R191, R7, R12 ;  /* 0x00000007bf0c7224 */ /* 0x000fe400078e020c */
[----:B------:R-:W-:-:S02]  /*3ef0*/  IMAD.MOV.U32 R16, RZ, RZ, R6 ;  /* 0x000000ffff107224 */ /* 0x000fc400078e0006 */
[C---:B------:R-:W-:Y:S01]  /*3f00*/  IMAD R8, R191.reuse, R5, R8 ;  /* 0x00000005bf087224 */ /* 0x040fe200078e0208 */
[----:B------:R-:W-:Y:S01]  /*3f10*/  IABS R5, R15 ;  /* 0x0000000f00057213 */ /* 0x000fe20000000000 */
[----:B------:R-:W-:Y:S01]  /*3f20*/  @!P2 IMAD.MOV R16, RZ, RZ, -R16 ;  /* 0x000000ffff10a224 */ /* 0x000fe200078e0a10 */
[C---:B------:R-:W-:Y:S01]  /*3f30*/  ISETP.GT.U32.AND P2, PT, R191.reuse, R12, PT ;  /* 0x0000000cbf00720c */ /* 0x040fe20003f44070 */
[--C-:B------:R-:W-:Y:S01]  /*3f40*/  @!P4 IMAD.IADD R10, R10, 0x1, -R191.reuse ;  /* 0x000000010a0ac824 */ /* 0x100fe200078e0abf */
[----:B------:R-:W-:Y:S01]  /*3f50*/  ISETP.GT.U32.AND P4, PT, R191, R8, PT ;  /* 0x00000008bf00720c */ /* 0x000fe20003f84070 */
[----:B------:R-:W-:Y:S02]  /*3f60*/  @!P3 IMAD.IADD R4, R4, 0x1, -R191 ;  /* 0x000000010404b824 */ /* 0x000fe400078e0abf */
[----:B------:R-:W-:-:S03]  /*3f70*/  IMAD.HI.U32 R3, R194, R5, RZ ;  /* 0x00000005c2037227 */ /* 0x000fc600078e00ff */
[----:B------:R-:W-:Y:S01]  /*3f80*/  ISETP.GT.U32.AND P3, PT, R191, R4, PT ;  /* 0x00000004bf00720c */ /* 0x000fe20003f64070 */
[----:B------:R-:W-:Y:S01]  /*3f90*/  @!P5 IMAD.MOV R14, RZ, RZ, -R14 ;  /* 0x000000ffff0ed224 */ /* 0x000fe200078e0a0e */
[----:B------:R-:W-:Y:S01]  /*3fa0*/  ISETP.GE.AND P5, PT, R11, RZ, PT ;  /* 0x000000ff0b00720c */ /* 0x000fe20003fa6270 */
[----:B------:R-:W-:Y:S01]  /*3fb0*/  IMAD.MOV R6, RZ, RZ, -R3 ;  /* 0x000000ffff067224 */ /* 0x000fe200078e0a03 */
[----:B------:R-:W-:Y:S01]  /*3fc0*/  IABS R11, R19 ;  /* 0x00000013000b7213 */ /* 0x000fe20000000000 */
[--C-:B------:R-:W-:Y:S01]  /*3fd0*/  @!P2 IMAD.IADD R12, R12, 0x1, -R191.reuse ;  /* 0x000000010c0ca824 */ /* 0x100fe200078e0abf */
[----:B------:R1:W-:Y:S01]  /*3fe0*/  STL [R1+0x2c8], R14 ;  /* 0x0002c80e01007387 */ /* 0x0003e20000100800 */
[----:B------:R-:W-:Y:S02]  /*3ff0*/  @!P4 IMAD.IADD R8, R8, 0x1, -R191 ;  /* 0x000000010808c824 */ /* 0x000fe400078e0abf */
[C---:B------:R-:W-:Y:S01]  /*4000*/  IMAD R6, R191.reuse, R6, R5 ;  /* 0x00000006bf067224 */ /* 0x040fe200078e0205 */
[C---:B------:R-:W-:Y:S01]  /*4010*/  ISETP.GT.U32.AND P2, PT, R191.reuse, R12, PT ;  /* 0x0000000cbf00720c */ /* 0x040fe20003f44070 */
[----:B------:R-:W-:Y:S01]  /*4020*/  IMAD.MOV.U32 R7, RZ, RZ, R10 ;  /* 0x000000ffff077224 */ /* 0x000fe200078e000a */
[C---:B------:R-:W-:Y:S01]  /*4030*/  ISETP.GT.U32.AND P4, PT, R191.reuse, R8, PT ;  /* 0x00000008bf00720c */ /* 0x040fe20003f84070 */
[----:B------:R-:W-:Y:S01]  /*4040*/  @!P3 IMAD.IADD R4, R4, 0x1, -R191 ;  /* 0x000000010404b824 */ /* 0x000fe200078e0abf */
[----:B------:R-:W-:Y:S01]  /*4050*/  ISETP.GT.U32.AND P3, PT, R191, R6, PT ;  /* 0x00000006bf00720c */ /* 0x000fe20003f64070 */
[----:B------:R-:W-:Y:S01]  /*4060*/  @!P6 IMAD.MOV R7, RZ, RZ, -R7 ;  /* 0x000000ffff07e224 */ /* 0x000fe200078e0a07 */
[----:B-1----:R-:W-:Y:S01]  /*4070*/  IABS R14, R18 ;  /* 0x00000012000e7213 */ /* 0x002fe20000000000 */
[----:B------:R-:W-:Y:S01]  /*4080*/  STL [R1+0x2c4], R16 ;  /* 0x0002c41001007387 */ /* 0x000fe20000100800 */
[----:B------:R-:W-:Y:S01]  /*4090*/  ISETP.GE.AND P6, PT, R13, RZ, PT ;  /* 0x000000ff0d00720c */ /* 0x000fe20003fc6270 */
[C---:B------:R-:W-:Y:S01]  /*40a0*/  IMAD.HI.U32 R3, R194.reuse, R9, RZ ;  /* 0x00000009c2037227 */ /* 0x040fe200078e00ff */
[----:B------:R-:W-:Y:S01]  /*40b0*/  IADD3 R13, R247, 0x45, RZ ;  /* 0x00000045f70d7810 */ /* 0x000fe20007ffe0ff */
[----:B------:R1:W-:Y:S02]  /*40c0*/  STL [R1+0x2c0], R7 ;  /* 0x0002c00701007387 */ /* 0x0003e40000100800 */
[----:B------:R-:W-:-:S04]  /*40d0*/  IMAD.HI.U32 R5, R194, R14, RZ ;  /* 0x0000000ec2057227 */ /* 0x000fc800078e00ff */
[--C-:B------:R-:W-:Y:S01]  /*40e0*/  @!P2 IMAD.IADD R12, R12, 0x1, -R191.reuse ;  /* 0x000000010c0ca824 */ /* 0x100fe200078e0abf */
[----:B------:R-:W-:Y:S01]  /*40f0*/  IADD3 R5, -R5, RZ, RZ ;  /* 0x000000ff05057210 */ /* 0x000fe20007ffe1ff */
[----:B------:R-:W-:Y:S01]  /*4100*/  @!P4 IMAD.IADD R8, R8, 0x1, -R191 ;  /* 0x000000010808c824 */ /* 0x000fe200078e0abf */
[----:B------:R-:W-:Y:S01]  /*4110*/  ISETP.GE.AND P4, PT, R15, RZ, PT ;  /* 0x000000ff0f00720c */ /* 0x000fe20003f86270 */
[----:B-1----:R-:W-:Y:S01]  /*4120*/  IMAD.HI.U32 R7, R194, R11, RZ ;  /* 0x0000000bc2077227 */ /* 0x002fe200078e00ff */
[----:B------:R-:W-:-:S03]  /*4130*/  IADD3 R15, R247, 0x46, RZ ;  /* 0x00000046f70f7810 */ /* 0x000fc60007ffe0ff */
[----:B------:R-:W-:Y:S02]  /*4140*/  IMAD.MOV R16, RZ, RZ, -R7 ;  /* 0x000000ffff107224 */ /* 0x000fe400078e0a07 */
[C---:B------:R-:W-:Y:S01]  /*4150*/  IMAD R14, R191.reuse, R5, R14 ;  /* 0x00000005bf0e7224 */ /* 0x040fe200078e020e */
[----:B------:R-:W-:Y:S01]  /*4160*/  IABS R5, R13 ;  /* 0x0000000d00057213 */ /* 0x000fe20000000000 */
[----:B------:R-:W-:Y:S02]  /*4170*/  IMAD.MOV.U32 R20, RZ, RZ, R4 ;  /* 0x000000ffff147224 */ /* 0x000fe400078e0004 */
[----:B------:R-:W-:Y:S01]  /*4180*/  @!P3 IMAD.IADD R6, R6, 0x1, -R191 ;  /* 0x000000010606b824 */ /* 0x000fe200078e0abf */
[C---:B------:R-:W-:Y:S01]  /*4190*/  ISETP.GT.U32.AND P2, PT, R191.reuse, R14, PT ;  /* 0x0000000ebf00720c */ /* 0x040fe20003f44070 */
[----:B------:R-:W-:Y:S02]  /*41a0*/  IMAD R4, R191, R16, R11 ;  /* 0x00000010bf047224 */ /* 0x000fe400078e020b */
[----:B------:R-:W-:-:S02]  /*41b0*/  IMAD.MOV.U32 R7, RZ, RZ, R12 ;  /* 0x000000ffff077224 */ /* 0x000fc400078e000c */
[----:B------:R-:W-:Y:S02]  /*41c0*/  IMAD.MOV R10, RZ, RZ, -R3 ;  /* 0x000000ffff0a7224 */ /* 0x000fe400078e0a03 */
[----:B------:R-:W-:Y:S02]  /*41d0*/  IMAD.MOV.U32 R3, RZ, RZ, R8 ;  /* 0x000000ffff037224 */ /* 0x000fe400078e0008 */
[----:B------:R-:W-:Y:S01]  /*41e0*/  @!P1 IMAD.MOV R20, RZ, RZ, -R20 ;  /* 0x000000ffff149224 */ /* 0x000fe200078e0a14 */
[C---:B------:R-:W-:Y:S01]  /*41f0*/  ISETP.GT.U32.AND P1, PT, R191.reuse, R6, PT ;  /* 0x00000006bf00720c */ /* 0x040fe20003f24070 */
[----:B------:R-:W-:Y:S01]  /*4200*/  @!P6 IMAD.MOV R7, RZ, RZ, -R7 ;  /* 0x000000ffff07e224 */ /* 0x000fe200078e0a07 */
[C---:B------:R-:W-:Y:S01]  /*4210*/  ISETP.GT.U32.AND P6, PT, R191.reuse, R4, PT ;  /* 0x00000004bf00720c */ /* 0x040fe20003fc4070 */
[----:B------:R-:W-:Y:S01]  /*4220*/  IMAD R10, R191, R10, R9 ;  /* 0x0000000abf0a7224 */ /* 0x000fe200078e0209 */
[----:B------:R-:W-:Y:S01]  /*4230*/  STL [R1+0x2bc], R20 ;  /* 0x0002bc1401007387 */ /* 0x000fe20000100800 */
[----:B------:R-:W-:Y:S01]  /*4240*/  @!P5 IMAD.MOV R3, RZ, RZ, -R3 ;  /* 0x000000ffff03d224 */ /* 0x000fe200078e0a03 */
[----:B------:R-:W-:Y:S01]  /*4250*/  ISETP.GE.AND P5, PT, R17, RZ, PT ;  /* 0x000000ff1100720c */ /* 0x000fe20003fa6270 */
[----:B------:R-:W-:Y:S01]  /*4260*/  @!P2 IMAD.IADD R14, R14, 0x1, -R191 ;  /* 0x000000010e0ea824 */ /* 0x000fe200078e0abf */
[----:B------:R-:W-:-:S02]  /*4270*/  ISETP.GT.U32.AND P3, PT, R191, R10, PT ;  /* 0x0000000abf00720c */ /* 0x000fc40003f64070 */
[----:B------:R1:W-:Y:S01]  /*4280*/  STL [R1+0x2b8], R3 ;  /* 0x0002b80301007387 */ /* 0x0003e20000100800 */
[----:B------:R-:W-:Y:S02]  /*4290*/  IADD3 R17, R247, 0x47, RZ ;  /* 0x00000047f7117810 */ /* 0x000fe40007ffe0ff */
[--C-:B------:R-:W-:Y:S01]  /*42a0*/  @!P1 IMAD.IADD R6, R6, 0x1, -R191.reuse ;  /* 0x0000000106069824 */ /* 0x100fe200078e0abf */
[----:B------:R2:W-:Y:S01]  /*42b0*/  STL [R1+0x2b4], R7 ;  /* 0x0002b40701007387 */ /* 0x0005e20000100800 */
[----:B------:R-:W-:Y:S01]  /*42c0*/  @!P6 IMAD.IADD R4, R4, 0x1, -R191 ;  /* 0x000000010404e824 */ /* 0x000fe200078e0abf */
[----:B------:R-:W-:Y:S01]  /*42d0*/  ISETP.GT.U32.AND P6, PT, R191, R14, PT ;  /* 0x0000000ebf00720c */ /* 0x000fe20003fc4070 */
[----:B------:R-:W-:Y:S01]  /*42e0*/  IMAD.MOV.U32 R9, RZ, RZ, R6 ;  /* 0x000000ffff097224 */ /* 0x000fe200078e0006 */
[----:B------:R-:W-:Y:S01]  /*42f0*/  ISETP.GE.AND P1, PT, R18, RZ, PT ;  /* 0x000000ff1200720c */ /* 0x000fe20003f26270 */
[----:B-1----:R-:W-:Y:S01]  /*4300*/  IMAD.HI.U32 R3, R194, R5, RZ ;  /* 0x00000005c2037227 */ /* 0x002fe200078e00ff */
[----:B------:R-:W-:-:S02]  /*4310*/  IADD3 R18, R247, 0x48, RZ ;  /* 0x00000048f7127810 */ /* 0x000fc40007ffe0ff */
[----:B--2---:R-:W-:Y:S01]  /*4320*/  IABS R7, R15 ;  /* 0x0000000f00077213 */ /* 0x004fe20000000000 */
[----:B------:R-:W-:Y:S01]  /*4330*/  IMAD.MOV R8, RZ, RZ, -R3 ;  /* 0x000000ffff087224 */ /* 0x000fe200078e0a03 */
[----:B------:R-:W-:Y:S01]  /*4340*/  IABS R12, R18 ;  /* 0x00000012000c7213 */ /* 0x000fe20000000000 */
[----:B------:R-:W-:Y:S01]  /*4350*/  @!P3 IMAD.IADD R10, R10, 0x1, -R191 ;  /* 0x000000010a0ab824 */ /* 0x000fe200078e0abf */
[----:B------:R-:W-:Y:S01]  /*4360*/  ISETP.GE.AND P3, PT, R19, RZ, PT ;  /* 0x000000ff1300720c */ /* 0x000fe20003f66270 */
[----:B------:R-:W-:Y:S01]  /*4370*/  IMAD.HI.U32 R3, R194, R7, RZ ;  /* 0x00000007c2037227 */ /* 0x000fe200078e00ff */
[----:B------:R-:W-:Y:S02]  /*4380*/  IADD3 R19, R247, 0x49, RZ ;  /* 0x00000049f7137810 */ /* 0x000fe40007ffe0ff */
[C---:B------:R-:W-:Y:S01]  /*4390*/  ISETP.GT.U32.AND P2, PT, R191.reuse, R10, PT ;  /* 0x0000000abf00720c */ /* 0x040fe20003f44070 */
[----:B------:R-:W-:Y:S01]  /*43a0*/  IMAD R6, R191, R8, R5 ;  /* 0x00000008bf067224 */ /* 0x000fe200078e0205 */
[----:B------:R-:W-:Y:S01]  /*43b0*/  IADD3 R8, -R3, RZ, RZ ;  /* 0x000000ff03087210 */ /* 0x000fe20007ffe1ff */
[----:B------:R-:W-:Y:S01]  /*43c0*/  @!P6 IMAD.IADD R14, R14, 0x1, -R191 ;  /* 0x000000010e0ee824 */ /* 0x000fe200078e0abf */
[----:B------:R-:W-:Y:S01]  /*43d0*/  IABS R11, R19 ;  /* 0x00000013000b7213 */ /* 0x000fe20000000000 */
[----:B------:R-:W-:Y:S01]  /*43e0*/  @!P4 IMAD.MOV R9, RZ, RZ, -R9 ;  /* 0x000000ffff09c224 */ /* 0x000fe200078e0a09 */
[C---:B------:R-:W-:Y:S01]  /*43f0*/  ISETP.GT.U32.AND P4, PT, R191.reuse, R4, PT ;  /* 0x00000004bf00720c */ /* 0x040fe20003f84070 */
[----:B------:R-:W-:-:S02]  /*4400*/  IMAD R8, R191, R8, R7 ;  /* 0x00000008bf087224 */ /* 0x000fc400078e0207 */
[----:B------:R-:W-:Y:S01]  /*4410*/  IMAD.HI.U32 R5, R194, R12, RZ ;  /* 0x0000000cc2057227 */ /* 0x000fe200078e00ff */
[----:B------:R1:W-:Y:S02]  /*4420*/  STL [R1+0x2b0], R9 ;  /* 0x0002b00901007387 */ /* 0x0003e40000100800 */
[C---:B------:R-:W-:Y:S01]  /*4430*/  ISETP.GT.U32.AND P6, PT, R191.reuse, R8, PT ;  /* 0x00000008bf00720c */ /* 0x040fe20003fc4070 */
[----:B------:R-:W-:Y:S01]  /*4440*/  @!P2 IMAD.IADD R10, R10, 0x1, -R191 ;  /* 0x000000010a0aa824 */ /* 0x000fe200078e0abf */
[----:B------:R-:W-:Y:S01]  /*4450*/  ISETP.GT.U32.AND P2, PT, R191, R6, PT ;  /* 0x00000006bf00720c */ /* 0x000fe20003f44070 */
[----:B------:R-:W-:-:S04]  /*4460*/  IMAD.HI.U32 R7, R194, R11, RZ ;  /* 0x0000000bc2077227 */ /* 0x000fc800078e00ff */
[----:B------:R-:W-:Y:S01]  /*4470*/  IMAD.MOV.U32 R16, RZ, RZ, R10 ;  /* 0x000000ffff107224 */ /* 0x000fe200078e000a */
[----:B-1----:R-:W-:Y:S01]  /*4480*/  IABS R9, R17 ;  /* 0x0000001100097213 */ /* 0x002fe20000000000 */
[--C-:B------:R-:W-:Y:S01]  /*4490*/  @!P4 IMAD.IADD R4, R4, 0x1, -R191.reuse ;  /* 0x000000010404c824 */ /* 0x100fe200078e0abf */
[----:B------:R-:W-:Y:S01]  /*44a0*/  ISETP.GE.AND P4, PT, R13, RZ, PT ;  /* 0x000000ff0d00720c */ /* 0x000fe20003f86270 */
[----:B------:R-:W-:Y:S02]  /*44b0*/  @!P5 IMAD.MOV R16, RZ, RZ, -R16 ;  /* 0x000000ffff10d224 */ /* 0x000fe400078e0a10 */
[----:B------:R-:W-:Y:S02]  /*44c0*/  @!P6 IMAD.IADD R8, R8, 0x1, -R191 ;  /* 0x000000010808e824 */ /* 0x000fe400078e0abf */
[----:B------:R-:W-:Y:S01]  /*44d0*/  IMAD.HI.U32 R3, R194, R9, RZ ;  /* 0x00000009c2037227 */ /* 0x000fe200078e00ff */
[----:B------:R1:W-:Y:S02]  /*44e0*/  STL [R1+0x2ac], R16 ;  /* 0x0002ac1001007387 */ /* 0x0003e40000100800 */
[----:B------:R-:W-:Y:S01]  /*44f0*/  ISETP.GT.U32.AND P6, PT, R191, R8, PT ;  /* 0x00000008bf00720c */ /* 0x000fe20003fc4070 */
[----:B------:R-:W-:-:S02]  /*4500*/  IMAD.MOV R5, RZ, RZ, -R5 ;  /* 0x000000ffff057224 */ /* 0x000fc400078e0a05 */
[----:B------:R-:W-:Y:S01]  /*4510*/  @!P2 IMAD.IADD R6, R6, 0x1, -R191 ;  /* 0x000000010606a824 */ /* 0x000fe200078e0abf */
[----:B------:R-:W-:Y:S01]  /*4520*/  ISETP.GE.AND P2, PT, R15, RZ, PT ;  /* 0x000000ff0f00720c */ /* 0x000fe20003f46270 */
[----:B------:R-:W-:Y:S01]  /*4530*/  IMAD.MOV R10, RZ, RZ, -R3 ;  /* 0x000000ffff0a7224 */ /* 0x000fe200078e0a03 */
[----:B------:R-:W-:Y:S01]  /*4540*/  IADD3 R15, R247, 0x4c, RZ ;  /* 0x0000004cf70f7810 */ /* 0x000fe20007ffe0ff */
[C---:B------:R-:W-:Y:S01]  /*4550*/  IMAD R12, R191.reuse, R5, R12 ;  /* 0x00000005bf0c7224 */ /* 0x040fe200078e020c */
[C---:B------:R-:W-:Y:S01]  /*4560*/  ISETP.GT.U32.AND P5, PT, R191.reuse, R6, PT ;  /* 0x00000006bf00720c */ /* 0x040fe20003fa4070 */
[----:B-1----:R-:W-:Y:S02]  /*4570*/  IMAD.MOV R16, RZ, RZ, -R7 ;  /* 0x000000ffff107224 */ /* 0x002fe400078e0a07 */
[----:B------:R-:W-:Y:S02]  /*4580*/  IMAD.MOV.U32 R3, RZ, RZ, R4 ;  /* 0x000000ffff037224 */ /* 0x000fe400078e0004 */
[----:B------:R-:W-:Y:S01]  /*4590*/  IMAD R4, R191, R16, R11 ;  /* 0x00000010bf047224 */ /* 0x000fe200078e020b */
[----:B------:R-:W-:Y:S01]  /*45a0*/  IADD3 R11, R247, 0x4a, RZ ;  /* 0x0000004af70b7810 */ /* 0x000fe20007ffe0ff */
[----:B------:R-:W-:Y:S01]  /*45b0*/  IMAD.MOV.U32 R13, RZ, RZ, R14 ;  /* 0x000000ffff0d7224 */ /* 0x000fe200078e000e */
[----:B------:R-:W-:Y:S01]  /*45c0*/  IABS R16, R15 ;  /* 0x0000000f00107213 */ /* 0x000fe20000000000 */
[----:B------:R-:W-:Y:S01]  /*45d0*/  @!P3 IMAD.MOV R3, RZ, RZ, -R3 ;  /* 0x000000ffff03b224 */ /* 0x000fe200078e0a03 */
[C---:B------:R-:W-:Y:S01]  /*45e0*/  ISETP.GT.U32.AND P3, PT, R191.reuse, R12, PT ;  /* 0x0000000cbf00720c */ /* 0x040fe20003f64070 */
[----:B------:R-:W-:Y:S01]  /*45f0*/  @!P6 IMAD.IADD R8, R8, 0x1, -R191 ;  /* 0x000000010808e824 */ /* 0x000fe200078e0abf */
[C---:B------:R-:W-:Y:S01]  /*4600*/  ISETP.GT.U32.AND P6, PT, R191.reuse, R4, PT ;  /* 0x00000004bf00720c */ /* 0x040fe20003fc4070 */
[----:B------:R-:W-:Y:S01]  /*4610*/  @!P1 IMAD.MOV R13, RZ, RZ, -R13 ;  /* 0x000000ffff0d9224 */ /* 0x000fe200078e0a0d */
[----:B------:R-:W-:Y:S01]  /*4620*/  IABS R5, R11 ;  /* 0x0000000b00057213 */ /* 0x000fe20000000000 */
[----:B------:R-:W-:-:S02]  /*4630*/  IMAD R10, R191, R10, R9 ;  /* 0x0000000abf0a7224 */ /* 0x000fc400078e0209 */
[--C-:B------:R-:W-:Y:S01]  /*4640*/  @!P5 IMAD.IADD R6, R6, 0x1, -R191.reuse ;  /* 0x000000010606d824 */ /* 0x100fe200078e0abf */
[----:B------:R1:W-:Y:S01]  /*4650*/  STL [R1+0x2a8], R13 ;  /* 0x0002a80d01007387 */ /* 0x0003e20000100800 */
[----:B------:R-:W-:Y:S01]  /*4660*/  ISETP.GE.AND P5, PT, R17, RZ, PT ;  /* 0x000000ff1100720c */ /* 0x000fe20003fa6270 */
[----:B------:R-:W-:Y:S01]  /*4670*/  IMAD.MOV.U32 R20, RZ, RZ, R8 ;  /* 0x000000ffff147224 */ /* 0x000fe200078e0008 */
[----:B------:R-:W-:Y:S01]  /*4680*/  ISETP.GT.U32.AND P1, PT, R191, R10, PT ;  /* 0x0000000abf00720c */ /* 0x000fe20003f24070 */
[----:B------:R2:W-:Y:S01]  /*4690*/  STL [R1+0x2a4], R3 ;  /* 0x0002a40301007387 */ /* 0x0005e20000100800 */
[----:B------:R-:W-:Y:S01]  /*46a0*/  @!P3 IADD3 R12, R12, -R191, RZ ;  /* 0x800000bf0c0cb210 */ /* 0x000fe20007ffe0ff */
[----:B------:R-:W-:Y:S01]  /*46b0*/  IMAD.MOV.U32 R7, RZ, RZ, R6 ;  /* 0x000000ffff077224 */ /* 0x000fe200078e0006 */
[----:B------:R-:W-:Y:S01]  /*46c0*/  IADD3 R17, R247, 0x4d, RZ ;  /* 0x0000004df7117810 */ /* 0x000fe20007ffe0ff */
[----:B------:R-:W-:Y:S01]  /*46d0*/  @!P6 IMAD.IADD R4, R4, 0x1, -R191 ;  /* 0x000000010404e824 */ /* 0x000fe200078e0abf */
[----:B------:R-:W-:Y:S01]  /*46e0*/  ISETP.GT.U32.AND P6, PT, R191, R12, PT ;  /* 0x0000000cbf00720c */ /* 0x000fe20003fc4070 */
[----:B------:R-:W-:Y:S01]  /*46f0*/  @!P4 IMAD.MOV R7, RZ, RZ, -R7 ;  /* 0x000000ffff07c224 */ /* 0x000fe200078e0a07 */
[----:B-1----:R-:W-:Y:S01]  /*4700*/  IADD3 R13, R247, 0x4b, RZ ;  /* 0x0000004bf70d7810 */ /* 0x002fe20007ffe0ff */
[----:B------:R-:W-:Y:S01]  /*4710*/  @!P2 IMAD.MOV R20, RZ, RZ, -R20 ;  /* 0x000000ffff14a224 */ /* 0x000fe200078e0a14 */
[----:B------:R-:W-:Y:S01]  /*4720*/  ISETP.GT.U32.AND P4, PT, R191, R4, PT ;  /* 0x00000004bf00720c */ /* 0x000fe20003f84070 */
[----:B--2---:R-:W-:Y:S01]  /*4730*/  IMAD.HI.U32 R3, R194, R5, RZ ;  /* 0x00000005c2037227 */ /* 0x004fe200078e00ff */
[----:B------:R-:W-:Y:S01]  /*4740*/  IABS R14, R13 ;  /* 0x0000000d000e7213 */ /* 0x000fe20000000000 */
[----:B------:R1:W-:Y:S02]  /*4750*/  STL [R1+0x2a0], R7 ;  /* 0x0002a00701007387 */ /* 0x0003e40000100800 */
[----:B------:R-:W-:-:S02]  /*4760*/  IMAD.MOV R6, RZ, RZ, -R3 ;  /* 0x000000ffff067224 */ /* 0x000fc400078e0a03 */
[----:B------:R-:W-:Y:S01]  /*4770*/  IMAD.HI.U32 R3, R194, R14, RZ ;  /* 0x0000000ec2037227 */ /* 0x000fe200078e00ff */
[----:B------:R2:W-:Y:S03]  /*4780*/  STL [R1+0x29c], R20 ;  /* 0x00029c1401007387 */ /* 0x0005e60000100800 */
[----:B------:R-:W-:Y:S02]  /*4790*/  IMAD.MOV R3, RZ, RZ, -R3 ;  /* 0x000000ffff037224 */ /* 0x000fe400078e0a03 */
[--C-:B------:R-:W-:Y:S01]  /*47a0*/  @!P1 IMAD.IADD R10, R10, 0x1, -R191.reuse ;  /* 0x000000010a0a9824 */ /* 0x100fe200078e0abf */
[----:B------:R-:W-:Y:S01]  /*47b0*/  ISETP.GE.AND P1, PT, R18, RZ, PT ;  /* 0x000000ff1200720c */ /* 0x000fe20003f26270 */
[----:B------:R-:W-:Y:S01]  /*47c0*/  IMAD R14, R191, R3, R14 ;  /* 0x00000003bf0e7224 */ /* 0x000fe200078e020e */
[----:B------:R-:W-:Y:S01]  /*47d0*/  IADD3 R18, R247, 0x4e, RZ ;  /* 0x0000004ef7127810 */ /* 0x000fe20007ffe0ff */
[----:B------:R-:W-:Y:S01]  /*47e0*/  @!P6 IMAD.IADD R12, R12, 0x1, -R191 ;  /* 0x000000010c0ce824 */ /* 0x000fe200078e0abf */
[C---:B------:R-:W-:Y:S01]  /*47f0*/  ISETP.GT.U32.AND P3, PT, R191.reuse, R10, PT ;  /* 0x0000000abf00720c */ /* 0x040fe20003f64070 */
[C---:B------:R-:W-:Y:S01]  /*4800*/  IMAD R6, R191.reuse, R6, R5 ;  /* 0x00000006bf067224 */ /* 0x040fe200078e0205 */
[----:B------:R-:W-:Y:S01]  /*4810*/  ISETP.GT.U32.AND P6, PT, R191, R14, PT ;  /* 0x0000000ebf00720c */ /* 0x000fe20003fc4070 */
[----:B------:R-:W-:Y:S01]  /*4820*/  IMAD.HI.U32 R3, R194, R16, RZ ;  /* 0x00000010c2037227 */ /* 0x000fe200078e00ff */
[----:B-1----:R-:W-:-:S02]  /*4830*/  IABS R7, R17 ;  /* 0x0000001100077213 */ /* 0x002fc40000000000 */
[----:B------:R-:W-:Y:S01]  /*4840*/  IABS R9, R18 ;  /* 0x0000001200097213 */ /* 0x000fe20000000000 */
[----:B------:R-:W-:Y:S01]  /*4850*/  @!P4 IMAD.IADD R4, R4, 0x1, -R191 ;  /* 0x000000010404c824 */ /* 0x000fe200078e0abf */
[----:B------:R-:W-:Y:S01]  /*4860*/  ISETP.GE.AND P4, PT, R19, RZ, PT ;  /* 0x000000ff1300720c */ /* 0x000fe20003f86270 */
[----:B------:R-:W-:Y:S01]  /*4870*/  IMAD.MOV R5, RZ, RZ, -R3 ;  /* 0x000000ffff057224 */ /* 0x000fe200078e0a03 */
[----:B--2---:R-:W-:Y:S01]  /*4880*/  IADD3 R20, R247, 0x61, RZ ;  /* 0x00000061f7147810 */ /* 0x004fe20007ffe0ff */
[----:B------:R-:W-:-:S04]  /*4890*/  IMAD.HI.U32 R3, R194, R7, RZ ;  /* 0x00000007c2037227 */ /* 0x000fc800078e00ff */
[--C-:B------:R-:W-:Y:S01]  /*48a0*/  @!P3 IMAD.IADD R10, R10, 0x1, -R191.reuse ;  /* 0x000000010a0ab824 */ /* 0x100fe200078e0abf */
[C---:B------:R-:W-:Y:S01]  /*48b0*/  ISETP.GT.U32.AND P3, PT, R191.reuse, R6, PT ;  /* 0x00000006bf00720c */ /* 0x040fe20003f64070 */
[----:B------:R-:W-:Y:S02]  /*48c0*/  @!P6 IMAD.IADD R14, R14, 0x1, -R191 ;  /* 0x000000010e0ee824 */ /* 0x000fe400078e0abf */
[C---:B------:R-:W-:Y:S01]  /*48d0*/  IMAD R16, R191.reuse, R5, R16 ;  /* 0x00000005bf107224 */ /* 0x040fe200078e0210 */
[----:B------:R-:W-:Y:S01]  /*48e0*/  @!P5 IADD3 R10, -R10, RZ, RZ ;  /* 0x000000ff0a0ad210 */ /* 0x000fe20007ffe1ff */
[----:B------:R-:W-:Y:S01]  /*48f0*/  IMAD.MOV.U32 R5, RZ, RZ, R9 ;  /* 0x000000ffff057224 */ /* 0x000fe200078e0009 */
[C---:B------:R-:W-:Y:S01]  /*4900*/  ISETP.GT.U32.AND P6, PT, R191.reuse, R14, PT ;  /* 0x0000000ebf00720c */ /* 0x040fe20003fc4070 */
[----:B------:R-:W-:Y:S01]  /*4910*/  IMAD.MOV R8, RZ, RZ, -R3 ;  /* 0x000000ffff087224 */ /* 0x000fe200078e0a03 */
[----:B------:R-:W-:Y:S01]  /*4920*/  ISETP.GT.U32.AND P5, PT, R191, R16, PT ;  /* 0x00000010bf00720c */ /* 0x000fe20003fa4070 */
[----:B------:R-:W-:Y:S01]  /*4930*/  IMAD.MOV.U32 R9, RZ, RZ, R12 ;  /* 0x000000ffff097224 */ /* 0x000fe200078e000c */
[----:B------:R1:W-:Y:S01]  /*4940*/  STL [R1+0x298], R10 ;  /* 0x0002980a01007387 */ /* 0x0003e20000100800 */
[----:B------:R-:W-:Y:S01]  /*4950*/  IMAD.MOV.U32 R3, RZ, RZ, R4 ;  /* 0x000000ffff037224 */ /* 0x000fe200078e0004 */
[----:B------:R-:W-:Y:S01]  /*4960*/  IADD3 R12, R247, 0x50, RZ ;  /* 0x00000050f70c7810 */ /* 0x000fe20007ffe0ff */
[----:B------:R-:W-:Y:S01]  /*4970*/  @!P3 IMAD.IADD R6, R6, 0x1, -R191 ;  /* 0x000000010606b824 */ /* 0x000fe200078e0abf */
[----:B------:R-:W-:Y:S01]  /*4980*/  ISETP.GE.AND P3, PT, R11, RZ, PT ;  /* 0x000000ff0b00720c */ /* 0x000fe20003f66270 */
[----:B------:R-:W-:Y:S01]  /*4990*/  @!P1 IMAD.MOV R9, RZ, RZ, -R9 ;  /* 0x000000ffff099224 */ /* 0x000fe200078e0a09 */
[----:B------:R-:W-:Y:S01]  /*49a0*/  ISETP.GE.AND P1, PT, R13, RZ, PT ;  /* 0x000000ff0d00720c */ /* 0x000fe20003f26270 */
[----:B------:R-:W-:Y:S01]  /*49b0*/  @!P4 IMAD.MOV R3, RZ, RZ, -R3 ;  /* 0x000000ffff03c224 */ /* 0x000fe200078e0a03 */
[C---:B------:R-:W-:Y:S01]  /*49c0*/  ISETP.GT.U32.AND P2, PT, R191.reuse, R6, PT ;  /* 0x00000006bf00720c */ /* 0x040fe20003f44070 */
[----:B------:R-:W-:Y:S01]  /*49d0*/  IMAD R4, R191, R8, R7 ;  /* 0x00000008bf047224 */ /* 0x000fe200078e0207 */
[----:B------:R2:W-:Y:S01]  /*49e0*/  STL [R1+0x294], R9 ;  /* 0x0002940901007387 */ /* 0x0005e20000100800 */
[--C-:B------:R-:W-:Y:S01]  /*49f0*/  @!P6 IMAD.IADD R14, R14, 0x1, -R191.reuse ;  /* 0x000000010e0ee824 */ /* 0x100fe200078e0abf */
[----:B------:R-:W-:Y:S01]  /*4a00*/  ISETP.GE.AND P4, PT, R15, RZ, PT ;  /* 0x000000ff0f00720c */ /* 0x000fe20003f86270 */
[----:B------:R-:W-:Y:S01]  /*4a10*/  @!P5 IMAD.IADD R16, R16, 0x1, -R191 ;  /* 0x000000011010d824 */ /* 0x000fe200078e0abf */
[----:B------:R3:W-:Y:S01]  /*4a20*/  STL [R1+0x290], R3 ;  /* 0x0002900301007387 */ /* 0x0007e20000100800 */
[----:B------:R-:W-:Y:S01]  /*4a30*/  ISETP.GT.U32.AND P6, PT, R191, R4, PT ;  /* 0x00000004bf00720c */ /* 0x000fe20003fc4070 */
[----:B-1----:R-:W-:Y:S01]  /*4a40*/  IMAD.MOV.U32 R10, RZ, RZ, R14 ;  /* 0x000000ffff0a7224 */ /* 0x002fe200078e000e */
[----:B------:R-:W-:-:S02]  /*4a50*/  IABS R7, R12 ;  /* 0x0000000c00077213 */ /* 0x000fc40000000000 */
[----:B------:R-:W-:Y:S01]  /*4a60*/  ISETP.GT.U32.AND P5, PT, R191, R16, PT ;  /* 0x00000010bf00720c */ /* 0x000fe20003fa4070 */
[----:B------:R-:W-:Y:S01]  /*4a70*/  @!P1 IMAD.MOV R10, RZ, RZ, -R10 ;  /* 0x000000ffff0a9224 */ /* 0x000fe200078e0a0a */
[C---:B--2---:R-:W-:Y:S01]  /*4a80*/  IADD3 R9, R247.reuse, 0x4f, RZ ;  /* 0x0000004ff7097810 */ /* 0x044fe20007ffe0ff */
[----:B------:R-:W-:Y:S01]  /*4a90*/  @!P2 IMAD.IADD R6, R6, 0x1, -R191 ;  /* 0x000000010606a824 */ /* 0x000fe200078e0abf */
[C---:B------:R-:W-:Y:S01]  /*4aa0*/  IADD3 R13, R247.reuse, 0x51, RZ ;  /* 0x00000051f70d7810 */ /* 0x040fe20007ffe0ff */
[----:B---3--:R-:W-:Y:S01]  /*4ab0*/  IMAD.HI.U32 R3, R194, R5, RZ ;  /* 0x00000005c2037227 */ /* 0x008fe200078e00ff */
[----:B------:R-:W-:Y:S02]  /*4ac0*/  IADD3 R14, R247, 0x52, RZ ;  /* 0x00000052f70e7810 */ /* 0x000fe40007ffe0ff */
[----:B------:R-:W-:Y:S01]  /*4ad0*/  ISETP.GE.AND P2, PT, R17, RZ, PT ;  /* 0x000000ff1100720c */ /* 0x000fe20003f46270 */
[----:B------:R-:W-:Y:S01]  /*4ae0*/  IMAD.MOV R8, RZ, RZ, -R3 ;  /* 0x000000ffff087224 */ /* 0x000fe200078e0a03 */
[----:B------:R-:W-:Y:S01]  /*4af0*/  IABS R3, R9 ;  /* 0x0000000900037213 */ /* 0x000fe20000000000 */
[----:B------:R-:W-:Y:S01]  /*4b00*/  @!P6 IMAD.IADD R4, R4, 0x1, -R191 ;  /* 0x000000010404e824 */ /* 0x000fe200078e0abf */
[----:B------:R-:W-:Y:S01]  /*4b10*/  IADD3 R17, R247, 0x55, RZ ;  /* 0x00000055f7117810 */ /* 0x000fe20007ffe0ff */
[----:B------:R-:W-:-:S02]  /*4b20*/  IMAD R8, R191, R8, R5 ;  /* 0x00000008bf087224 */ /* 0x000fc400078e0205 */
[----:B------:R-:W-:Y:S01]  /*4b30*/  IMAD.MOV.U32 R11, RZ, RZ, R6 ;  /* 0x000000ffff0b7224 */ /* 0x000fe200078e0006 */
[C---:B------:R-:W-:Y:S01]  /*4b40*/  ISETP.GT.U32.AND P6, PT, R191.reuse, R4, PT ;  /* 0x00000004bf00720c */ /* 0x040fe20003fc4070 */
[----:B------:R-:W-:Y:S01]  /*4b50*/  IMAD.MOV.U32 R6, RZ, RZ, R3 ;  /* 0x000000ffff067224 */ /* 0x000fe200078e0003 */
[----:B------:R-:W-:Y:S01]  /*4b60*/  ISETP.GT.U32.AND P1, PT, R191, R8, PT ;  /* 0x00000008bf00720c */ /* 0x000fe20003f24070 */
[----:B------:R-:W-:Y:S01]  /*4b70*/  @!P3 IMAD.MOV R11, RZ, RZ, -R11 ;  /* 0x000000ffff0bb224 */ /* 0x000fe200078e0a0b */
[----:B------:R-:W-:Y:S01]  /*4b80*/  ISETP.GE.AND P3, PT, R18, RZ, PT ;  /* 0x000000ff1200720c */ /* 0x000fe20003f66270 */
[----:B------:R-:W-:-:S03]  /*4b90*/  IMAD.HI.U32 R3, R194, R6, RZ ;  /* 0x00000006c2037227 */ /* 0x000fc600078e00ff */
[----:B------:R1:W-:Y:S01]  /*4ba0*/  STL [R1+0x28c], R11 ;  /* 0x00028c0b01007387 */ /* 0x0003e20000100800 */
[----:B------:R-:W-:Y:S02]  /*4bb0*/  IMAD.MOV R3, RZ, RZ, -R3 ;  /* 0x000000ffff037224 */ /* 0x000fe400078e0a03 */
[--C-:B------:R-:W-:Y:S01]  /*4bc0*/  @!P5 IMAD.IADD R16, R16, 0x1, -R191.reuse ;  /* 0x000000011010d824 */ /* 0x100fe200078e0abf */
[----:B------:R2:W-:Y:S01]  /*4bd0*/  STL [R1+0x288], R10 ;  /* 0x0002880a01007387 */ /* 0x0005e20000100800 */
[----:B------:R-:W-:Y:S01]  /*4be0*/  IMAD R6, R191, R3, R6 ;  /* 0x00000003bf067224 */ /* 0x000fe200078e0206 */
[----:B------:R-:W-:Y:S01]  /*4bf0*/  ISETP.GE.AND P5, PT, R9, RZ, PT ;  /* 0x000000ff0900720c */ /* 0x000fe20003fa6270 */
[--C-:B------:R-:W-:Y:S01]  /*4c00*/  @!P1 IMAD.IADD R8, R8, 0x1, -R191.reuse ;  /* 0x0000000108089824 */ /* 0x100fe200078e0abf */
[----:B------:R-:W-:Y:S01]  /*4c10*/  IABS R9, R13 ;  /* 0x0000000d00097213 */ /* 0x000fe20000000000 */
[----:B------:R-:W-:Y:S01]  /*4c20*/  @!P6 IMAD.IADD R4, R4, 0x1, -R191 ;  /* 0x000000010404e824 */ /* 0x000fe200078e0abf */
[C---:B------:R-:W-:Y:S01]  /*4c30*/  ISETP.GT.U32.AND P6, PT, R191.reuse, R6, PT ;  /* 0x00000006bf00720c */ /* 0x040fe20003fc4070 */
[----:B------:R-:W-:Y:S01]  /*4c40*/  IMAD.HI.U32 R3, R194, R7, RZ ;  /* 0x00000007c2037227 */ /* 0x000fe200078e00ff */
[----:B------:R-:W-:-:S02]  /*4c50*/  ISETP.GT.U32.AND P1, PT, R191, R8, PT ;  /* 0x00000008bf00720c */ /* 0x000fc40003f24070 */
[----:B-1----:R-:W-:Y:S01]  /*4c60*/  IABS R11, R14 ;  /* 0x0000000e000b7213 */ /* 0x002fe20000000000 */
[----:B--2---:R-:W-:Y:S02]  /*4c70*/  IMAD.MOV.U32 R10, RZ, RZ, R16 ;  /* 0x000000ffff0a7224 */ /* 0x004fe400078e0010 */
[----:B------:R-:W-:-:S03]  /*4c80*/  IMAD.HI.U32 R5, R194, R9, RZ ;  /* 0x00000009c2057227 */ /* 0x000fc600078e00ff */
[----:B------:R-:W-:Y:S01]  /*4c90*/  @!P4 IADD3 R10, -R10, RZ, RZ ;  /* 0x000000ff0a0ac210 */ /* 0x000fe20007ffe1ff */
[----:B------:R-:W-:Y:S01]  /*4ca0*/  IMAD.MOV.U32 R15, RZ, RZ, R4 ;  /* 0x000000ffff0f7224 */ /* 0x000fe200078e0004 */
[----:B------:R-:W-:Y:S01]  /*4cb0*/  ISETP.GE.AND P4, PT, R12, RZ, PT ;  /* 0x000000ff0c00720c */ /* 0x000fe20003f86270 */
[----:B------:R-:W-:Y:S02]  /*4cc0*/  IMAD.MOV R12, RZ, RZ, -R5 ;  /* 0x000000ffff0c7224 */ /* 0x000fe400078e0a05 */
[----:B------:R1:W-:Y:S01]  /*4cd0*/  STL [R1+0x284], R10 ;  /* 0x0002840a01007387 */ /* 0x0003e20000100800 */
[--C-:B------:R-:W-:Y:S02]  /*4ce0*/  @!P1 IMAD.IADD R8, R8, 0x1, -R191.reuse ;  /* 0x0000000108089824 */ /* 0x100fe400078e0abf */
[----:B------:R-:W-:Y:S02]  /*4cf0*/  @!P6 IMAD.IADD R6, R6, 0x1, -R191 ;  /* 0x000000010606e824 */ /* 0x000fe400078e0abf */
[----:B------:R-:W-:Y:S01]  /*4d00*/  IMAD.MOV.U32 R5, RZ, RZ, R11 ;  /* 0x000000ffff057224 */ /* 0x000fe200078e000b */
[----:B------:R-:W-:Y:S01]  /*4d10*/  IABS R11, R17 ;  /* 0x00000011000b7213 */ /* 0x000fe20000000000 */
[----:B------:R-:W-:Y:S01]  /*4d20*/  @!P2 IMAD.MOV R15, RZ, RZ, -R15 ;  /* 0x000000ffff0fa224 */ /* 0x000fe200078e0a0f */
[----:B------:R-:W-:Y:S01]  /*4d30*/  ISETP.GT.U32.AND P6, PT, R191, R6, PT ;  /* 0x00000006bf00720c */ /* 0x000fe20003fc4070 */
[----:B-1----:R-:W-:Y:S01]  /*4d40*/  IMAD.MOV R10, RZ, RZ, -R3 ;  /* 0x000000ffff0a7224 */ /* 0x002fe200078e0a03 */
[----:B------:R-:W-:Y:S01]  /*4d50*/  ISETP.GE.AND P2, PT, R13, RZ, PT ;  /* 0x000000ff0d00720c */ /* 0x000fe20003f46270 */
[----:B------:R-:W-:Y:S01]  /*4d60*/  IMAD.HI.U32 R3, R194, R5, RZ ;  /* 0x00000005c2037227 */ /* 0x000fe200078e00ff */
[----:B------:R-:W-:Y:S01]  /*4d70*/  IADD3 R13, R247, 0x53, RZ ;  /* 0x00000053f70d7810 */ /* 0x000fe20007ffe0ff */
[----:B------:R1:W-:Y:S02]  /*4d80*/  STL [R1+0x280], R15 ;  /* 0x0002800f01007387 */ /* 0x0003e40000100800 */
[----:B------:R-:W-:-:S02]  /*4d90*/  IMAD R4, R191, R10, R7 ;  /* 0x0000000abf047224 */ /* 0x000fc400078e0207 */
[C---:B------:R-:W-:Y:S02]  /*4da0*/  IMAD R10, R191.reuse, R12, R9 ;  /* 0x0000000cbf0a7224 */ /* 0x040fe400078e0209 */
[----:B------:R-:W-:Y:S01]  /*4db0*/  IMAD.MOV.U32 R7, RZ, RZ, R8 ;  /* 0x000000ffff077224 */ /* 0x000fe200078e0008 */
[C---:B------:R-:W-:Y:S01]  /*4dc0*/  ISETP.GT.U32.AND P1, PT, R191.reuse, R4, PT ;  /* 0x00000004bf00720c */ /* 0x040fe20003f24070 */
[----:B------:R-:W-:Y:S02]  /*4dd0*/  IMAD.MOV R8, RZ, RZ, -R3 ;  /* 0x000000ffff087224 */ /* 0x000fe400078e0a03 */
[----:B------:R-:W-:Y:S01]  /*4de0*/  @!P3 IMAD.MOV R7, RZ, RZ, -R7 ;  /* 0x000000ffff07b224 */ /* 0x000fe200078e0a07 */
[----:B------:R-:W-:Y:S01]  /*4df0*/  ISETP.GT.U32.AND P3, PT, R191, R10, PT ;  /* 0x0000000abf00720c */ /* 0x000fe20003f64070 */
[----:B------:R-:W-:Y:S01]  /*4e00*/  @!P6 IMAD.IADD R6, R6, 0x1, -R191 ;  /* 0x000000010606e824 */ /* 0x000fe200078e0abf */
[----:B-1----:R-:W-:Y:S01]  /*4e10*/  IADD3 R15, R247, 0x54, RZ ;  /* 0x00000054f70f7810 */ /* 0x002fe20007ffe0ff */
[C---:B------:R-:W-:Y:S01]  /*4e20*/  IMAD R8, R191.reuse, R8, R5 ;  /* 0x00000008bf087224 */ /* 0x040fe200078e0205 */
[----:B------:R1:W-:Y:S01]  /*4e30*/  STL [R1+0x27c], R7 ;  /* 0x00027c0701007387 */ /* 0x0003e20000100800 */
[----:B------:R-:W-:Y:S01]  /*4e40*/  IMAD.MOV.U32 R12, RZ, RZ, R6 ;  /* 0x000000ffff0c7224 */ /* 0x000fe200078e0006 */
[----:B------:R-:W-:Y:S01]  /*4e50*/  IABS R9, R15 ;  /* 0x0000000f00097213 */ /* 0x000fe20000000000 */
[----:B------:R-:W-:Y:S01]  /*4e60*/  IMAD.HI.U32 R6, R194, R11, RZ ;  /* 0x0000000bc2067227 */ /* 0x000fe200078e00ff */
[----:B------:R-:W-:-:S03]  /*4e70*/  ISETP.GT.U32.AND P6, PT, R191, R8, PT ;  /* 0x00000008bf00720c */ /* 0x000fc60003fc4070 */
[--C-:B------:R-:W-:Y:S02]  /*4e80*/  @!P1 IMAD.IADD R4, R4, 0x1, -R191.reuse ;  /* 0x0000000104049824 */ /* 0x100fe400078e0abf */
[----:B------:R-:W-:Y:S01]  /*4e90*/  @!P3 IMAD.IADD R10, R10, 0x1, -R191 ;  /* 0x000000010a0ab824 */ /* 0x000fe200078e0abf */
[----:B-1----:R-:W-:Y:S01]  /*4ea0*/  IABS R7, R13 ;  /* 0x0000000d00077213 */ /* 0x002fe20000000000 */
[----:B------:R-:W-:Y:S01]  /*4eb0*/  @!P5 IMAD.MOV R12, RZ, RZ, -R12 ;  /* 0x000000ffff0cd224 */ /* 0x000fe200078e0a0c */
[C---:B------:R-:W-:Y:S01]  /*4ec0*/  ISETP.GT.U32.AND P1, PT, R191.reuse, R4, PT ;  /* 0x00000004bf00720c */ /* 0x040fe20003f24070 */
[C---:B------:R-:W-:Y:S01]  /*4ed0*/  IMAD.HI.U32 R5, R194.reuse, R9, RZ ;  /* 0x00000009c2057227 */ /* 0x040fe200078e00ff */
[----:B------:R-:W-:Y:S02]  /*4ee0*/  ISETP.GT.U32.AND P3, PT, R191, R10, PT ;  /* 0x0000000abf00720c */ /* 0x000fe40003f64070 */
[----:B------:R1:W-:Y:S01]  /*4ef0*/  STL [R1+0x258], R12 ;  /* 0x0002580c01007387 */ /* 0x0003e20000100800 */
[----:B------:R-:W-:Y:S01]  /*4f00*/  IMAD.HI.U32 R3, R194, R7, RZ ;  /* 0x00000007c2037227 */ /* 0x000fe200078e00ff */
[----:B------:R-:W-:-:S03]  /*4f10*/  ISETP.GE.AND P5, PT, R14, RZ, PT ;  /* 0x000000ff0e00720c */ /* 0x000fc60003fa6270 */
[----:B------:R-:W-:Y:S02]  /*4f20*/  IMAD.MOV R16, RZ, RZ, -R6 ;  /* 0x000000ffff107224 */ /* 0x000fe400078e0a06 */
[----:B------:R-:W-:Y:S02]  /*4f30*/  IMAD.MOV R14, RZ, RZ, -R5 ;  /* 0x000000ffff0e7224 */ /* 0x000fe400078e0a05 */
[----:B------:R-:W-:Y:S01]  /*4f40*/  @!P1 IADD3 R4, R4, -R191, RZ ;  /* 0x800000bf04049210 */ /* 0x000fe20007ffe0ff */
[----:B-1----:R-:W-:Y:S01]  /*4f50*/  IMAD.MOV R12, RZ, RZ, -R3 ;  /* 0x000000ffff0c7224 */ /* 0x002fe200078e0a03 */
[----:B------:R-:W-:Y:S01]  /*4f60*/  ISETP.GE.AND P1, PT, R13, RZ, PT ;  /* 0x000000ff0d00720c */ /* 0x000fe20003f26270 */
[----:B------:R-:W-:Y:S01]  /*4f70*/  @!P6 IMAD.IADD R8, R8, 0x1, -R191 ;  /* 0x000000010808e824 */ /* 0x000fe200078e0abf */
[----:B------:R-:W-:Y:S01]  /*4f80*/  IADD3 R13, R247, 0x58, RZ ;  /* 0x00000058f70d7810 */ /* 0x000fe20007ffe0ff */
[C---:B------:R-:W-:Y:S02]  /*4f90*/  IMAD R6, R191.reuse, R12, R7 ;  /* 0x0000000cbf067224 */ /* 0x040fe400078e0207 */
[C---:B------:R-:W-:Y:S01]  /*4fa0*/  IMAD R12, R191.reuse, R14, R9 ;  /* 0x0000000ebf0c7224 */ /* 0x040fe200078e0209 */
[C---:B------:R-:W-:Y:S01]  /*4fb0*/  ISETP.GT.U32.AND P6, PT, R191.reuse, R8, PT ;  /* 0x00000008bf00720c */ /* 0x040fe20003fc4070 */
[----:B------:R-:W-:Y:S01]  /*4fc0*/  @!P3 IMAD.IADD R10, R10, 0x1, -R191 ;  /* 0x000000010a0ab824 */ /* 0x000fe200078e0abf */
[----:B------:R-:W-:Y:S01]  /*4fd0*/  ISETP.GT.U32.AND P3, PT, R191, R6, PT ;  /* 0x00000006bf00720c */ /* 0x000fe20003f64070 */
[----:B------:R-:W-:Y:S01]  /*4fe0*/  IMAD.MOV.U32 R19, RZ, RZ, R4 ;  /* 0x000000ffff137224 */ /* 0x000fe200078e0004 */
[----:B------:R-:W-:Y:S01]  /*4ff0*/  IADD3 R9, R247, 0x56, RZ ;  /* 0x00000056f7097810 */ /* 0x000fe20007ffe0ff */
[----:B------:R-:W-:Y:S01]  /*5000*/  IMAD R14, R191, R16, R11 ;  /* 0x00000010bf0e7224 */ /* 0x000fe200078e020b */
[----:B------:R-:W-:Y:S01]  /*5010*/  IADD3 R11, R247, 0x57, RZ ;  /* 0x00000057f70b7810 */ /* 0x000fe20007ffe0ff */
[----:B------:R-:W-:Y:S01]  /*5020*/  @!P4 IMAD.MOV R19, RZ, RZ, -R19 ;  /* 0x000000ffff13c224 */ /* 0x000fe200078e0a13 */
[----:B------:R-:W-:Y:S01]  /*5030*/  ISETP.GT.U32.AND P4, PT, R191, R12, PT ;  /* 0x0000000cbf00720c */ /* 0x000fe20003f84070 */
[----:B------:R-:W-:Y:S01]  /*5040*/  IMAD.MOV.U32 R18, RZ, RZ, R10 ;  /* 0x000000ffff127224 */ /* 0x000fe200078e000a */
[----:B------:R-:W-:-:S02]  /*5050*/  IABS R4, R9 ;  /* 0x0000000900047213 */ /* 0x000fc40000000000 */
[----:B------:R-:W-:Y:S01]  /*5060*/  IABS R7, R11 ;  /* 0x0000000b00077213 */ /* 0x000fe20000000000 */
[--C-:B------:R-:W-:Y:S01]  /*5070*/  @!P6 IMAD.IADD R8, R8, 0x1, -R191.reuse ;  /* 0x000000010808e824 */ /* 0x100fe200078e0abf */
[----:B------:R-:W-:Y:S01]  /*5080*/  ISETP.GT.U32.AND P6, PT, R191, R14, PT ;  /* 0x0000000ebf00720c */ /* 0x000fe20003fc4070 */
[--C-:B------:R-:W-:Y:S01]  /*5090*/  @!P3 IMAD.IADD R6, R6, 0x1, -R191.reuse ;  /* 0x000000010606b824 */ /* 0x100fe200078e0abf */
[----:B------:R1:W-:Y:S01]  /*50a0*/  STL [R1+0x254], R19 ;  /* 0x0002541301007387 */ /* 0x0003e20000100800 */
[----:B------:R-:W-:Y:S01]  /*50b0*/  IMAD.HI.U32 R3, R194, R4, RZ ;  /* 0x00000004c2037227 */ /* 0x000fe200078e00ff */
[----:B------:R-:W-:Y:S02]  /*50c0*/  ISETP.GE.AND P3, PT, R17, RZ, PT ;  /* 0x000000ff1100720c */ /* 0x000fe40003f66270 */
[----:B------:R-:W-:Y:S01]  /*50d0*/  IADD3 R16, R247, 0x5a, RZ ;  /* 0x0000005af7107810 */ /* 0x000fe20007ffe0ff */
[----:B------:R-:W-:Y:S01]  /*50e0*/  @!P4 IMAD.IADD R12, R12, 0x1, -R191 ;  /* 0x000000010c0cc824 */ /* 0x000fe200078e0abf */
[----:B------:R-:W-:Y:S01]  /*50f0*/  ISETP.GT.U32.AND P4, PT, R191, R6, PT ;  /* 0x00000006bf00720c */ /* 0x000fe20003f84070 */
[----:B------:R-:W-:-:S02]  /*5100*/  IMAD.MOV R5, RZ, RZ, -R3 ;  /* 0x000000ffff057224 */ /* 0x000fc400078e0a03 */
[----:B------:R-:W-:Y:S01]  /*5110*/  IMAD.HI.U32 R3, R194, R7, RZ ;  /* 0x00000007c2037227 */ /* 0x000fe200078e00ff */
[----:B-1----:R-:W-:-:S03]  /*5120*/  IADD3 R19, R247, 0x60, RZ ;  /* 0x00000060f7137810 */ /* 0x002fc60007ffe0ff */
[C---:B------:R-:W-:Y:S02]  /*5130*/  IMAD R4, R191.reuse, R5, R4 ;  /* 0x00000005bf047224 */ /* 0x040fe400078e0204 */
[--C-:B------:R-:W-:Y:S01]  /*5140*/  @!P6 IMAD.IADD R14, R14, 0x1, -R191.reuse ;  /* 0x000000010e0ee824 */ /* 0x100fe200078e0abf */
[C---:B------:R-:W-:Y:S01]  /*5150*/  ISETP.GT.U32.AND P6, PT, R191.reuse, R12, PT ;  /* 0x0000000cbf00720c */ /* 0x040fe20003fc4070 */
[----:B------:R-:W-:Y:S02]  /*5160*/  IMAD.MOV.U32 R10, RZ, RZ, R8 ;  /* 0x000000ffff0a7224 */ /* 0x000fe400078e0008 */
[----:B------:R-:W-:Y:S01]  /*5170*/  @!P4 IMAD.IADD R6, R6, 0x1, -R191 ;  /* 0x000000010606c824 */ /* 0x000fe200078e0abf */
[----:B------:R-:W-:Y:S01]  /*5180*/  ISETP.GT.U32.AND P4, PT, R191, R4, PT ;  /* 0x00000004bf00720c */ /* 0x000fe20003f84070 */
[----:B------:R-:W-:Y:S01]  /*5190*/  @!P2 IMAD.MOV R18, RZ, RZ, -R18 ;  /* 0x000000ffff12a224 */ /* 0x000fe200078e0a12 */
[----:B------:R-:W-:Y:S01]  /*51a0*/  ISETP.GE.AND P2, PT, R15, RZ, PT ;  /* 0x000000ff0f00720c */ /* 0x000fe20003f46270 */
[----:B------:R-:W-:Y:S01]  /*51b0*/  IMAD.MOV R8, RZ, RZ, -R3 ;  /* 0x000000ffff087224 */ /* 0x000fe200078e0a03 */
[----:B------:R-:W-:Y:S01]  /*51c0*/  IADD3 R15, R247, 0x59, RZ ;  /* 0x00000059f70f7810 */ /* 0x000fe20007ffe0ff */
[----:B------:R-:W-:Y:S01]  /*51d0*/  @!P5 IMAD.MOV R10, RZ, RZ, -R10 ;  /* 0x000000ffff0ad224 */ /* 0x000fe200078e0a0a */
[----:B------:R-:W-:Y:S01]  /*51e0*/  STL [R1+0x24c], R18 ;  /* 0x00024c1201007387 */ /* 0x000fe20000100800 */
[C---:B------:R-:W-:Y:S01]  /*51f0*/  IMAD R8, R191.reuse, R8, R7 ;  /* 0x00000008bf087224 */ /* 0x040fe200078e0207 */
[C---:B------:R-:W-:Y:S01]  /*5200*/  ISETP.GT.U32.AND P5, PT, R191.reuse, R14, PT ;  /* 0x0000000ebf00720c */ /* 0x040fe20003fa4070 */
[--C-:B------:R-:W-:Y:S01]  /*5210*/  @!P6 IMAD.IADD R12, R12, 0x1, -R191.reuse ;  /* 0x000000010c0ce824 */ /* 0x100fe200078e0abf */
[----:B------:R1:W-:Y:S01]  /*5220*/  STL [R1+0x228], R10 ;  /* 0x0002280a01007387 */ /* 0x0003e20000100800 */
[----:B------:R-:W-:Y:S01]  /*5230*/  IMAD.MOV.U32 R17, RZ, RZ, R6 ;  /* 0x000000ffff117224 */ /* 0x000fe200078e0006 */
[----:B------:R-:W-:Y:S01]  /*5240*/  ISETP.GT.U32.AND P6, PT, R191, R8, PT ;  /* 0x00000008bf00720c */ /* 0x000fe20003fc4070 */
[----:B------:R-:W-:Y:S01]  /*5250*/  @!P4 IMAD.IADD R4, R4, 0x1, -R191 ;  /* 0x000000010404c824 */ /* 0x000fe200078e0abf */
[----:B------:R-:W-:Y:S01]  /*5260*/  IABS R7, R15 ;  /* 0x0000000f00077213 */ /* 0x000fe20000000000 */
[----:B------:R-:W-:Y:S01]  /*5270*/  @!P1 IMAD.MOV R17, RZ, RZ, -R17 ;  /* 0x000000ffff119224 */ /* 0x000fe200078e0a11 */
[----:B------:R-:W-:Y:S01]  /*5280*/  ISETP.GE.AND P4, PT, R11, RZ, PT ;  /* 0x000000ff0b00720c */ /* 0x000fe20003f86270 */
[----:B------:R-:W-:Y:S01]  /*5290*/  IMAD.MOV.U32 R11, RZ, RZ, R12 ;  /* 0x000000ffff0b7224 */ /* 0x000fe200078e000c */
[----:B------:R-:W-:-:S02]  /*52a0*/  ISETP.GT.U32.AND P1, PT, R191, R4, PT ;  /* 0x00000004bf00720c */ /* 0x000fc40003f24070 */
[----:B-1----:R-:W-:Y:S01]  /*52b0*/  IABS R10, R13 ;  /* 0x0000000d000a7213 */ /* 0x002fe20000000000 */
[----:B------:R-:W-:Y:S01]  /*52c0*/  @!P2 IMAD.MOV R11, RZ, RZ, -R11 ;  /* 0x000000ffff0ba224 */ /* 0x000fe200078e0a0b */
[----:B------:R-:W-:Y:S01]  /*52d0*/  @!P5 IADD3 R14, R14, -R191, RZ ;  /* 0x800000bf0e0ed210 */ /* 0x000fe20007ffe0ff */
[----:B------:R1:W-:Y:S01]  /*52e0*/  STL [R1+0x214], R17 ;  /* 0x0002141101007387 */ /* 0x0003e20000100800 */
[----:B------:R-:W-:Y:S01]  /*52f0*/  ISETP.GE.AND P5, PT, R9, RZ, PT ;  /* 0x000000ff0900720c */ /* 0x000fe20003fa6270 */
[C---:B------:R-:W-:Y:S01]  /*5300*/  IMAD.HI.U32 R3, R194.reuse, R10, RZ ;  /* 0x0000000ac2037227 */ /* 0x040fe200078e00ff */
[----:B------:R-:W-:Y:S01]  /*5310*/  IABS R9, R16 ;  /* 0x0000001000097213 */ /* 0x000fe20000000000 */
[----:B------:R2:W-:Y:S02]  /*5320*/  STL [R1+0x198], R11 ;  /* 0x0001980b01007387 */ /* 0x0005e40000100800 */
[----:B------:R-:W-:Y:S02]  /*5330*/  IMAD.MOV R5, RZ, RZ, -R3 ;  /* 0x000000ffff057224 */ /* 0x000fe400078e0a03 */
[----:B------:R-:W-:Y:S01]  /*5340*/  IMAD.HI.U32 R3, R194, R7, RZ ;  /* 0x00000007c2037227 */ /* 0x000fe200078e00ff */
[----:B-1----:R-:W-:-:S03]  /*5350*/  IADD3 R17, R247, 0x5d, RZ ;  /* 0x0000005df7117810 */ /* 0x002fc60007ffe0ff */
[----:B------:R-:W-:Y:S02]  /*5360*/  IMAD.MOV R6, RZ, RZ, -R3 ;  /* 0x000000ffff067224 */ /* 0x000fe400078e0a03 */
[----:B------:R-:W-:Y:S01]  /*5370*/  @!P6 IMAD.IADD R8, R8, 0x1, -R191 ;  /* 0x000000010808e824 */ /* 0x000fe200078e0abf */
[----:B--2---:R-:W-:Y:S01]  /*5380*/  IADD3 R11, R247, 0x5b, RZ ;  /* 0x0000005bf70b7810 */ /* 0x004fe20007ffe0ff */
[C---:B------:R-:W-:Y:S02]  /*5390*/  IMAD R6, R191.reuse, R6, R7 ;  /* 0x00000006bf067224 */ /* 0x040fe400078e0207 */
[C---:B------:R-:W-:Y:S01]  /*53a0*/  IMAD R10, R191.reuse, R5, R10 ;  /* 0x00000005bf0a7224 */ /* 0x040fe200078e020a */
[C---:B------:R-:W-:Y:S01]  /*53b0*/  ISETP.GT.U32.AND P6, PT, R191.reuse, R8, PT ;  /* 0x00000008bf00720c */ /* 0x040fe20003fc4070 */
[----:B------:R-:W-:Y:S02]  /*53c0*/  IMAD.MOV.U32 R5, RZ, RZ, R9 ;  /* 0x000000ffff057224 */ /* 0x000fe400078e0009 */
[----:B------:R-:W-:Y:S01]  /*53d0*/  @!P1 IMAD.IADD R4, R4, 0x1, -R191 ;  /* 0x0000000104049824 */ /* 0x000fe200078e0abf */
[C---:B------:R-:W-:Y:S01]  /*53e0*/  ISETP.GT.U32.AND P1, PT, R191.reuse, R6, PT ;  /* 0x00000006bf00720c */ /* 0x040fe20003f24070 */
[----:B------:R-:W-:Y:S01]  /*53f0*/  IMAD.HI.U32 R3, R194, R5, RZ ;  /* 0x00000005c2037227 */ /* 0x000fe200078e00ff */
[----:B------:R-:W-:-:S03]  /*5400*/  ISETP.GT.U32.AND P2, PT, R191, R10, PT ;  /* 0x0000000abf00720c */ /* 0x000fc60003f44070 */
[----:B------:R-:W-:Y:S02]  /*5410*/  IMAD.MOV.U32 R9, RZ, RZ, R14 ;  /* 0x000000ffff097224 */ /* 0x000fe400078e000e */
[----:B------:R-:W-:Y:S02]  /*5420*/  IMAD.MOV R12, RZ, RZ, -R3 ;  /* 0x000000ffff0c7224 */ /* 0x000fe400078e0a03 */
[----:B------:R-:W-:Y:S02]  /*5430*/  @!P6 IMAD.IADD R8, R8, 0x1, -R191 ;  /* 0x000000010808e824 */ /* 0x000fe400078e0abf */
[----:B------:R-:W-:Y:S01]  /*5440*/  @!P3 IMAD.MOV R9, RZ, RZ, -R9 ;  /* 0x000000ffff09b224 */ /* 0x000fe200078e0a09 */
[----:B------:R-:W-:Y:S01]  /*5450*/  ISETP.GE.AND P3, PT, R13, RZ, PT ;  /* 0x000000ff0d00720c */ /* 0x000fe20003f66270 */
[----:B------:R-:W-:Y:S01]  /*5460*/  IMAD R12, R191, R12, R5 ;  /* 0x0000000cbf0c7224 */ /* 0x000fe200078e0205 */
[----:B------:R-:W-:Y:S01]  /*5470*/  IADD3 R13, R247, 0x5c, RZ ;  /* 0x0000005cf70d7810 */ /* 0x000fe20007ffe0ff */
[----:B------:R-:W-:Y:S01]  /*5480*/  @!P1 IMAD.IADD R6, R6, 0x1, -R191 ;  /* 0x0000000106069824 */ /* 0x000fe200078e0abf */
[----:B------:R-:W-:Y:S01]  /*5490*/  IABS R5, R11 ;  /* 0x0000000b00057213 */ /* 0x000fe20000000000 */
[----:B------:R-:W-:Y:S01]  /*54a0*/  IMAD.MOV.U32 R18, RZ, RZ, R4 ;  /* 0x000000ffff127224 */ /* 0x000fe200078e0004 */
[----:B------:R-:W-:Y:S01]  /*54b0*/  MOV R14, R8 ;  /* 0x00000008000e7202 */ /* 0x000fe20000000f00 */
[----:B------:R1:W-:Y:S01]  /*54c0*/  STL [R1+0x194], R9 ;  /* 0x0001940901007387 */ /* 0x0003e20000100800 */
[C---:B------:R-:W-:Y:S01]  /*54d0*/  ISETP.GT.U32.AND P6, PT, R191.reuse, R12, PT ;  /* 0x0000000cbf00720c */ /* 0x040fe20003fc4070 */
[----:B------:R-:W-:Y:S01]  /*54e0*/  @!P5 IMAD.MOV R18, RZ, RZ, -R18 ;  /* 0x000000ffff12d224 */ /* 0x000fe200078e0a12 */
[----:B------:R-:W-:Y:S01]  /*54f0*/  IABS R7, R13 ;  /* 0x0000000d00077213 */ /* 0x000fe20000000000 */
[----:B------:R-:W-:Y:S01]  /*5500*/  IMAD.HI.U32 R3, R194, R5, RZ ;  /* 0x00000005c2037227 */ /* 0x000fe200078e00ff */
[----:B------:R-:W-:-:S02]  /*5510*/  ISETP.GT.U32.AND P5, PT, R191, R6, PT ;  /* 0x00000006bf00720c */ /* 0x000fc40003fa4070 */
[----:B------:R2:W-:Y:S01]  /*5520*/  STL [R1+0x18c], R18 ;  /* 0x00018c1201007387 */ /* 0x0005e20000100800 */
[----:B------:R-:W-:Y:S01]  /*5530*/  @!P4 IMAD.MOV R14, RZ, RZ, -R14 ;  /* 0x000000ffff0ec224 */ /* 0x000fe200078e0a0e */
[----:B------:R-:W-:Y:S01]  /*5540*/  ISETP.GE.AND P4, PT, R16, RZ, PT ;  /* 0x000000ff1000720c */ /* 0x000fe20003f86270 */
[----:B------:R-:W-:Y:S01]  /*5550*/  IMAD.HI.U32 R4, R194, R7, RZ ;  /* 0x00000007c2047227 */ /* 0x000fe200078e00ff */
[----:B-1----:R-:W-:Y:S02]  /*5560*/  IABS R9, R17 ;  /* 0x0000001100097213 */ /* 0x002fe40000000000 */
[----:B------:R1:W-:Y:S01]  /*5570*/  STL [R1+0x158], R14 ;  /* 0x0001580e01007387 */ /* 0x0003e20000100800 */
[----:B------:R-:W-:Y:S02]  /*5580*/  IMAD.MOV R8, RZ, RZ, -R3 ;  /* 0x000000ffff087224 */ /* 0x000fe400078e0a03 */
[--C-:B------:R-:W-:Y:S01]  /*5590*/  @!P6 IMAD.IADD R12, R12, 0x1, -R191.reuse ;  /* 0x000000010c0ce824 */ /* 0x100fe200078e0abf */
[----:B--2---:R-:W-:Y:S01]  /*55a0*/  IADD3 R18, R247, 0x5f, RZ ;  /* 0x0000005ff7127810 */ /* 0x004fe20007ffe0ff */
[----:B------:R-:W-:-:S02]  /*55b0*/  @!P5 IMAD.IADD R6, R6, 0x1, -R191 ;  /* 0x000000010606d824 */ /* 0x000fc400078e0abf */
[----:B------:R-:W-:Y:S01]  /*55c0*/  IMAD.HI.U32 R3, R194, R9, RZ ;  /* 0x00000009c2037227 */ /* 0x000fe200078e00ff */
[----:B------:R-:W-:-:S03]  /*55d0*/  ISETP.GT.U32.AND P6, PT, R191, R12, PT ;  /* 0x0000000cbf00720c */ /* 0x000fc60003fc4070 */
[----:B-1----:R-:W-:Y:S02]  /*55e0*/  IMAD.MOV R14, RZ, RZ, -R4 ;  /* 0x000000ffff0e7224 */ /* 0x002fe400078e0a04 */
[C---:B------:R-:W-:Y:S02]  /*55f0*/  IMAD R4, R191.reuse, R8, R5 ;  /* 0x00000008bf047224 */ /* 0x040fe400078e0205 */
[C---:B------:R-:W-:Y:S01]  /*5600*/  IMAD R8, R191.reuse, R14, R7 ;  /* 0x0000000ebf087224 */ /* 0x040fe200078e0207 */
[----:B------:R-:W-:Y:S01]  /*5610*/  IABS R7, R18 ;  /* 0x0000001200077213 */ /* 0x000fe20000000000 */
[----:B------:R-:W-:Y:S01]  /*5620*/  IMAD.MOV R14, RZ, RZ, -R3 ;  /* 0x000000ffff0e7224 */ /* 0x000fe200078e0a03 */
[----:B------:R-:W-:Y:S01]  /*5630*/  ISETP.GT.U32.AND P5, PT, R191, R4, PT ;  /* 0x00000004bf00720c */ /* 0x000fe20003fa4070 */
[----:B------:R-:W-:Y:S01]  /*5640*/  @!P2 IMAD.IADD R10, R10, 0x1, -R191 ;  /* 0x000000010a0aa824 */ /* 0x000fe200078e0abf */
[----:B------:R-:W-:Y:S01]  /*5650*/  ISETP.GE.AND P2, PT, R15, RZ, PT ;  /* 0x000000ff0f00720c */ /* 0x000fe20003f46270 */
[----:B------:R-:W-:Y:S01]  /*5660*/  IMAD R14, R191, R14, R9 ;  /* 0x0000000ebf0e7224 */ /* 0x000fe200078e0209 */
[----:B------:R-:W-:Y:S01]  /*5670*/  IADD3 R15, R247, 0x5e, RZ ;  /* 0x0000005ef70f7810 */ /* 0x000fe20007ffe0ff */
[----:B------:R-:W-:Y:S01]  /*5680*/  @!P6 IMAD.IADD R12, R12, 0x1, -R191 ;  /* 0x000000010c0ce824 */ /* 0x000fe200078e0abf */
[C---:B------:R-:W-:Y:S01]  /*5690*/  ISETP.GT.U32.AND P1, PT, R191.reuse, R10, PT ;  /* 0x0000000abf00720c */ /* 0x040fe20003f24070 */
[----:B------:R-:W-:Y:S01]  /*56a0*/  IMAD.MOV.U32 R21, RZ, RZ, R6 ;  /* 0x000000ffff157224 */ /* 0x000fe200078e0006 */
[----:B------:R-:W-:-:S02]  /*56b0*/  ISETP.GT.U32.AND P6, PT, R191, R8, PT ;  /* 0x00000008bf00720c */ /* 0x000fc40003fc4070 */
[----:B------:R-:W-:Y:S02]  /*56c0*/  IABS R16, R15 ;  /* 0x0000000f00107213 */ /* 0x000fe40000000000 */
[----:B------:R-:W-:Y:S01]  /*56d0*/  IABS R9, R19 ;  /* 0x0000001300097213 */ /* 0x000fe20000000000 */
[----:B------:R-:W-:Y:S01]  /*56e0*/  @!P5 IMAD.IADD R4, R4, 0x1, -R191 ;  /* 0x000000010404d824 */ /* 0x000fe200078e0abf */
[----:B------:R-:W-:Y:S01]  /*56f0*/  ISETP.GT.U32.AND P5, PT, R191, R14, PT ;  /* 0x0000000ebf00720c */ /* 0x000fe20003fa4070 */
[----:B------:R-:W-:Y:S01]  /*5700*/  IMAD.HI.U32 R3, R194, R16, RZ ;  /* 0x00000010c2037227 */ /* 0x000fe200078e00ff */
[----:B------:R-:W-:-:S03]  /*5710*/  @!P2 IADD3 R21, -R21, RZ, RZ ;  /* 0x000000ff1515a210 */ /* 0x000fc60007ffe1ff */
[----:B------:R-:W-:Y:S01]  /*5720*/  @!P1 IMAD.IADD R10, R10, 0x1, -R191 ;  /* 0x000000010a0a9824 */ /* 0x000fe200078e0abf */
[----:B------:R-:W-:Y:S01]  /*5730*/  ISETP.GE.AND P1, PT, R11, RZ, PT ;  /* 0x000000ff0b00720c */ /* 0x000fe20003f26270 */
[----:B------:R-:W-:Y:S01]  /*5740*/  IMAD.MOV R5, RZ, RZ, -R3 ;  /* 0x000000ffff057224 */ /* 0x000fe200078e0a03 */
[----:B------:R-:W-:Y:S01]  /*5750*/  IABS R11, R20 ;  /* 0x00000014000b7213 */ /* 0x000fe20000000000 */
[----:B------:R-:W-:-:S04]  /*5760*/  IMAD.HI.U32 R3, R194, R7, RZ ;  /* 0x00000007c2037227 */ /* 0x000fc800078e00ff */
[--C-:B------:R-:W-:Y:S01]  /*5770*/  @!P5 IMAD.IADD R14, R14, 0x1, -R191.reuse ;  /* 0x000000010e0ed824 */ /* 0x100fe200078e0abf */
[----:B------:R-:W-:Y:S01]  /*5780*/  ISETP.GT.U32.AND P5, PT, R191, R4, PT ;  /* 0x00000004bf00720c */ /* 0x000fe20003fa4070 */
[----:B------:R-:W-:Y:S01]  /*5790*/  @!P6 IMAD.IADD R8, R8, 0x1, -R191 ;  /* 0x000000010808e824 */ /* 0x000fe200078e0abf */
[----:B------:R-:W-:Y:S01]  /*57a0*/  ISETP.GE.AND P6, PT, R13, RZ, PT ;  /* 0x000000ff0d00720c */ /* 0x000fe20003fc6270 */
[----:B------:R-:W-:Y:S01]  /*57b0*/  IMAD.MOV.U32 R22, RZ, RZ, R10 ;  /* 0x000000ffff167224 */ /* 0x000fe200078e000a */
[C---:B------:R-:W-:Y:S01]  /*57c0*/  ISETP.GT.U32.AND P2, PT, R191.reuse, R14, PT ;  /* 0x0000000ebf00720c */ /* 0x040fe20003f44070 */
[----:B------:R-:W-:Y:S02]  /*57d0*/  IMAD.MOV R10, RZ, RZ, -R3 ;  /* 0x000000ffff0a7224 */ /* 0x000fe400078e0a03 */
[----:B------:R-:W-:Y:S02]  /*57e0*/  IMAD R16, R191, R5, R16 ;  /* 0x00000005bf107224 */ /* 0x000fe400078e0210 */
[----:B------:R-:W-:-:S02]  /*57f0*/  IMAD.MOV.U32 R3, RZ, RZ, R12 ;  /* 0x000000ffff037224 */ /* 0x000fc400078e000c */
[----:B------:R-:W-:-:S04]  /*5800*/  IMAD.HI.U32 R5, R194, R9, RZ ;  /* 0x00000009c2057227 */ /* 0x000fc800078e00ff */
[----:B------:R-:W-:Y:S01]  /*5810*/  @!P3 IMAD.MOV R22, RZ, RZ, -R22 ;  /* 0x000000ffff16b224 */ /* 0x000fe200078e0a16 */
[C---:B------:R-:W-:Y:S01]  /*5820*/  ISETP.GT.U32.AND P3, PT, R191.reuse, R8, PT ;  /* 0x00000008bf00720c */ /* 0x040fe20003f64070 */
[----:B------:R-:W-:Y:S01]  /*5830*/  @!P4 IMAD.MOV R3, RZ, RZ, -R3 ;  /* 0x000000ffff03c224 */ /* 0x000fe200078e0a03 */
[C---:B------:R-:W-:Y:S01]  /*5840*/  ISETP.GT.U32.AND P4, PT, R191.reuse, R16, PT ;  /* 0x00000010bf00720c */ /* 0x040fe20003f84070 */
[----:B------:R-:W-:Y:S01]  /*5850*/  IMAD.MOV R12, RZ, RZ, -R5 ;  /* 0x000000ffff0c7224 */ /* 0x000fe200078e0a05 */
[----:B------:R-:W-:Y:S01]  /*5860*/  STL [R1+0x154], R22 ;  /* 0x0001541601007387 */ /* 0x000fe20000100800 */
[C---:B------:R-:W-:Y:S02]  /*5870*/  IMAD R6, R191.reuse, R10, R7 ;  /* 0x0000000abf067224 */ /* 0x040fe400078e0207 */
[----:B------:R-:W-:Y:S01]  /*5880*/  IMAD.MOV.U32 R5, RZ, RZ, R11 ;  /* 0x000000ffff057224 */ /* 0x000fe200078e000b */
[----:B------:R-:W-:Y:S01]  /*5890*/  STL [R1+0x150], R21 ;  /* 0x0001501501007387 */ /* 0x000fe20000100800 */
[----:B------:R-:W-:Y:S01]  /*58a0*/  @!P5 IMAD.IADD R4, R4, 0x1, -R191 ;  /* 0x000000010404d824 */ /* 0x000fe200078e0abf */
[C---:B------:R-:W-:Y:S01]  /*58b0*/  ISETP.GT.U32.AND P5, PT, R191.reuse, R6, PT ;  /* 0x00000006bf00720c */ /* 0x040fe20003fa4070 */
[----:B------:R-:W-:Y:S01]  /*58c0*/  IMAD R10, R191, R12, R9 ;  /* 0x0000000cbf0a7224 */ /* 0x000fe200078e0209 */
[----:B------:R1:W-:Y:S01]  /*58d0*/  STL [R1+0x14c], R3 ;  /* 0x00014c0301007387 */ /* 0x0003e20000100800 */
[--C-:B------:R-:W-:Y:S01]  /*58e0*/  @!P3 IMAD.IADD R8, R8, 0x1, -R191.reuse ;  /* 0x000000010808b824 */ /* 0x100fe200078e0abf */
[----:B------:R-:W-:Y:S01]  /*58f0*/  IADD3 R9, R247, 0x62, RZ ;  /* 0x00000062f7097810 */ /* 0x000fe20007ffe0ff */
[--C-:B------:R-:W-:Y:S01]  /*5900*/  @!P2 IMAD.IADD R14, R14, 0x1, -R191.reuse ;  /* 0x000000010e0ea824 */ /* 0x100fe200078e0abf */
[----:B------:R-:W-:Y:S01]  /*5910*/  ISETP.GT.U32.AND P3, PT, R191, R10, PT ;  /* 0x0000000abf00720c */ /* 0x000fe20003f64070 */
[----:B------:R-:W-:Y:S01]  /*5920*/  @!P4 IMAD.IADD R16, R16, 0x1, -R191 ;  /* 0x000000011010c824 */ /* 0x000fe200078e0abf */
[----:B------:R-:W-:Y:S01]  /*5930*/  ISETP.GE.AND P2, PT, R17, RZ, PT ;  /* 0x000000ff1100720c */ /* 0x000fe20003f46270 */
[----:B------:R-:W-:Y:S01]  /*5940*/  @!P6 IMAD.MOV R8, RZ, RZ, -R8 ;  /* 0x000000ffff08e224 */ /* 0x000fe200078e0a08 */
[----:B------:R-:W-:Y:S01]  /*5950*/  IADD3 R11, R247, 0x63, RZ ;  /* 0x00000063f70b7810 */ /* 0x000fe20007ffe0ff */
[----:B------:R-:W-:Y:S01]  /*5960*/  IMAD.MOV.U32 R13, RZ, RZ, R4 ;  /* 0x000000ffff0d7224 */ /* 0x000fe200078e0004 */
[----:B------:R-:W-:Y:S01]  /*5970*/  ISETP.GE.AND P4, PT, R15, RZ, PT ;  /* 0x000000ff0f00720c */ /* 0x000fe20003f86270 */
[----:B-1----:R-:W-:Y:S01]  /*5980*/  IMAD.HI.U32 R3, R194, R5, RZ ;  /* 0x00000005c2037227 */ /* 0x002fe200078e00ff */
[----:B------:R-:W-:-:S02]  /*5990*/  IABS R7, R11 ;  /* 0x0000000b00077213 */ /* 0x000fc40000000000 */
[----:B------:R-:W-:Y:S01]  /*59a0*/  IADD3 R17, R247, 0x72, RZ ;  /* 0x00000072f7117810 */ /* 0x000fe20007ffe0ff */
[----:B------:R-:W-:Y:S01]  /*59b0*/  IMAD.MOV R12, RZ, RZ, -R3 ;  /* 0x000000ffff0c7224 */ /* 0x000fe200078e0a03 */
[----:B------:R-:W-:Y:S01]  /*59c0*/  IABS R3, R9 ;  /* 0x0000000900037213 */ /* 0x000fe20000000000 */
[----:B------:R-:W-:Y:S01]  /*59d0*/  @!P5 IMAD.IADD R6, R6, 0x1, -R191 ;  /* 0x000000010606d824 */ /* 0x000fe200078e0abf */
[C---:B------:R-:W-:Y:S01]  /*59e0*/  ISETP.GT.U32.AND P5, PT, R191.reuse, R16, PT ;  /* 0x00000010bf00720c */ /* 0x040fe20003fa4070 */
[----:B------:R-:W-:Y:S01]  /*59f0*/  IMAD R12, R191, R12, R5 ;  /* 0x0000000cbf0c7224 */ /* 0x000fe200078e0205 */
[C---:B------:R-:W-:Y:S01]  /*5a00*/  IADD3 R21, R247.reuse, 0x74, RZ ;  /* 0x00000074f7157810 */ /* 0x040fe20007ffe0ff */
[----:B------:R-:W-:Y:S01]  /*5a10*/  IMAD.MOV.U32 R4, RZ, RZ, R14 ;  /* 0x000000ffff047224 */ /* 0x000fe200078e000e */
[----:B------:R-:W-:Y:S01]  /*5a20*/  IADD3 R22, R247, 0x75, RZ ;  /* 0x00000075f7167810 */ /* 0x000fe20007ffe0ff */
[----:B------:R-:W-:Y:S01]  /*5a30*/  @!P3 IMAD.IADD R10, R10, 0x1, -R191 ;  /* 0x000000010a0ab824 */ /* 0x000fe200078e0abf */
[----:B------:R-:W-:Y:S01]  /*5a40*/  ISETP.GT.U32.AND P6, PT, R191, R12, PT ;  /* 0x0000000cbf00720c */ /* 0x000fe20003fc4070 */
[----:B------:R-:W-:-:S02]  /*5a50*/  IMAD.MOV.U32 R5, RZ, RZ, R3 ;  /* 0x000000ffff057224 */ /* 0x000fc400078e0003 */
[----:B------:R-:W-:Y:S01]  /*5a60*/  @!P1 IMAD.MOV R13, RZ, RZ, -R13 ;  /* 0x000000ffff0d9224 */ /* 0x000fe200078e0a0d */
[C---:B------:R-:W-:Y:S01]  /*5a70*/  ISETP.GT.U32.AND P1, PT, R191.reuse, R6, PT ;  /* 0x00000006bf00720c */ /* 0x040fe20003f24070 */
[----:B------:R-:W-:Y:S01]  /*5a80*/  @!P2 IMAD.MOV R4, RZ, RZ, -R4 ;  /* 0x000000ffff04a224 */ /* 0x000fe200078e0a04 */
[----:B------:R-:W-:Y:S01]  /*5a90*/  ISETP.GT.U32.AND P3, PT, R191, R10, PT ;  /* 0x0000000abf00720c */ /* 0x000fe20003f64070 */
[----:B------:R-:W-:Y:S01]  /*5aa0*/  IMAD.HI.U32 R3, R194, R5, RZ ;  /* 0x00000005c2037227 */ /* 0x000fe200078e00ff */
[----:B------:R1:W-:Y:S01]  /*5ab0*/  STL [R1+0x148], R13 ;  /* 0x0001480d01007387 */ /* 0x0003e20000100800 */
[----:B------:R-:W-:Y:S02]  /*5ac0*/  @!P5 IADD3 R16, R16, -R191, RZ ;  /* 0x800000bf1010d210 */ /* 0x000fe40007ffe0ff */
[----:B------:R-:W-:Y:S01]  /*5ad0*/  ISETP.GE.AND P5, PT, R19, RZ, PT ;  /* 0x000000ff1300720c */ /* 0x000fe20003fa6270 */
[----:B------:R-:W-:Y:S01]  /*5ae0*/  STL [R1+0x144], R8 ;  /* 0x0001440801007387 */ /* 0x000fe20000100800 */
[--C-:B------:R-:W-:Y:S01]  /*5af0*/  @!P6 IMAD.IADD R12, R12, 0x1, -R191.reuse ;  /* 0x000000010c0ce824 */ /* 0x100fe200078e0abf */
[----:B------:R-:W-:Y:S01]  /*5b00*/  ISETP.GE.AND P2, PT, R18, RZ, PT ;  /* 0x000000ff1200720c */ /* 0x000fe20003f46270 */
[----:B------:R-:W-:Y:S01]  /*5b10*/  IMAD.MOV.U32 R15, RZ, RZ, R16 ;  /* 0x000000ffff0f7224 */ /* 0x000fe200078e0010 */
[----:B------:R2:W-:Y:S01]  /*5b20*/  STL [R1+0x140], R4 ;  /* 0x0001400401007387 */ /* 0x0005e20000100800 */
[----:B------:R-:W-:Y:S01]  /*5b30*/  @!P1 IMAD.IADD R6, R6, 0x1, -R191 ;  /* 0x0000000106069824 */ /* 0x000fe200078e0abf */
[----:B------:R-:W-:Y:S01]  /*5b40*/  ISETP.GT.U32.AND P6, PT, R191, R12, PT ;  /* 0x0000000cbf00720c */ /* 0x000fe20003fc4070 */
[----:B------:R-:W-:Y:S01]  /*5b50*/  @!P4 IMAD.MOV R15, RZ, RZ, -R15 ;  /* 0x000000ffff0fc224 */ /* 0x000fe200078e0a0f */
[----:B------:R-:W-:Y:S01]  /*5b60*/  ISETP.GE.AND P1, PT, R20, RZ, PT ;  /* 0x000000ff1400720c */ /* 0x000fe20003f26270 */
[----:B------:R-:W-:Y:S01]  /*5b70*/  @!P3 IMAD.IADD R10, R10, 0x1, -R191 ;  /* 0x000000010a0ab824 */ /* 0x000fe200078e0abf */
[----:B------:R-:W-:Y:S01]  /*5b80*/  ISETP.GE.AND P3, PT, R9, RZ, PT ;  /* 0x000000ff0900720c */ /* 0x000fe20003f66270 */
[----:B------:R-:W-:Y:S01]  /*5b90*/  IMAD.MOV.U32 R14, RZ, RZ, R6 ;  /* 0x000000ffff0e7224 */ /* 0x000fe200078e0006 */
[----:B------:R3:W-:Y:S01]  /*5ba0*/  STL [R1+0x13c], R15 ;  /* 0x00013c0f01007387 */ /* 0x0007e20000100800 */
[----:B-1----:R-:W-:Y:S01]  /*5bb0*/  IMAD.MOV.U32 R13, RZ, RZ, R10 ;  /* 0x000000ffff0d7224 */ /* 0x002fe200078e000a */
[----:B------:R-:W-:Y:S01]  /*5bc0*/  IADD3 R19, R247, 0x73, RZ ;  /* 0x00000073f7137810 */ /* 0x000fe20007ffe0ff */
[----:B--2---:R-:W-:-:S02]  /*5bd0*/  IMAD.MOV R4, RZ, RZ, -R3 ;  /* 0x000000ffff047224 */ /* 0x004fc400078e0a03 */
[----:B------:R-:W-:Y:S01]  /*5be0*/  IMAD.HI.U32 R3, R194, R7, RZ ;  /* 0x00000007c2037227 */ /* 0x000fe200078e00ff */
[----:B------:R-:W-:-:S03]  /*5bf0*/  IABS R18, R19 ;  /* 0x0000001300127213 */ /* 0x000fc60000000000 */
[----:B------:R-:W-:Y:S01]  /*5c00*/  IMAD R4, R191, R4, R5 ;  /* 0x00000004bf047224 */ /* 0x000fe200078e0205 */
[C---:B------:R-:W-:Y:S01]  /*5c10*/  IADD3 R5, R247.reuse, 0x64, RZ ;  /* 0x00000064f7057810 */ /* 0x040fe20007ffe0ff */
[----:B------:R-:W-:Y:S01]  /*5c20*/  IMAD.MOV R8, RZ, RZ, -R3 ;  /* 0x000000ffff087224 */ /* 0x000fe200078e0a03 */
[----:B---3--:R-:W-:Y:S01]  /*5c30*/  IADD3 R15, R247, 0x69, RZ ;  /* 0x00000069f70f7810 */ /* 0x008fe20007ffe0ff */
[----:B------:R-:W-:Y:S01]  /*5c40*/  @!P6 IMAD.IADD R12, R12, 0x1, -R191 ;  /* 0x000000010c0ce824 */ /* 0x000fe200078e0abf */
[C---:B------:R-:W-:Y:S01]  /*5c50*/  ISETP.GT.U32.AND P4, PT, R191.reuse, R4, PT ;  /* 0x00000004bf00720c */ /* 0x040fe20003f84070 */
[----:B------:R-:W-:Y:S01]  /*5c60*/  IMAD R6, R191, R8, R7 ;  /* 0x00000008bf067224 */ /* 0x000fe200078e0207 */
[----:B------:R-:W-:Y:S01]  /*5c70*/  IADD3 R7, R247, 0x65, RZ ;  /* 0x00000065f7077810 */ /* 0x000fe20007ffe0ff */
[----:B------:R-:W-:Y:S01]  /*5c80*/  @!P5 IMAD.MOV R13, RZ, RZ, -R13 ;  /* 0x000000ffff0dd224 */ /* 0x000fe200078e0a0d */
[----:B------:R-:W-:Y:S01]  /*5c90*/  ISETP.GE.AND P5, PT, R5, RZ, PT ;  /* 0x000000ff0500720c */ /* 0x000fe20003fa6270 */
[----:B------:R-:W-:Y:S01]  /*5ca0*/  @!P2 IMAD.MOV R14, RZ, RZ, -R14 ;  /* 0x000000ffff0ea224 */ /* 0x000fe200078e0a0e */
[----:B------:R-:W-:Y:S01]  /*5cb0*/  ISETP.GT.U32.AND P6, PT, R191, R6, PT ;  /* 0x00000006bf00720c */ /* 0x000fe20003fc4070 */
[----:B------:R-:W-:Y:S01]  /*5cc0*/  IMAD.MOV.U32 R9, RZ, RZ, R12 ;  /* 0x000000ffff097224 */ /* 0x000fe200078e000c */
[----:B------:R-:W-:-:S02]  /*5cd0*/  IABS R5, R5 ;  /* 0x0000000500057213 */ /* 0x000fc40000000000 */
[----:B------:R-:W-:Y:S01]  /*5ce0*/  ISETP.GE.AND P2, PT, R11, RZ, PT ;  /* 0x000000ff0b00720c */ /* 0x000fe20003f46270 */
[----:B------:R1:W-:Y:S01]  /*5cf0*/  STL [R1+0x138], R14 ;  /* 0x0001380e01007387 */ /* 0x0003e20000100800 */
[----:B------:R-:W-:Y:S01]  /*5d00*/  IADD3 R11, R247, 0x66, RZ ;  /* 0x00000066f70b7810 */ /* 0x000fe20007ffe0ff */
[----:B------:R-:W-:Y:S01]  /*5d10*/  @!P4 IMAD.IADD R4, R4, 0x1, -R191 ;  /* 0x000000010404c824 */ /* 0x000fe200078e0abf */
[----:B------:R-:W-:Y:S01]  /*5d20*/  IABS R10, R7 ;  /* 0x00000007000a7213 */ /* 0x000fe20000000000 */
[----:B------:R-:W-:Y:S01]  /*5d30*/  IMAD.MOV.U32 R8, RZ, RZ, R5 ;  /* 0x000000ffff087224 */ /* 0x000fe200078e0005 */
[----:B------:R-:W-:Y:S01]  /*5d40*/  IABS R5, R11 ;  /* 0x0000000b00057213 */ /* 0x000fe20000000000 */
[----:B------:R2:W-:Y:S01]  /*5d50*/  STL [R1+0x134], R13 ;  /* 0x0001340d01007387 */ /* 0x0005e20000100800 */
[----:B------:R-:W-:Y:S01]  /*5d60*/  ISETP.GT.U32.AND P4, PT, R191, R4, PT ;  /* 0x00000004bf00720c */ /* 0x000fe20003f84070 */
[----:B------:R-:W-:Y:S01]  /*5d70*/  IMAD.HI.U32 R3, R194, R8, RZ ;  /* 0x00000008c2037227 */ /* 0x000fe200078e00ff */
[----:B------:R-:W-:-:S02]  /*5d80*/  @!P1 IADD3 R9, -R9, RZ, RZ ;  /* 0x000000ff09099210 */ /* 0x000fc40007ffe1ff */
[----:B-1----:R-:W-:Y:S01]  /*5d90*/  IADD3 R14, R247, 0x68, RZ ;  /* 0x00000068f70e7810 */ /* 0x002fe20007ffe0ff */
[----:B------:R-:W-:Y:S01]  /*5da0*/  @!P6 IMAD.IADD R6, R6, 0x1, -R191 ;  /* 0x000000010606e824 */ /* 0x000fe200078e0abf */
[----:B------:R-:W-:Y:S01]  /*5db0*/  ISETP.GE.AND P1, PT, R7, RZ, PT ;  /* 0x000000ff0700720c */ /* 0x000fe20003f26270 */
[----:B------:R-:W-:Y:S01]  /*5dc0*/  IMAD.MOV.U32 R12, RZ, RZ, R5 ;  /* 0x000000ffff0c7224 */ /* 0x000fe200078e0005 */
[----:B------:R1:W-:Y:S01]  /*5dd0*/  STL [R1+0x130], R9 ;  /* 0x0001300901007387 */ /* 0x0003e20000100800 */
[----:B------:R-:W-:Y:S01]  /*5de0*/  IMAD.MOV R5, RZ, RZ, -R3 ;  /* 0x000000ffff057224 */ /* 0x000fe200078e0a03 */
[----:B------:R-:W-:Y:S01]  /*5df0*/  ISETP.GT.U32.AND P6, PT, R191, R6, PT ;  /* 0x00000006bf00720c */ /* 0x000fe20003fc4070 */
[----:B------:R-:W-:Y:S01]  /*5e00*/  IMAD.HI.U32 R3, R194, R10, RZ ;  /* 0x0000000ac2037227 */ /* 0x000fe200078e00ff */
[----:B--2---:R-:W-:Y:S02]  /*5e10*/  IADD3 R13, R247, 0x67, RZ ;  /* 0x00000067f70d7810 */ /* 0x004fe40007ffe0ff */
[----:B------:R-:W-:Y:S01]  /*5e20*/  IABS R7, R14 ;  /* 0x0000000e00077213 */ /* 0x000fe20000000000 */
[----:B------:R-:W-:-:S02]  /*5e30*/  IMAD R8, R191, R5, R8 ;  /* 0x00000005bf087224 */ /* 0x000fc400078e0208 */
[----:B------:R-:W-:Y:S01]  /*5e40*/  IMAD.MOV R3, RZ, RZ, -R3 ;  /* 0x000000ffff037224 */ /* 0x000fe200078e0a03 */
[----:B-1----:R-:W-:Y:S01]  /*5e50*/  IABS R9, R15 ;  /* 0x0000000f00097213 */ /* 0x002fe20000000000 */
[----:B------:R-:W-:Y:S01]  /*5e60*/  @!P4 IMAD.IADD R4, R4, 0x1, -R191 ;  /* 0x000000010404c824 */ /* 0x000fe200078e0abf */
[C---:B------:R-:W-:Y:S01]  /*5e70*/  ISETP.GT.U32.AND P4, PT, R191.reuse, R8, PT ;  /* 0x00000008bf00720c */ /* 0x040fe20003f84070 */
[----:B------:R-:W-:Y:S01]  /*5e80*/  IMAD R10, R191, R3, R10 ;  /* 0x00000003bf0a7224 */ /* 0x000fe200078e020a */
[----:B------:R-:W-:Y:S01]  /*5e90*/  IABS R3, R13 ;  /* 0x0000000d00037213 */ /* 0x000fe20000000000 */
[----:B------:R-:W-:-:S04]  /*5ea0*/  IMAD.HI.U32 R5, R194, R12, RZ ;  /* 0x0000000cc2057227 */ /* 0x000fc800078e00ff */
[----:B------:R-:W-:Y:S01]  /*5eb0*/  @!P6 IMAD.IADD R6, R6, 0x1, -R191 ;  /* 0x000000010606e824 */ /* 0x000fe200078e0abf */
[C---:B------:R-:W-:Y:S01]  /*5ec0*/  ISETP.GT.U32.AND P6, PT, R191.reuse, R10, PT ;  /* 0x0000000abf00720c */ /* 0x040fe20003fc4070 */
[----:B------:R-:W-:Y:S02]  /*5ed0*/  IMAD.MOV R5, RZ, RZ, -R5 ;  /* 0x000000ffff057224 */ /* 0x000fe400078e0a05 */
[----:B------:R-:W-:Y:S02]  /*5ee0*/  IMAD.MOV.U32 R16, RZ, RZ, R4 ;  /* 0x000000ffff107224 */ /* 0x000fe400078e0004 */
[C---:B------:R-:W-:Y:S02]  /*5ef0*/  IMAD R12, R191.reuse, R5, R12 ;  /* 0x00000005bf0c7224 */ /* 0x040fe400078e020c */
[----:B------:R-:W-:Y:S02]  /*5f00*/  @!P4 IMAD.IADD R8, R8, 0x1, -R191 ;  /* 0x000000010808c824 */ /* 0x000fe400078e0abf */
[----:B------:R-:W-:Y:S01]  /*5f10*/  IMAD.MOV.U32 R5, RZ, RZ, R3 ;  /* 0x000000ffff057224 */ /* 0x000fe200078e0003 */
[C---:B------:R-:W-:Y:S01]  /*5f20*/  ISETP.GT.U32.AND P4, PT, R191.reuse, R12, PT ;  /* 0x0000000cbf00720c */ /* 0x040fe20003f84070 */
[----:B------:R-:W-:Y:S01]  /*5f30*/  @!P3 IMAD.MOV R16, RZ, RZ, -R16 ;  /* 0x000000ffff10b224 */ /* 0x000fe200078e0a10 */
[----:B------:R-:W-:Y:S01]  /*5f40*/  ISETP.GT.U32.AND P3, PT, R191, R8, PT ;  /* 0x00000008bf00720c */ /* 0x000fe20003f64070 */
[----:B------:R-:W-:-:S03]  /*5f50*/  IMAD.HI.U32 R3, R194, R5, RZ ;  /* 0x00000005c2037227 */ /* 0x000fc600078e00ff */
[----:B------:R-:W-:Y:S01]  /*5f60*/  STL [R1+0x12c], R16 ;  /* 0x00012c1001007387 */ /* 0x000fe20000100800 */
[----:B------:R-:W-:Y:S02]  /*5f70*/  @!P6 IMAD.IADD R10, R10, 0x1, -R191 ;  /* 0x000000010a0ae824 */ /* 0x000fe400078e0abf */
[----:B------:R-:W-:Y:S02]  /*5f80*/  IMAD.MOV R4, RZ, RZ, -R3 ;  /* 0x000000ffff047224 */ /* 0x000fe400078e0a03 */
[----:B------:R-:W-:Y:S01]  /*5f90*/  @!P2 IMAD.MOV R6, RZ, RZ, -R6 ;  /* 0x000000ffff06a224 */ /* 0x000fe200078e0a06 */
[C---:B------:R-:W-:Y:S01]  /*5fa0*/  ISETP.GT.U32.AND P6, PT, R191.reuse, R10, PT ;  /* 0x0000000abf00720c */ /* 0x040fe20003fc4070 */
[----:B------:R-:W-:Y:S01]  /*5fb0*/  IMAD R4, R191, R4, R5 ;  /* 0x00000004bf047224 */ /* 0x000fe200078e0205 */
[----:B------:R-:W-:Y:S01]  /*5fc0*/  ISETP.GE.AND P2, PT, R11, RZ, PT ;  /* 0x000000ff0b00720c */ /* 0x000fe20003f46270 */
[--C-:B------:R-:W-:Y:S01]  /*5fd0*/  @!P3 IMAD.IADD R8, R8, 0x1, -R191.reuse ;  /* 0x000000010808b824 */ /* 0x100fe200078e0abf */
[----:B------:R1:W-:Y:S01]  /*5fe0*/  STL [R1+0x128], R6 ;  /* 0x0001280601007387 */ /* 0x0003e20000100800 */
[----:B------:R-:W-:Y:S01]  /*5ff0*/  @!P4 IMAD.IADD R12, R12, 0x1, -R191 ;  /* 0x000000010c0cc824 */ /* 0x000fe200078e0abf */
[----:B------:R-:W-:Y:S01]  /*6000*/  ISETP.GT.U32.AND P3, PT, R191, R4, PT ;  /* 0x00000004bf00720c */ /* 0x000fe20003f64070 */
[----:B------:R-:W-:Y:S01]  /*6010*/  IMAD.HI.U32 R3, R194, R7, RZ ;  /* 0x00000007c2037227 */ /* 0x000fe200078e00ff */
[----:B------:R-:W-:-:S02]  /*6020*/  IADD3 R11, R247, 0x6a, RZ ;  /* 0x0000006af70b7810 */ /* 0x000fc40007ffe0ff */
[----:B------:R-:W-:Y:S01]  /*6030*/  ISETP.GT.U32.AND P4, PT, R191, R12, PT ;  /* 0x0000000cbf00720c */ /* 0x000fe20003f84070 */
[----:B------:R-:W-:-:S04]  /*6040*/  IMAD.HI.U32 R5, R194, R9, RZ ;  /* 0x00000009c2057227 */ /* 0x000fc800078e00ff */
[----:B------:R-:W-:Y:S02]  /*6050*/  @!P6 IMAD.IADD R10, R10, 0x1, -R191 ;  /* 0x000000010a0ae824 */ /* 0x000fe400078e0abf */
[----:B-1----:R-:W-:Y:S01]  /*6060*/  IMAD.MOV R6, RZ, RZ, -R3 ;  /* 0x000000ffff067224 */ /* 0x002fe200078e0a03 */
[----:B------:R-:W-:Y:S01]  /*6070*/  IABS R3, R11 ;  /* 0x0000000b00037213 */ /* 0x000fe20000000000 */
[----:B------:R-:W-:Y:S02]  /*6080*/  IMAD.MOV.U32 R16, RZ, RZ, R8 ;  /* 0x000000ffff107224 */ /* 0x000fe400078e0008 */
[----:B------:R-:W-:Y:S02]  /*6090*/  IMAD.MOV R8, RZ, RZ, -R5 ;  /* 0x000000ffff087224 */ /* 0x000fe400078e0a05 */
[----:B------:R-:W-:Y:S01]  /*60a0*/  IMAD.MOV.U32 R5, RZ, RZ, R10 ;  /* 0x000000ffff057224 */ /* 0x000fe200078e000a */
[----:B------:R-:W-:Y:S01]  /*60b0*/  @!P5 IADD3 R16, -R16, RZ, RZ ;  /* 0x000000ff1010d210 */ /* 0x000fe20007ffe1ff */
[----:B------:R-:W-:Y:S01]  /*60c0*/  IMAD R6, R191, R6, R7 ;  /* 0x00000006bf067224 */ /* 0x000fe200078e0207 */
[----:B------:R-:W-:Y:S01]  /*60d0*/  ISETP.GE.AND P5, PT, R13, RZ, PT ;  /* 0x000000ff0d00720c */ /* 0x000fe20003fa6270 */
[----:B------:R-:W-:Y:S01]  /*60e0*/  @!P3 IMAD.IADD R4, R4, 0x1, -R191 ;  /* 0x000000010404b824 */ /* 0x000fe200078e0abf */
[----:B------:R-:W-:Y:S01]  /*60f0*/  IADD3 R13, R247, 0x6e, RZ ;  /* 0x0000006ef70d7810 */ /* 0x000fe20007ffe0ff */
[----:B------:R-:W-:Y:S01]  /*6100*/  @!P1 IMAD.MOV R5, RZ, RZ, -R5 ;  /* 0x000000ffff059224 */ /* 0x000fe200078e0a05 */
[C---:B------:R-:W-:Y:S01]  /*6110*/  ISETP.GT.U32.AND P6, PT, R191.reuse, R6, PT ;  /* 0x00000006bf00720c */ /* 0x040fe20003fc4070 */
[----:B------:R-:W-:Y:S01]  /*6120*/  @!P4 IMAD.IADD R12, R12, 0x1, -R191 ;  /* 0x000000010c0cc824 */ /* 0x000fe200078e0abf */
[C---:B------:R-:W-:Y:S01]  /*6130*/  ISETP.GT.U32.AND P3, PT, R191.reuse, R4, PT ;  /* 0x00000004bf00720c */ /* 0x040fe20003f64070 */
[----:B------:R-:W-:Y:S01]  /*6140*/  STL [R1+0x124], R16 ;  /* 0x0001241001007387 */ /* 0x000fe20000100800 */
[----:B------:R-:W-:Y:S01]  /*6150*/  IMAD.MOV.U32 R10, RZ, RZ, R3 ;  /* 0x000000ffff0a7224 */ /* 0x000fe200078e0003 */
[----:B------:R-:W-:Y:S01]  /*6160*/  ISETP.GE.AND P1, PT, R14, RZ, PT ;  /* 0x000000ff0e00720c */ /* 0x000fe20003f26270 */
[----:B------:R-:W-:Y:S01]  /*6170*/  IMAD R8, R191, R8, R9 ;  /* 0x00000008bf087224 */ /* 0x000fe200078e0209 */
[----:B------:R1:W-:Y:S01]  /*6180*/  STL [R1+0x120], R5 ;  /* 0x0001200501007387 */ /* 0x0003e20000100800 */
[----:B------:R-:W-:Y:S01]  /*6190*/  IMAD.HI.U32 R3, R194, R10, RZ ;  /* 0x0000000ac2037227 */ /* 0x000fe200078e00ff */
[----:B------:R-:W-:-:S02]  /*61a0*/  IADD3 R9, R247, 0x6b, RZ ;  /* 0x0000006bf7097810 */ /* 0x000fc40007ffe0ff */
[----:B------:R-:W-:Y:S02]  /*61b0*/  ISETP.GT.U32.AND P4, PT, R191, R8, PT ;  /* 0x00000008bf00720c */ /* 0x000fe40003f84070 */
[--C-:B------:R-:W-:Y:S01]  /*61c0*/  @!P6 IMAD.IADD R6, R6, 0x1, -R191.reuse ;  /* 0x000000010606e824 */ /* 0x100fe200078e0abf */
[----:B------:R-:W-:Y:S01]  /*61d0*/  IABS R7, R9 ;  /* 0x0000000900077213 */ /* 0x000fe20000000000 */
[----:B------:R-:W-:Y:S01]  /*61e0*/  @!P3 IMAD.IADD R4, R4, 0x1, -R191 ;  /* 0x000000010404b824 */ /* 0x000fe200078e0abf */
[----:B------:R-:W-:Y:S01]  /*61f0*/  ISETP.GE.AND P3, PT, R11, RZ, PT ;  /* 0x000000ff0b00720c */ /* 0x000fe20003f66270 */
[----:B-1----:R-:W-:Y:S01]  /*6200*/  IMAD.MOV.U32 R5, RZ, RZ, R12 ;  /* 0x000000ffff057224 */ /* 0x002fe200078e000c */
[----:B------:R-:W-:Y:S01]  /*6210*/  ISETP.GT.U32.AND P6, PT, R191, R6, PT ;  /* 0x00000006bf00720c */ /* 0x000fe20003fc4070 */
[----:B------:R-:W-:Y:S01]  /*6220*/  IMAD.MOV.U32 R12, RZ, RZ, R4 ;  /* 0x000000ffff0c7224 */ /* 0x000fe200078e0004 */
[----:B------:R-:W-:Y:S01]  /*6230*/  IABS R11, R13 ;  /* 0x0000000d000b7213 */ /* 0x000fe20000000000 */
[----:B------:R-:W-:Y:S01]  /*6240*/  @!P2 IMAD.MOV R5, RZ, RZ, -R5 ;  /* 0x000000ffff05a224 */ /* 0x000fe200078e0a05 */
[----:B------:R-:W-:Y:S01]  /*6250*/  ISETP.GE.AND P2, PT, R15, RZ, PT ;  /* 0x000000ff0f00720c */ /* 0x000fe20003f46270 */
[----:B------:R-:W-:Y:S01]  /*6260*/  @!P5 IMAD.MOV R12, RZ, RZ, -R12 ;  /* 0x000000ffff0cd224 */ /* 0x000fe200078e0a0c */
[----:B------:R-:W-:Y:S01]  /*6270*/  IADD3 R15, R247, 0x71, RZ ;  /* 0x00000071f70f7810 */ /* 0x000fe20007ffe0ff */
[--C-:B------:R-:W-:Y:S01]  /*6280*/  @!P4 IMAD.IADD R8, R8, 0x1, -R191.reuse ;  /* 0x000000010808c824 */ /* 0x100fe200078e0abf */
[----:B------:R1:W-:Y:S04]  /*6290*/  STL [R1+0x11c], R5 ;  /* 0x00011c0501007387 */ /* 0x0003e80000100800 */
[----:B------:R-:W-:Y:S01]  /*62a0*/  ISETP.GT.U32.AND P4, PT, R191, R8, PT ;  /* 0x00000008bf00720c */ /* 0x000fe20003f84070 */
[----:B------:R-:W-:Y:S01]  /*62b0*/  @!P6 IMAD.IADD R6, R6, 0x1, -R191 ;  /* 0x000000010606e824 */ /* 0x000fe200078e0abf */
[----:B------:R2:W-:Y:S01]  /*62c0*/  STL [R1+0x118], R12 ;  /* 0x0001180c01007387 */ /* 0x0005e20000100800 */
[----:B------:R-:W-:-:S02]  /*62d0*/  ISETP.GE.AND P6, PT, R9, RZ, PT ;  /* 0x000000ff0900720c */ /* 0x000fc40003fc6270 */
[----:B------:R-:W-:Y:S02]  /*62e0*/  IMAD.MOV.U32 R14, RZ, RZ, R6 ;  /* 0x000000ffff0e7224 */ /* 0x000fe400078e0006 */
[----:B-1----:R-:W-:Y:S02]  /*62f0*/  IMAD.MOV R5, RZ, RZ, -R3 ;  /* 0x000000ffff057224 */ /* 0x002fe400078e0a03 */
[----:B------:R-:W-:Y:S01]  /*6300*/  IMAD.HI.U32 R3, R194, R7, RZ ;  /* 0x00000007c2037227 */ /* 0x000fe200078e00ff */
[----:B--2---:R-:W-:-:S03]  /*6310*/  IADD3 R12, R247, 0x6d, RZ ;  /* 0x0000006df70c7810 */ /* 0x004fc60007ffe0ff */
[----:B------:R-:W-:Y:S01]  /*6320*/  IMAD R10, R191, R5, R10 ;  /* 0x00000005bf0a7224 */ /* 0x000fe200078e020a */
[----:B------:R-:W-:Y:S01]  /*6330*/  IADD3 R5, R247, 0x6c, RZ ;  /* 0x0000006cf7057810 */ /* 0x000fe20007ffe0ff */
[----:B------:R-:W-:Y:S01]  /*6340*/  IMAD.MOV R4, RZ, RZ, -R3 ;  /* 0x000000ffff047224 */ /* 0x000fe200078e0a03 */
[----:B------:R-:W-:Y:S01]  /*6350*/  @!P4 IADD3 R8, R8, -R191, RZ ;  /* 0x800000bf0808c210 */ /* 0x000fe20007ffe0ff */
[----:B------:R-:W-:Y:S01]  /*6360*/  @!P1 IMAD.MOV R14, RZ, RZ, -R14 ;  /* 0x000000ffff0e9224 */ /* 0x000fe200078e0a0e */
[C---:B------:R-:W-:Y:S01]  /*6370*/  ISETP.GT.U32.AND P5, PT, R191.reuse, R10, PT ;  /* 0x0000000abf00720c */ /* 0x040fe20003fa4070 */
[C---:B------:R-:W-:Y:S01]  /*6380*/  IMAD R4, R191.reuse, R4, R7 ;  /* 0x00000004bf047224 */ /* 0x040fe200078e0207 */
[----:B------:R-:W-:Y:S01]  /*6390*/  IABS R3, R5 ;  /* 0x0000000500037213 */ /* 0x000fe20000000000 */
[----:B------:R-:W-:Y:S01]  /*63a0*/  @!P2 IMAD.MOV R8, RZ, RZ, -R8 ;  /* 0x000000ffff08a224 */ /* 0x000fe200078e0a08 */
[----:B------:R-:W-:Y:S01]  /*63b0*/  STL [R1+0x114], R14 ;  /* 0x0001140e01007387 */ /* 0x000fe20000100800 */
[----:B------:R-:W-:Y:S01]  /*63c0*/  IMAD.HI.U32 R6, R194, R11, RZ ;  /* 0x0000000bc2067227 */ /* 0x000fe200078e00ff */
[----:B------:R-:W-:-:S02]  /*63d0*/  ISETP.GT.U32.AND P4, PT, R191, R4, PT ;  /* 0x00000004bf00720c */ /* 0x000fc40003f84070 */
[----:B------:R1:W-:Y:S01]  /*63e0*/  STL [R1+0x110], R8 ;  /* 0x0001100801007387 */ /* 0x0003e20000100800 */
[----:B------:R-:W-:Y:S01]  /*63f0*/  IMAD.MOV.U32 R7, RZ, RZ, R3 ;  /* 0x000000ffff077224 */ /* 0x000fe200078e0003 */
[----:B------:R-:W-:Y:S02]  /*6400*/  IABS R9, R12 ;  /* 0x0000000c00097213 */ /* 0x000fe40000000000 */
[----:B------:R-:W-:Y:S01]  /*6410*/  ISETP.GE.AND P2, PT, R12, RZ, PT ;  /* 0x000000ff0c00720c */ /* 0x000fe20003f46270 */
[----:B------:R-:W-:Y:S01]  /*6420*/  @!P5 IMAD.IADD R10, R10, 0x1, -R191 ;  /* 0x000000010a0ad824 */ /* 0x000fe200078e0abf */
[----:B------:R-:W-:Y:S01]  /*6430*/  ISETP.GE.AND P5, PT, R5, RZ, PT ;  /* 0x000000ff0500720c */ /* 0x000fe20003fa6270 */
[----:B------:R-:W-:-:S03]  /*6440*/  IMAD.HI.U32 R3, R194, R7, RZ ;  /* 0x00000007c2037227 */ /* 0x000fc600078e00ff */
[----:B------:R-:W-:Y:S01]  /*6450*/  ISETP.GT.U32.AND P1, PT, R191, R10, PT ;  /* 0x0000000abf00720c */ /* 0x000fe20003f24070 */
[----:B-1----:R-:W-:Y:S01]  /*6460*/  IMAD.MOV R8, RZ, RZ, -R3 ;  /* 0x000000ffff087224 */ /* 0x002fe200078e0a03 */
[----:B------:R-:W-:Y:S01]  /*6470*/  IADD3 R3, R247, 0x6f, RZ ;  /* 0x0000006ff7037810 */ /* 0x000fe20007ffe0ff */
[----:B------:R-:W-:Y:S02]  /*6480*/  IMAD.MOV R14, RZ, RZ, -R6 ;  /* 0x000000ffff0e7224 */ /* 0x000fe400078e0a06 */
[----:B------:R-:W-:Y:S02]  /*6490*/  @!P4 IMAD.IADD R4, R4, 0x1, -R191 ;  /* 0x000000010404c824 */ /* 0x000fe400078e0abf */
[C---:B------:R-:W-:Y:S02]  /*64a0*/  IMAD R6, R191.reuse, R8, R7 ;  /* 0x00000008bf067224 */ /* 0x040fe400078e0207 */
[----:B------:R-:W-:Y:S01]  /*64b0*/  IMAD.HI.U32 R5, R194, R9, RZ ;  /* 0x00000009c2057227 */ /* 0x000fe200078e00ff */
[----:B------:R-:W-:-:S03]  /*64c0*/  ISETP.GT.U32.AND P4, PT, R191, R4, PT ;  /* 0x00000004bf00720c */ /* 0x000fc60003f84070 */
[----:B------:R-:W-:Y:S01]  /*64d0*/  @!P1 IMAD.IADD R10, R10, 0x1, -R191 ;  /* 0x000000010a0a9824 */ /* 0x000fe200078e0abf */
[----:B------:R-:W-:Y:S01]  /*64e0*/  ISETP.GE.AND P1, PT, R13, RZ, PT ;  /* 0x000000ff0d00720c */ /* 0x000fe20003f26270 */
[----:B------:R-:W-:Y:S01]  /*64f0*/  IMAD.MOV R12, RZ, RZ, -R5 ;  /* 0x000000ffff0c7224 */ /* 0x000fe200078e0a05 */
[----:B------:R-:W-:Y:S01]  /*6500*/  IADD3 R13, R247, 0x70, RZ ;  /* 0x00000070f70d7810 */ /* 0x000fe20007ffe0ff */
[----:B------:R-:W-:Y:S02]  /*6510*/  IMAD.MOV.U32 R16, RZ, RZ, R10 ;  /* 0x000000ffff107224 */ /* 0x000fe400078e000a */
[C---:B------:R-:W-:Y:S01]  /*6520*/  IMAD R8, R191.reuse, R12, R9 ;  /* 0x0000000cbf087224 */ /* 0x040fe200078e0209 */
[----:B------:R-:W-:Y:S01]  /*6530*/  IABS R9, R3 ;  /* 0x0000000300097213 */ /* 0x000fe20000000000 */
[----:B------:R-:W-:Y:S01]  /*6540*/  @!P3 IMAD.MOV R16, RZ, RZ, -R16 ;  /* 0x000000ffff10b224 */ /* 0x000fe200078e0a10 */
[----:B------:R-:W-:Y:S01]  /*6550*/  ISETP.GT.U32.AND P3, PT, R191, R6, PT ;  /* 0x00000006bf00720c */ /* 0x000fe20003f64070 */
[----:B------:R-:W-:Y:S01]  /*6560*/  @!P4 IMAD.IADD R4, R4, 0x1, -R191 ;  /* 0x000000010404c824 */ /* 0x000fe200078e0abf */
[----:B------:R-:W-:Y:S01]  /*6570*/  ISETP.GE.AND P4, PT, R3, RZ, PT ;  /* 0x000000ff0300720c */ /* 0x000fe20003f86270 */
[----:B------:R-:W-:Y:S01]  /*6580*/  IMAD R12, R191, R14, R11 ;  /* 0x0000000ebf0c7224 */ /* 0x000fe200078e020b */
[----:B------:R1:W-:Y:S01]  /*6590*/  STL [R1+0x10c], R16 ;  /* 0x00010c1001007387 */ /* 0x0003e20000100800 */
[----:B------:R-:W-:Y:S01]  /*65a0*/  IMAD.MOV.U32 R5, RZ, RZ, R4 ;  /* 0x000000ffff057224 */ /* 0x000fe200078e0004 */
[----:B------:R-:W-:Y:S01]  /*65b0*/  IABS R10, R13 ;  /* 0x0000000d000a7213 */ /* 0x000fe20000000000 */
[----:B------:R-:W-:Y:S01]  /*65c0*/  IMAD.HI.U32 R3, R194, R9, RZ ;  /* 0x00000009c2037227 */ /* 0x000fe200078e00ff */
[----:B------:R-:W-:-:S02]  /*65d0*/  IABS R14, R15 ;  /* 0x0000000f000e7213 */ /* 0x000fc40000000000 */
[----:B------:R-:W-:Y:S01]  /*65e0*/  IABS R11, R23 ;  /* 0x00000017000b7213 */ /* 0x000fe20000000000 */
[----:B------:R-:W-:Y:S01]  /*65f0*/  @!P6 IMAD.MOV R5, RZ, RZ, -R5 ;  /* 0x000000ffff05e224 */ /* 0x000fe200078e0a05 */
[C---:B------:R-:W-:Y:S01]  /*6600*/  ISETP.GT.U32.AND P6, PT, R191.reuse, R8, PT ;  /* 0x00000008bf00720c */ /* 0x040fe20003fc4070 */
[----:B------:R-:W-:Y:S01]  /*6610*/  @!P3 IMAD.IADD R6, R6, 0x1, -R191 ;  /* 0x000000010606b824 */ /* 0x000fe200078e0abf */
[----:B-1----:R-:W-:Y:S01]  /*6620*/  IABS R16, R17 ;  /* 0x0000001100107213 */ /* 0x002fe20000000000 */
[----:B------:R-:W-:Y:S01]  /*6630*/  IMAD.MOV R4, RZ, RZ, -R3 ;  /* 0x000000ffff047224 */ /* 0x000fe200078e0a03 */
[----:B------:R1:W-:Y:S01]  /*6640*/  STL [R1+0x108], R5 ;  /* 0x0001080501007387 */ /* 0x0003e20000100800 */
[----:B------:R-:W-:Y:S01]  /*6650*/  IMAD.HI.U32 R3, R194, R10, RZ ;  /* 0x0000000ac2037227 */ /* 0x000fe200078e00ff */
[----:B------:R-:W-:-:S03]  /*6660*/  ISETP.GT.U32.AND P3, PT, R191, R6, PT ;  /* 0x00000006bf00720c */ /* 0x000fc60003f64070 */
[----:B------:R-:W-:Y:S02]  /*6670*/  IMAD R4, R191, R4, R9 ;  /* 0x00000004bf047224 */ /* 0x000fe400078e0209 */
[----:B------:R-:W-:-:S04]  /*6680*/  IMAD.HI.U32 R7, R194, R16, RZ ;  /* 0x00000010c2077227 */ /* 0x000fc800078e00ff */
[----:B------:R-:W-:Y:S02]  /*6690*/  @!P6 IMAD.IADD R8, R8, 0x1, -R191 ;  /* 0x000000010808e824 */ /* 0x000fe400078e0abf */
[----:B------:R-:W-:-:S03]  /*66a0*/  IMAD.HI.U32 R9, R194, R18, RZ ;  /* 0x00000012c2097227 */ /* 0x000fc600078e00ff */
[C---:B------:R-:W-:Y:S01]  /*66b0*/  ISETP.GT.U32.AND P6, PT, R191.reuse, R8, PT ;  /* 0x00000008bf00720c */ /* 0x040fe20003fc4070 */
[----:B------:R-:W-:Y:S01]  /*66c0*/  @!P3 IMAD.IADD R6, R6, 0x1, -R191 ;  /* 0x000000010606b824 */ /* 0x000fe200078e0abf */
[----:B------:R-:W-:Y:S01]  /*66d0*/  ISETP.GT.U32.AND P3, PT, R191, R12, PT ;  /* 0x0000000cbf00720c */ /* 0x000fe20003f64070 */
[----:B------:R-:W-:Y:S02]  /*66e0*/  IMAD.MOV R3, RZ, RZ, -R3 ;  /* 0x000000ffff037224 */ /* 0x000fe400078e0a03 */
[----:B------:R-:W-:Y:S02]  /*66f0*/  IMAD.MOV R7, RZ, RZ, -R7 ;  /* 0x000000ffff077224 */ /* 0x000fe400078e0a07 */
[----:B-1----:R-:W-:-:S04]  /*6700*/  IMAD.HI.U32 R5, R194, R14, RZ ;  /* 0x0000000ec2057227 */ /* 0x002fc800078e00ff */
[----:B------:R-:W-:Y:S01]  /*6710*/  IMAD R10, R191, R3, R10 ;  /* 0x00000003bf0a7224 */ /* 0x000fe200078e020a */
[----:B------:R-:W-:Y:S01]  /*6720*/  IADD3 R5, -R5, RZ, RZ ;  /* 0x000000ff05057210 */ /* 0x000fe20007ffe1ff */
[--C-:B------:R-:W-:Y:S01]  /*6730*/  @!P6 IMAD.IADD R8, R8, 0x1, -R191.reuse ;  /* 0x000000010808e824 */ /* 0x100fe200078e0abf */
[C---:B------:R-:W-:Y:S01]  /*6740*/  ISETP.GT.U32.AND P6, PT, R191.reuse, R4, PT ;  /* 0x00000004bf00720c */ /* 0x040fe20003fc4070 */
[----:B------:R-:W-:Y:S02]  /*6750*/  @!P3 IMAD.IADD R12, R12, 0x1, -R191 ;  /* 0x000000010c0cb824 */ /* 0x000fe400078e0abf */
[----:B------:R-:W-:Y:S02]  /*6760*/  IMAD.MOV R9, RZ, RZ, -R9 ;  /* 0x000000ffff097224 */ /* 0x000fe400078e0a09 */
[C---:B------:R-:W-:Y:S01]  /*6770*/  IMAD R16, R191.reuse, R7, R16 ;  /* 0x00000007bf107224 */ /* 0x040fe200078e0210 */
[C---:B------:R-:W-:Y:S01]  /*6780*/  ISETP.GT.U32.AND P3, PT, R191.reuse, R12, PT ;  /* 0x0000000cbf00720c */ /* 0x040fe20003f64070 */
[----:B------:R-:W-:Y:S01]  /*6790*/  IMAD.MOV.U32 R24, RZ, RZ, R6 ;  /* 0x000000ffff187224 */ /* 0x000fe200078e0006 */
[----:B------:R-:W-:Y:S01]  /*67a0*/  IABS R7, R21 ;  /* 0x0000001500077213 */ /* 0x000fe20000000000 */
[C---:B------:R-:W-:Y:S01]  /*67b0*/  IMAD R18, R191.reuse, R9, R18 ;  /* 0x00000009bf127224 */ /* 0x040fe200078e0212 */
[----:B------:R-:W-:Y:S01]  /*67c0*/  IABS R9, R22 ;  /* 0x0000001600097213 */ /* 0x000fe20000000000 */
[----:B------:R-:W-:Y:S01]  /*67d0*/  @!P5 IMAD.MOV R24, RZ, RZ, -R24 ;  /* 0x000000ffff18d224 */ /* 0x000fe200078e0a18 */
[C---:B------:R-:W-:Y:S01]  /*67e0*/  ISETP.GT.U32.AND P5, PT, R191.reuse, R10, PT ;  /* 0x0000000abf00720c */ /* 0x040fe20003fa4070 */
[----:B------:R-:W-:-:S02]  /*67f0*/  IMAD R14, R191, R5, R14 ;  /* 0x00000005bf0e7224 */ /* 0x000fc400078e020e */
[----:B------:R-:W-:Y:S01]  /*6800*/  IMAD.MOV.U32 R20, RZ, RZ, R8 ;  /* 0x000000ffff147224 */ /* 0x000fe200078e0008 */
[----:B------:R1:W-:Y:S01]  /*6810*/  STL [R1+0x104], R24 ;  /* 0x0001041801007387 */ /* 0x0003e20000100800 */
[--C-:B------:R-:W-:Y:S01]  /*6820*/  @!P6 IMAD.IADD R4, R4, 0x1, -R191.reuse ;  /* 0x000000010404e824 */ /* 0x100fe200078e0abf */
[C---:B------:R-:W-:Y:S01]  /*6830*/  ISETP.GT.U32.AND P6, PT, R191.reuse, R18, PT ;  /* 0x00000012bf00720c */ /* 0x040fe20003fc4070 */
[----:B------:R-:W-:Y:S01]  /*6840*/  @!P3 IMAD.IADD R12, R12, 0x1, -R191 ;  /* 0x000000010c0cb824 */ /* 0x000fe200078e0abf */
[C---:B------:R-:W-:Y:S01]  /*6850*/  ISETP.GT.U32.AND P3, PT, R191.reuse, R16, PT ;  /* 0x00000010bf00720c */ /* 0x040fe20003f64070 */
[----:B------:R-:W-:Y:S01]  /*6860*/  @!P2 IMAD.MOV R20, RZ, RZ, -R20 ;  /* 0x000000ffff14a224 */ /* 0x000fe200078e0a14 */
[----:B------:R-:W-:Y:S01]  /*6870*/  ISETP.GT.U32.AND P2, PT, R191, R14, PT ;  /* 0x0000000ebf00720c */ /* 0x000fe20003f44070 */
[----:B------:R-:W-:Y:S01]  /*6880*/  IMAD.HI.U32 R3, R194, R7, RZ ;  /* 0x00000007c2037227 */ /* 0x000fe200078e00ff */
[----:B-1----:R-:W-:-:S03]  /*6890*/  MOV R24, R12 ;  /* 0x0000000c00187202 */ /* 0x002fc60000000f00 */
[----:B------:R-:W-:Y:S01]  /*68a0*/  @!P5 IMAD.IADD R10, R10, 0x1, -R191 ;  /* 0x000000010a0ad824 */ /* 0x000fe200078e0abf */
[----:B------:R-:W-:Y:S01]  /*68b0*/  ISETP.GT.U32.AND P5, PT, R191, R4, PT ;  /* 0x00000004bf00720c */ /* 0x000fe20003fa4070 */
[----:B------:R-:W-:Y:S01]  /*68c0*/  IMAD.MOV R6, RZ, RZ, -R3 ;  /* 0x000000ffff067224 */ /* 0x000fe200078e0a03 */
[----:B------:R1:W-:Y:S01]  /*68d0*/  STL [R1+0x100], R20 ;  /* 0x0001001401007387 */ /* 0x0003e20000100800 */
[--C-:B------:R-:W-:Y:S02]  /*68e0*/  @!P6 IMAD.IADD R18, R18, 0x1, -R191.reuse ;  /* 0x000000011212e824 */ /* 0x100fe400078e0abf */
[----:B------:R-:W-:Y:S02]  /*68f0*/  @!P3 IMAD.IADD R16, R16, 0x1, -R191 ;  /* 0x000000011010b824 */ /* 0x000fe400078e0abf */
[----:B------:R-:W-:-:S03]  /*6900*/  IMAD.HI.U32 R3, R194, R11, RZ ;  /* 0x0000000bc2037227 */ /* 0x000fc600078e00ff */
[C---:B------:R-:W-:Y:S01]  /*6910*/  ISETP.GT.U32.AND P6, PT, R191.reuse, R16, PT ;  /* 0x00000010bf00720c */ /* 0x040fe20003fc4070 */
[----:B------:R-:W-:Y:S01]  /*6920*/  @!P2 IMAD.IADD R14, R14, 0x1, -R191 ;  /* 0x000000010e0ea824 */ /* 0x000fe200078e0abf */
[----:B------:R-:W-:Y:S01]  /*6930*/  ISETP.GT.U32.AND P2, PT, R191, R10, PT ;  /* 0x0000000abf00720c */ /* 0x000fe20003f44070 */
[----:B------:R-:W-:-:S03]  /*6940*/  IMAD.HI.U32 R5, R194, R9, RZ ;  /* 0x00000009c2057227 */ /* 0x000fc600078e00ff */
[C---:B------:R-:W-:Y:S01]  /*6950*/  ISETP.GT.U32.AND P3, PT, R191.reuse, R14, PT ;  /* 0x0000000ebf00720c */ /* 0x040fe20003f64070 */
[----:B------:R-:W-:Y:S01]  /*6960*/  IMAD R6, R191, R6, R7 ;  /* 0x00000006bf067224 */ /* 0x000fe200078e0207 */
[----:B------:R-:W-:Y:S01]  /*6970*/  IADD3 R7, R247, 0x77, RZ ;  /* 0x00000077f7077810 */ /* 0x000fe20007ffe0ff */
[----:B-1----:R-:W-:Y:S02]  /*6980*/  IMAD.MOV R20, RZ, RZ, -R3 ;  /* 0x000000ffff147224 */ /* 0x002fe400078e0a03 */
[----:B------:R-:W-:Y:S01]  /*6990*/  @!P1 IMAD.MOV R24, RZ, RZ, -R24 ;  /* 0x000000ffff189224 */ /* 0x000fe200078e0a18 */
[C---:B------:R-:W-:Y:S01]  /*69a0*/  ISETP.GT.U32.AND P1, PT, R191.reuse, R18, PT ;  /* 0x00000012bf00720c */ /* 0x040fe20003f24070 */
[----:B------:R-:W-:Y:S01]  /*69b0*/  IMAD.MOV R8, RZ, RZ, -R5 ;  /* 0x000000ffff087224 */ /* 0x000fe200078e0a05 */
[----:B------:R-:W-:Y:S01]  /*69c0*/  IABS R3, R7 ;  /* 0x0000000700037213 */ /* 0x000fe20000000000 */
[C---:B------:R-:W-:Y:S01]  /*69d0*/  IMAD R12, R191.reuse, R20, R11 ;  /* 0x00000014bf0c7224 */ /* 0x040fe200078e020b */
[----:B------:R1:W-:Y:S01]  /*69e0*/  STL [R1+0xfc], R24 ;  /* 0x0000fc1801007387 */ /* 0x0003e20000100800 */
[----:B------:R-:W-:Y:S01]  /*69f0*/  @!P5 IMAD.IADD R4, R4, 0x1, -R191 ;  /* 0x000000010404d824 */ /* 0x000fe200078e0abf */
[C---:B------:R-:W-:Y:S01]  /*6a00*/  ISETP.GT.U32.AND P5, PT, R191.reuse, R6, PT ;  /* 0x00000006bf00720c */ /* 0x040fe20003fa4070 */
[----:B------:R-:W-:Y:S01]  /*6a10*/  IMAD R8, R191, R8, R9 ;  /* 0x00000008bf087224 */ /* 0x000fe200078e0209 */
[----:B------:R-:W-:Y:S01]  /*6a20*/  IADD3 R9, R247, 0x78, RZ ;  /* 0x00000078f7097810 */ /* 0x000fe20007ffe0ff */
[--C-:B------:R-:W-:Y:S01]  /*6a30*/  @!P6 IMAD.IADD R16, R16, 0x1, -R191.reuse ;  /* 0x000000011010e824 */ /* 0x100fe200078e0abf */
[C---:B------:R-:W-:Y:S01]  /*6a40*/  ISETP.GT.U32.AND P6, PT, R191.reuse, R12, PT ;  /* 0x0000000cbf00720c */ /* 0x040fe20003fc4070 */
[--C-:B------:R-:W-:Y:S01]  /*6a50*/  @!P2 IMAD.IADD R10, R10, 0x1, -R191.reuse ;  /* 0x000000010a0aa824 */ /* 0x100fe200078e0abf */
[----:B------:R-:W-:Y:S01]  /*6a60*/  ISETP.GT.U32.AND P2, PT, R191, R8, PT ;  /* 0x00000008bf00720c */ /* 0x000fe20003f44070 */
[--C-:B------:R-:W-:Y:S01]  /*6a70*/  @!P1 IMAD.IADD R18, R18, 0x1, -R191.reuse ;  /* 0x0000000112129824 */ /* 0x100fe200078e0abf */
[----:B------:R-:W-:Y:S01]  /*6a80*/  ISETP.GE.AND P1, PT, R15, RZ, PT ;  /* 0x000000ff0f00720c */ /* 0x000fe20003f26270 */
[----:B------:R-:W-:Y:S01]  /*6a90*/  @!P3 IMAD.IADD R14, R14, 0x1, -R191 ;  /* 0x000000010e0eb824 */ /* 0x000fe200078e0abf */
[----:B------:R-:W-:Y:S01]  /*6aa0*/  ISETP.GE.AND P3, PT, R13, RZ, PT ;  /* 0x000000ff0d00720c */ /* 0x000fe20003f66270 */
[----:B------:R-:W-:Y:S01]  /*6ab0*/  IMAD.MOV.U32 R20, RZ, RZ, R3 ;  /* 0x000000ffff147224 */ /* 0x000fe200078e0003 */
[----:B------:R-:W-:Y:S01]  /*6ac0*/  IABS R5, R9 ;  /* 0x0000000900057213 */ /* 0x000fe20000000000 */
[----:B------:R-:W-:Y:S01]  /*6ad0*/  @!P5 IMAD.IADD R6, R6, 0x1, -R191 ;  /* 0x000000010606d824 */ /* 0x000fe200078e0abf */
[----:B------:R-:W-:Y:S01]  /*6ae0*/  ISETP.GE.AND P5, PT, R17, RZ, PT ;  /* 0x000000ff1100720c */ /* 0x000fe20003fa6270 */
[----:B------:R-:W-:Y:S01]  /*6af0*/  IMAD.HI.U32 R3, R194, R20, RZ ;  /* 0x00000014c2037227 */ /* 0x000fe200078e00ff */
[----:B------:R-:W-:-:S03]  /*6b00*/  IADD3 R17, R247, 0x7c, RZ ;  /* 0x0000007cf7117810 */ /* 0x000fc60007ffe0ff */
[--C-:B------:R-:W-:Y:S01]  /*6b10*/  @!P6 IMAD.IADD R12, R12, 0x1, -R191.reuse ;  /* 0x000000010c0ce824 */ /* 0x100fe200078e0abf */
[----:B------:R-:W-:Y:S01]  /*6b20*/  ISETP.GT.U32.AND P6, PT, R191, R6, PT ;  /* 0x00000006bf00720c */ /* 0x000fe20003fc4070 */
[----:B------:R-:W-:Y:S01]  /*6b30*/  @!P2 IMAD.IADD R8, R8, 0x1, -R191 ;  /* 0x000000010808a824 */ /* 0x000fe200078e0abf */
[----:B------:R-:W-:Y:S01]  /*6b40*/  ISETP.GE.AND P2, PT, R19, RZ, PT ;  /* 0x000000ff1300720c */ /* 0x000fe20003f46270 */
[----:B-1----:R-:W-:Y:S01]  /*6b50*/  IMAD.MOV.U32 R24, RZ, RZ, R14 ;  /* 0x000000ffff187224 */ /* 0x002fe200078e000e */
[----:B------:R-:W-:Y:S01]  /*6b60*/  IADD3 R19, R247, 0x7d, RZ ;  /* 0x0000007df7137810 */ /* 0x000fe20007ffe0ff */
[----:B------:R-:W-:Y:S01]  /*6b70*/  IMAD.MOV.U32 R26, RZ, RZ, R4 ;  /* 0x000000ffff1a7224 */ /* 0x000fe200078e0004 */
[----:B------:R-:W-:Y:S01]  /*6b80*/  IABS R13, R17 ;  /* 0x00000011000d7213 */ /* 0x000fe20000000000 */
[----:B------:R-:W-:Y:S01]  /*6b90*/  IMAD.MOV.U32 R25, RZ, RZ, R10 ;  /* 0x000000ffff197224 */ /* 0x000fe200078e000a */
[----:B------:R-:W-:Y:S01]  /*6ba0*/  IABS R15, R19 ;  /* 0x00000013000f7213 */ /* 0x000fe20000000000 */
[----:B------:R-:W-:-:S02]  /*6bb0*/  IMAD.MOV R3, RZ, RZ, -R3 ;  /* 0x000000ffff037224 */ /* 0x000fc400078e0a03 */
[----:B------:R-:W-:Y:S01]  /*6bc0*/  @!P1 IMAD.MOV R24, RZ, RZ, -R24 ;  /* 0x000000ffff189224 */ /* 0x000fe200078e0a18 */
[----:B------:R-:W-:Y:S01]  /*6bd0*/  ISETP.GE.AND P1, PT, R21, RZ, PT ;  /* 0x000000ff1500720c */ /* 0x000fe20003f26270 */
[----:B------:R-:W-:Y:S01]  /*6be0*/  IMAD.MOV.U32 R10, RZ, RZ, R16 ;  /* 0x000000ffff0a7224 */ /* 0x000fe200078e0010 */
[----:B------:R-:W-:Y:S01]  /*6bf0*/  @!P3 IADD3 R25, -R25, RZ, RZ ;  /* 0x000000ff1919b210 */ /* 0x000fe20007ffe1ff */
[----:B------:R-:W-:Y:S01]  /*6c00*/  @!P4 IMAD.MOV R26, RZ, RZ, -R26 ;  /* 0x000000ffff1ac224 */ /* 0x000fe200078e0a1a */
[C---:B------:R-:W-:Y:S01]  /*6c10*/  ISETP.GT.U32.AND P4, PT, R191.reuse, R12, PT ;  /* 0x0000000cbf00720c */ /* 0x040fe20003f84070 */
[C---:B------:R-:W-:Y:S01]  /*6c20*/  IMAD R20, R191.reuse, R3, R20 ;  /* 0x00000003bf147224 */ /* 0x040fe200078e0214 */
[C---:B------:R-:W-:Y:S01]  /*6c30*/  ISETP.GT.U32.AND P3, PT, R191.reuse, R8, PT ;  /* 0x00000008bf00720c */ /* 0x040fe20003f64070 */
[----:B------:R-:W-:Y:S01]  /*6c40*/  @!P5 IMAD.MOV R10, RZ, RZ, -R10 ;  /* 0x000000ffff0ad224 */ /* 0x000fe200078e0a0a */
[----:B------:R-:W-:Y:S01]  /*6c50*/  STL [R1+0xf8], R26 ;  /* 0x0000f81a01007387 */ /* 0x000fe20000100800 */
[----:B------:R-:W-:Y:S01]  /*6c60*/  IMAD.MOV.U32 R4, RZ, RZ, R18 ;  /* 0x000000ffff047224 */ /* 0x000fe200078e0012 */
[----:B------:R-:W-:Y:S01]  /*6c70*/  ISETP.GT.U32.AND P5, PT, R191, R20, PT ;  /* 0x00000014bf00720c */ /* 0x000fe20003fa4070 */
[----:B------:R-:W-:Y:S01]  /*6c80*/  @!P6 IMAD.IADD R6, R6, 0x1, -R191 ;  /* 0x000000010606e824 */ /* 0x000fe200078e0abf */
[----:B------:R-:W-:Y:S01]  /*6c90*/  STL [R1+0xf4], R25 ;  /* 0x0000f41901007387 */ /* 0x000fe20000100800 */
[----:B------:R-:W-:Y:S01]  /*6ca0*/  @!P2 IMAD.MOV R4, RZ, RZ, -R4 ;  /* 0x000000ffff04a224 */ /* 0x000fe200078e0a04 */
[----:B------:R-:W-:Y:S01]  /*6cb0*/  ISETP.GE.AND P6, PT, R23, RZ, PT ;  /* 0x000000ff1700720c */ /* 0x000fe20003fc6270 */
[----:B------:R-:W-:Y:S01]  /*6cc0*/  IMAD.HI.U32 R3, R194, R5, RZ ;  /* 0x00000005c2037227 */ /* 0x000fe200078e00ff */
[----:B------:R-:W-:Y:S01]  /*6cd0*/  STL [R1+0xf0], R24 ;  /* 0x0000f01801007387 */ /* 0x000fe20000100800 */
[----:B------:R-:W-:-:S02]  /*6ce0*/  ISETP.GE.AND P2, PT, R22, RZ, PT ;  /* 0x000000ff1600720c */ /* 0x000fc40003f46270 */
[--C-:B------:R-:W-:Y:S01]  /*6cf0*/  @!P4 IMAD.IADD R12, R12, 0x1, -R191.reuse ;  /* 0x000000010c0cc824 */ /* 0x100fe200078e0abf */
[----:B------:R1:W-:Y:S01]  /*6d00*/  STL [R1+0xec], R10 ;  /* 0x0000ec0a01007387 */ /* 0x0003e20000100800 */
[--C-:B------:R-:W-:Y:S01]  /*6d10*/  @!P3 IMAD.IADD R8, R8, 0x1, -R191.reuse ;  /* 0x000000010808b824 */ /* 0x100fe200078e0abf */
[----:B------:R-:W-:Y:S01]  /*6d20*/  ISETP.GE.AND P3, PT, R7, RZ, PT ;  /* 0x000000ff0700720c */ /* 0x000fe20003f66270 */
[----:B------:R-:W-:Y:S01]  /*6d30*/  @!P5 IMAD.IADD R20, R20, 0x1, -R191 ;  /* 0x000000011414d824 */ /* 0x000fe200078e0abf */
[----:B------:R2:W-:Y:S01]  /*6d40*/  STL [R1+0xe8], R4 ;  /* 0x0000e80401007387 */ /* 0x0005e20000100800 */
[----:B------:R-:W-:Y:S02]  /*6d50*/  ISETP.GE.AND P4, PT, R9, RZ, PT ;  /* 0x000000ff0900720c */ /* 0x000fe40003f86270 */
[----:B------:R-:W-:Y:S02]  /*6d60*/  IADD3 R7, R247, 0x7b, RZ ;  /* 0x0000007bf7077810 */ /* 0x000fe40007ffe0ff */
[----:B------:R-:W-:Y:S01]  /*6d70*/  ISETP.GT.U32.AND P5, PT, R191, R20, PT ;  /* 0x00000014bf00720c */ /* 0x000fe20003fa4070 */
[----:B-1----:R-:W-:Y:S01]  /*6d80*/  IMAD.MOV.U32 R10, RZ, RZ, R6 ;  /* 0x000000ffff0a7224 */ /* 0x002fe200078e0006 */
[----:B------:R-:W-:Y:S01]  /*6d90*/  IABS R11, R7 ;  /* 0x00000007000b7213 */ /* 0x000fe20000000000 */
[----:B------:R-:W-:Y:S01]  /*6da0*/  @!P2 IMAD.MOV R8, RZ, RZ, -R8 ;  /* 0x000000ffff08a224 */ /* 0x000fe200078e0a08 */
[C---:B------:R-:W-:Y:S01]  /*6db0*/  IADD3 R21, R247.reuse, 0x80, RZ ;  /* 0x00000080f7157810 */ /* 0x040fe20007ffe0ff */
[----:B------:R-:W-:Y:S01]  /*6dc0*/  @!P1 IMAD.MOV R10, RZ, RZ, -R10 ;  /* 0x000000ffff0a9224 */ /* 0x000fe200078e0a0a */
[C---:B------:R-:W-:Y:S01]  /*6dd0*/  IADD3 R23, R247.reuse, 0x81, RZ ;  /* 0x00000081f7177810 */ /* 0x040fe20007ffe0ff */
[----:B--2---:R-:W-:Y:S01]  /*6de0*/  IMAD.MOV R4, RZ, RZ, -R3 ;  /* 0x000000ffff047224 */ /* 0x004fe200078e0a03 */
[----:B------:R-:W-:-:S02]  /*6df0*/  IADD3 R3, R247, 0x79, RZ ;  /* 0x00000079f7037810 */ /* 0x000fc40007ffe0ff */
[----:B------:R1:W-:Y:S01]  /*6e00*/  STL [R1+0xe4], R10 ;  /* 0x0000e40a01007387 */ /* 0x0003e20000100800 */
[----:B------:R-:W-:Y:S01]  /*6e10*/  IMAD R4, R191, R4, R5 ;  /* 0x00000004bf047224 */ /* 0x000fe200078e0205 */
[----:B------:R-:W-:Y:S01]  /*6e20*/  IABS R6, R3 ;  /* 0x0000000300067213 */ /* 0x000fe20000000000 */
[----:B------:R-:W-:Y:S01]  /*6e30*/  @!P5 IMAD.IADD R20, R20, 0x1, -R191 ;  /* 0x000000011414d824 */ /* 0x000fe200078e0abf */
[----:B------:R-:W-:Y:S01]  /*6e40*/  ISETP.GE.AND P1, PT, R3, RZ, PT ;  /* 0x000000ff0300720c */ /* 0x000fe20003f26270 */
[----:B------:R2:W-:Y:S01]  /*6e50*/  STL [R1+0xe0], R8 ;  /* 0x0000e00801007387 */ /* 0x0005e20000100800 */
[----:B------:R-:W-:Y:S01]  /*6e60*/  IADD3 R5, R247, 0x7a, RZ ;  /* 0x0000007af7057810 */ /* 0x000fe20007ffe0ff */
[C---:B------:R-:W-:Y:S01]  /*6e70*/  IMAD.HI.U32 R3, R194.reuse, R6, RZ ;  /* 0x00000006c2037227 */ /* 0x040fe200078e00ff */
[----:B------:R-:W-:Y:S02]  /*6e80*/  ISETP.GE.AND P5, PT, R7, RZ, PT ;  /* 0x000000ff0700720c */ /* 0x000fe40003fa6270 */
[----:B------:R-:W-:Y:S01]  /*6e90*/  IABS R9, R5 ;  /* 0x0000000500097213 */ /* 0x000fe20000000000 */
[----:B-1----:R-:W-:Y:S01]  /*6ea0*/  IMAD.MOV.U32 R10, RZ, RZ, R12 ;  /* 0x000000ffff0a7224 */ /* 0x002fe200078e000c */
[----:B------:R-:W-:Y:S01]  /*6eb0*/  ISETP.GE.AND P2, PT, R5, RZ, PT ;  /* 0x000000ff0500720c */ /* 0x000fe20003f46270 */
[----:B------:R-:W-:Y:S01]  /*6ec0*/  IMAD.MOV R3, RZ, RZ, -R3 ;  /* 0x000000ffff037224 */ /* 0x000fe200078e0a03 */
[----:B------:R-:W-:Y:S01]  /*6ed0*/  IADD3 R24, R247, 0x82, RZ ;  /* 0x00000082f7187810 */ /* 0x000fe20007ffe0ff */
[----:B------:R-:W-:Y:S01]  /*6ee0*/  @!P6 IMAD.MOV R10, RZ, RZ, -R10 ;  /* 0x000000ffff0ae224 */ /* 0x000fe200078e0a0a */
[C---:B------:R-:W-:Y:S01]  /*6ef0*/  ISETP.GT.U32.AND P6, PT, R191.reuse, R4, PT ;  /* 0x00000004bf00720c */ /* 0x040fe20003fc4070 */
[----:B------:R-:W-:Y:S01]  /*6f00*/  IMAD R6, R191, R3, R6 ;  /* 0x00000003bf067224 */ /* 0x000fe200078e0206 */
[----:B------:R-:W-:Y:S01]  /*6f10*/  IADD3 R26, R247, 0xbe, RZ ;  /* 0x000000bef71a7810 */ /* 0x000fe20007ffe0ff */
[C---:B------:R-:W-:Y:S01]  /*6f20*/  IMAD.HI.U32 R3, R194.reuse, R9, RZ ;  /* 0x00000009c2037227 */ /* 0x040fe200078e00ff */
[----:B------:R1:W-:Y:S03]  /*6f30*/  STL [R1+0xdc], R10 ;  /* 0x0000dc0a01007387 */ /* 0x0003e60000100800 */
[----:B------:R-:W-:Y:S01]  /*6f40*/  IMAD.MOV.U32 R18, RZ, RZ, R20 ;  /* 0x000000ffff127224 */ /* 0x000fe200078e0014 */
[----:B------:R-:W-:Y:S01]  /*6f50*/  IABS R20, R23 ;  /* 0x0000001700147213 */ /* 0x000fe20000000000 */
[----:B--2---:R-:W-:-:S04]  /*6f60*/  IMAD.HI.U32 R8, R194, R15, RZ ;  /* 0x0000000fc2087227 */ /* 0x004fc800078e00ff */
[----:B------:R-:W-:Y:S01]  /*6f70*/  @!P6 IADD3 R4, R4, -R191, RZ ;  /* 0x800000bf0404e210 */ /* 0x000fe20007ffe0ff */
[----:B-1----:R-:W-:Y:S02]  /*6f80*/  IMAD.MOV R10, RZ, RZ, -R3 ;  /* 0x000000ffff0a7224 */ /* 0x002fe400078e0a03 */
[----:B------:R-:W-:Y:S01]  /*6f90*/  @!P3 IMAD.MOV R18, RZ, RZ, -R18 ;  /* 0x000000ffff12b224 */ /* 0x000fe200078e0a12 */
[C---:B------:R-:W-:Y:S01]  /*6fa0*/  ISETP.GT.U32.AND P6, PT, R191.reuse, R4, PT ;  /* 0x00000004bf00720c */ /* 0x040fe20003fc4070 */
[----:B------:R-:W-:Y:S01]  /*6fb0*/  IMAD.HI.U32 R5, R194, R11, RZ ;  /* 0x0000000bc2057227 */ /* 0x000fe200078e00ff */
[C---:B------:R-:W-:Y:S02]  /*6fc0*/  ISETP.GT.U32.AND P3, PT, R191.reuse, R6, PT ;  /* 0x00000006bf00720c */ /* 0x040fe40003f64070 */
[----:B------:R1:W-:Y:S01]  /*6fd0*/  STL [R1+0xd8], R18 ;  /* 0x0000d81201007387 */ /* 0x0003e20000100800 */
[----:B------:R-:W-:Y:S02]  /*6fe0*/  IMAD.MOV R16, RZ, RZ, -R8 ;  /* 0x000000ffff107224 */ /* 0x000fe400078e0a08 */
[----:B------:R-:W-:Y:S01]  /*6ff0*/  IMAD R8, R191, R10, R9 ;  /* 0x0000000abf087224 */ /* 0x000fe200078e0209 */
[----:B------:R-:W-:Y:S01]  /*7000*/  IABS R9, R21 ;  /* 0x0000001500097213 */ /* 0x000fe20000000000 */
[----:B------:R-:W-:-:S02]  /*7010*/  IMAD.MOV R12, RZ, RZ, -R5 ;  /* 0x000000ffff0c7224 */ /* 0x000fc400078e0a05 */
        /* <DEDUP_REMOVED lines=16> */
[----:B------:R-:W-:-:S02]  /*7120*/  IABS R5, R13 ;  /* 0x0000000d00057213 */ /* 0x000fc40000000000 */
[----:B------:R-:W-:Y:S01]  /*7130*/  IABS R7, R15 ;  /* 0x0000000f00077213 */ /* 0x000fe20000000000 */
[----:B------:R-:W-:Y:S01]  /*7140*/  @!P3 IMAD.IADD R10, R10, 0x1, -R191 ;  /* 0x000000010a0ab824 */ /* 0x000fe200078e0abf */
[----:B------:R2:W-:Y:S01]  /*7150*/  STL [R1+0xd4], R3 ;  /* 0x0000d40301007387 */ /* 0x0005e20000100800 */
[C---:B------:R-:W-:Y:S02]  /*7160*/  ISETP.GT.U32.AND P4, PT, R191.reuse, R8, PT ;  /* 0x00000008bf00720c */ /* 0x040fe40003f84070 */
        /* <DEDUP_REMOVED lines=16> */
[----:B------:R-:W-:Y:S01]  /*7270*/  IMAD.MOV.U32 R25, RZ, RZ, R6 ;  /* 0x000000ffff197224 */ /* 0x000fe200078e0006 */
[----:B------:R-:W-:Y:S01]  /*7280*/  IADD3 R18, -R3, RZ, RZ ;  /* 0x000000ff03127210 */ /* 0x000fe20007ffe1ff */
[----:B------:R-:W-:Y:S02]  /*7290*/  IMAD.MOV.U32 R3, RZ, RZ, R8 ;  /* 0x000000ffff037224 */ /* 0x000fe400078e0008 */
[----:B------:R-:W-:Y:S02]  /*72a0*/  @!P1 IMAD.MOV R25, RZ, RZ, -R25 ;  /* 0x000000ffff199224 */ /* 0x000fe400078e0a19 */
[----:B------:R-:W-:-:S02]  /*72b0*/  @!P2 IMAD.MOV R3, RZ, RZ, -R3 ;  /* 0x000000ffff03a224 */ /* 0x000fc400078e0a03 */
[--C-:B------:R-:W-:Y:S01]  /*72c0*/  @!P3 IMAD.IADD R4, R4, 0x1, -R191.reuse ;  /* 0x000000010404b824 */ /* 0x100fe200078e0abf */
[----:B------:R1:W-:Y:S01]  /*72d0*/  STL [R1+0xd0], R25 ;  /* 0x0000d01901007387 */ /* 0x0003e20000100800 */
[----:B------:R-:W-:Y:S01]  /*72e0*/  @!P6 IMAD.IADD R16, R16, 0x1, -R191 ;  /* 0x000000011010e824 */ /* 0x000fe200078e0abf */
[C---:B------:R-:W-:Y:S01]  /*72f0*/  ISETP.GT.U32.AND P3, PT, R191.reuse, R12, PT ;  /* 0x0000000cbf00720c */ /* 0x040fe20003f64070 */
[C---:B------:R-:W-:Y:S01]  /*7300*/  IMAD R18, R191.reuse, R18, R9 ;  /* 0x00000012bf127224 */ /* 0x040fe200078e0209 */
[----:B------:R2:W-:Y:S01]  /*7310*/  STL [R1+0xcc], R3 ;  /* 0x0000cc0301007387 */ /* 0x0005e20000100800 */
[----:B------:R-:W-:Y:S01]  /*7320*/  ISETP.GT.U32.AND P6, PT, R191, R4, PT ;  /* 0x00000004bf00720c */ /* 0x000fe20003fc4070 */
[C---:B------:R-:W-:Y:S01]  /*7330*/  IMAD.HI.U32 R5, R194.reuse, R20, RZ ;  /* 0x00000014c2057227 */ /* 0x040fe200078e00ff */
[----:B------:R-:W-:Y:S02]  /*7340*/  IADD3 R9, R247, 0x83, RZ ;  /* 0x00000083f7097810 */ /* 0x000fe40007ffe0ff */
[----:B------:R-:W-:Y:S01]  /*7350*/  ISETP.GT.U32.AND P2, PT, R191, R16, PT ;  /* 0x00000010bf00720c */ /* 0x000fe20003f44070 */
[----:B------:R-:W-:Y:S01]  /*7360*/  IMAD.HI.U32 R7, R194, R11, RZ ;  /* 0x0000000bc2077227 */ /* 0x000fe200078e00ff */
[----:B------:R-:W-:-:S02]  /*7370*/  IABS R8, R9 ;  /* 0x0000000900087213 */ /* 0x000fc40000000000 */
[----:B-1----:R-:W-:Y:S01]  /*7380*/  IADD3 R25, R247, 0xbd, RZ ;  /* 0x000000bdf7197810 */ /* 0x002fe20007ffe0ff */
[----:B--2---:R-:W-:Y:S02]  /*7390*/  IMAD.MOV.U32 R3, RZ, RZ, R10 ;  /* 0x000000ffff037224 */ /* 0x004fe400078e000a */
[----:B------:R-:W-:Y:S01]  /*73a0*/  @!P4 IMAD.IADD R14, R14, 0x1, -R191 ;  /* 0x000000010e0ec824 */ /* 0x000fe200078e0abf */
[----:B------:R-:W-:Y:S01]  /*73b0*/  ISETP.GE.AND P4, PT, R17, RZ, PT ;  /* 0x000000ff1100720c */ /* 0x000fe20003f86270 */
[----:B------:R-:W-:Y:S01]  /*73c0*/  @!P5 IMAD.MOV R3, RZ, RZ, -R3 ;  /* 0x000000ffff03d224 */ /* 0x000fe200078e0a03 */
[C---:B------:R-:W-:Y:S01]  /*73d0*/  ISETP.GT.U32.AND P5, PT, R191.reuse, R18, PT ;  /* 0x00000012bf00720c */ /* 0x040fe20003fa4070 */
[----:B------:R-:W-:Y:S01]  /*73e0*/  IMAD.MOV R5, RZ, RZ, -R5 ;  /* 0x000000ffff057224 */ /* 0x000fe200078e0a05 */
[C---:B------:R-:W-:Y:S01]  /*73f0*/  ISETP.GT.U32.AND P1, PT, R191.reuse, R14, PT ;  /* 0x0000000ebf00720c */ /* 0x040fe20003f24070 */
[----:B------:R-:W-:Y:S01]  /*7400*/  IMAD.MOV R22, RZ, RZ, -R7 ;  /* 0x000000ffff167224 */ /* 0x000fe200078e0a07 */
[----:B------:R1:W-:Y:S01]  /*7410*/  STL [R1+0xc8], R3 ;  /* 0x0000c80301007387 */ /* 0x0003e20000100800 */
[----:B------:R-:W-:-:S02]  /*7420*/  IMAD R20, R191, R5, R20 ;  /* 0x00000005bf147224 */ /* 0x000fc400078e0214 */
[----:B------:R-:W-:Y:S01]  /*7430*/  IMAD R6, R191, R22, R11 ;  /* 0x00000016bf067224 */ /* 0x000fe200078e020b */
[----:B------:R-:W-:Y:S01]  /*7440*/  IADD3 R11, R247, 0x84, RZ ;  /* 0x00000084f70b7810 */ /* 0x000fe20007ffe0ff */
[--C-:B------:R-:W-:Y:S01]  /*7450*/  @!P3 IMAD.IADD R12, R12, 0x1, -R191.reuse ;  /* 0x000000010c0cb824 */ /* 0x100fe200078e0abf */
[C---:B------:R-:W-:Y:S01]  /*7460*/  ISETP.GT.U32.AND P3, PT, R191.reuse, R20, PT ;  /* 0x00000014bf00720c */ /* 0x040fe20003f64070 */
[--C-:B------:R-:W-:Y:S01]  /*7470*/  @!P6 IMAD.IADD R4, R4, 0x1, -R191.reuse ;  /* 0x000000010404e824 */ /* 0x100fe200078e0abf */
[----:B------:R-:W-:Y:S01]  /*7480*/  ISETP.GT.U32.AND P6, PT, R191, R6, PT ;  /* 0x00000006bf00720c */ /* 0x000fe20003fc4070 */
[--C-:B------:R-:W-:Y:S01]  /*7490*/  @!P2 IMAD.IADD R16, R16, 0x1, -R191.reuse ;  /* 0x000000011010a824 */ /* 0x100fe200078e0abf */
[----:B------:R-:W-:Y:S01]  /*74a0*/  IABS R7, R11 ;  /* 0x0000000b00077213 */ /* 0x000fe20000000000 */
[----:B-1----:R-:W-:Y:S01]  /*74b0*/  IMAD.HI.U32 R3, R194, R8, RZ ;  /* 0x00000008c2037227 */ /* 0x002fe200078e00ff */
[----:B------:R-:W-:Y:S02]  /*74c0*/  @!P5 IADD3 R18, R18, -R191, RZ ;  /* 0x800000bf1212d210 */ /* 0x000fe40007ffe0ff */
[----:B------:R-:W-:Y:S01]  /*74d0*/  ISETP.GE.AND P5, PT, R15, RZ, PT ;  /* 0x000000ff0f00720c */ /* 0x000fe20003fa6270 */
[----:B------:R-:W-:Y:S01]  /*74e0*/  @!P1 IMAD.IADD R14, R14, 0x1, -R191 ;  /* 0x000000010e0e9824 */ /* 0x000fe200078e0abf */
[----:B------:R-:W-:Y:S01]  /*74f0*/  ISETP.GE.AND P1, PT, R19, RZ, PT ;  /* 0x000000ff1300720c */ /* 0x000fe20003f26270 */
[----:B------:R-:W-:Y:S01]  /*7500*/  IMAD.MOV R5, RZ, RZ, -R3 ;  /* 0x000000ffff057224 */ /* 0x000fe200078e0a03 */
[----:B------:R-:W-:Y:S01]  /*7510*/  ISETP.GE.AND P2, PT, R13, RZ, PT ;  /* 0x000000ff0d00720c */ /* 0x000fe20003f46270 */
[----:B------:R-:W-:Y:S01]  /*7520*/  IMAD.HI.U32 R3, R194, R7, RZ ;  /* 0x00000007c2037227 */ /* 0x000fe200078e00ff */
[----:B------:R-:W-:-:S02]  /*7530*/  IADD3 R13, R247, 0x86, RZ ;  /* 0x00000086f70d7810 */ /* 0x000fc40007ffe0ff */
[----:B------:R-:W-:Y:S01]  /*7540*/  IADD3 R15, R247, 0x8a, RZ ;  /* 0x0000008af70f7810 */ /* 0x000fe20007ffe0ff */
[----:B------:R-:W-:Y:S01]  /*7550*/  @!P3 IMAD.IADD R20, R20, 0x1, -R191 ;  /* 0x000000011414b824 */ /* 0x000fe200078e0abf */
[----:B------:R-:W-:Y:S01]  /*7560*/  ISETP.GE.AND P3, PT, R21, RZ, PT ;  /* 0x000000ff1500720c */ /* 0x000fe20003f66270 */
[----:B------:R-:W-:Y:S01]  /*7570*/  IMAD.MOV.U32 R22, RZ, RZ, R12 ;  /* 0x000000ffff167224 */ /* 0x000fe200078e000c */
[C---:B------:R-:W-:Y:S01]  /*7580*/  IADD3 R12, R247.reuse, 0x85, RZ ;  /* 0x00000085f70c7810 */ /* 0x040fe20007ffe0ff */
[----:B------:R-:W-:Y:S01]  /*7590*/  IMAD.MOV R10, RZ, RZ, -R3 ;  /* 0x000000ffff0a7224 */ /* 0x000fe200078e0a03 */
[----:B------:R-:W-:Y:S01]  /*75a0*/  IADD3 R19, R247, 0x8d, RZ ;  /* 0x0000008df7137810 */ /* 0x000fe20007ffe0ff */
[----:B------:R-:W-:Y:S01]  /*75b0*/  @!P6 IMAD.IADD R6, R6, 0x1, -R191 ;  /* 0x000000010606e824 */ /* 0x000fe200078e0abf */
[C---:B------:R-:W-:Y:S01]  /*75c0*/  ISETP.GT.U32.AND P6, PT, R191.reuse, R18, PT ;  /* 0x00000012bf00720c */ /* 0x040fe20003fc4070 */
[----:B------:R-:W-:Y:S01]  /*75d0*/  IMAD R8, R191, R5, R8 ;  /* 0x00000005bf087224 */ /* 0x000fe200078e0208 */
[----:B------:R-:W-:Y:S01]  /*75e0*/  IABS R5, R12 ;  /* 0x0000000c00057213 */ /* 0x000fe20000000000 */
[----:B------:R-:W-:-:S02]  /*75f0*/  IMAD.MOV.U32 R3, RZ, RZ, R16 ;  /* 0x000000ffff037224 */ /* 0x000fc400078e0010 */
[----:B------:R-:W-:Y:S02]  /*7600*/  IMAD.MOV.U32 R17, RZ, RZ, R14 ;  /* 0x000000ffff117224 */ /* 0x000fe400078e000e */
        /* <DEDUP_REMOVED lines=9> */
[----:B------:R-:W-:Y:S01]  /*76a0*/  @!P6 IMAD.IADD R18, R18, 0x1, -R191 ;  /* 0x000000011212e824 */ /* 0x000fe200078e0abf */
[----:B------:R-:W-:Y:S01]  /*76b0*/  ISETP.GE.AND P6, PT, R24, RZ, PT ;  /* 0x000000ff1800720c */ /* 0x000fe20003fc6270 */
[----:B------:R1:W-:Y:S01]  /*76c0*/  STL [R1+0xc0], R17 ;  /* 0x0000c01101007387 */ /* 0x0003e20000100800 */
[----:B------:R-:W-:-:S02]  /*76d0*/  IADD3 R23, R247, 0xbb, RZ ;  /* 0x000000bbf7177810 */ /* 0x000fc40007ffe0ff */
[--C-:B------:R-:W-:Y:S01]  /*76e0*/  @!P4 IMAD.IADD R20, R20, 0x1, -R191.reuse ;  /* 0x000000011414c824 */ /* 0x100fe200078e0abf */
[----:B------:R2:W-:Y:S01]  /*76f0*/  STL [R1+0xbc], R4 ;  /* 0x0000bc0401007387 */ /* 0x0005e20000100800 */
[--C-:B------:R-:W-:Y:S01]  /*7700*/  @!P5 IMAD.IADD R8, R8, 0x1, -R191.reuse ;  /* 0x000000010808d824 */ /* 0x100fe200078e0abf */
[----:B------:R-:W-:Y:S01]  /*7710*/  ISETP.GE.AND P5, PT, R11, RZ, PT ;  /* 0x000000ff0b00720c */ /* 0x000fe20003fa6270 */
[----:B------:R-:W-:Y:S01]  /*7720*/  @!P1 IMAD.IADD R6, R6, 0x1, -R191 ;  /* 0x0000000106069824 */ /* 0x000fe200078e0abf */
[----:B------:R-:W-:Y:S01]  /*7730*/  ISETP.GE.AND P1, PT, R9, RZ, PT ;  /* 0x000000ff0900720c */ /* 0x000fe20003f26270 */
[----:B------:R3:W-:Y:S01]  /*7740*/  STL [R1+0xb8], R3 ;  /* 0x0000b80301007387 */ /* 0x0007e20000100800 */
[----:B------:R-:W-:Y:S01]  /*7750*/  IMAD.MOV.U32 R9, RZ, RZ, R20 ;  /* 0x000000ffff097224 */ /* 0x000fe200078e0014 */
[C---:B------:R-:W-:Y:S02]  /*7760*/  IADD3 R11, R247.reuse, 0x88, RZ ;  /* 0x00000088f70b7810 */ /* 0x040fe40007ffe0ff */
        /* <DEDUP_REMOVED lines=15> */
[----:B------:R-:W-:Y:S01]  /*7860*/  @!P3 IMAD.IADD R8, R8, 0x1, -R191 ;  /* 0x000000010808b824 */ /* 0x000fe200078e0abf */
[----:B-1----:R-:W-:Y:S01]  /*7870*/  IADD3 R10, -R3, RZ, RZ ;  /* 0x000000ff030a7210 */ /* 0x002fe20007ffe1ff */
[----:B------:R-:W-:Y:S01]  /*7880*/  IMAD.HI.U32 R3, R194, R7, RZ ;  /* 0x00000007c2037227 */ /* 0x000fe200078e00ff */
[----:B------:R-:W-:-:S03]  /*7890*/  ISETP.GT.U32.AND P4, PT, R191, R4, PT ;  /* 0x00000004bf00720c */ /* 0x000fc60003f84070 */
        /* <DEDUP_REMOVED lines=23> */
[----:B------:R-:W-:-:S04]  /*7a10*/  IMAD.HI.U32 R3, R194, R9, RZ ;  /* 0x00000009c2037227 */ /* 0x000fc800078e00ff */
[----:B--2---:R-:W-:Y:S02]  /*7a20*/  IMAD.MOV.U32 R14, RZ, RZ, R4 ;  /* 0x000000ffff0e7224 */ /* 0x004fe400078e0004 */
[----:B------:R-:W-:Y:S02]  /*7a30*/  IMAD.MOV R4, RZ, RZ, -R3 ;  /* 0x000000ffff047224 */ /* 0x000fe400078e0a03 */
[----:B------:R-:W-:Y:S02]  /*7a40*/  @!P4 IMAD.IADD R10, R10, 0x1, -R191 ;  /* 0x000000010a0ac824 */ /* 0x000fe400078e0abf */
[C---:B------:R-:W-:Y:S01]  /*7a50*/  IMAD R4, R191.reuse, R4, R9 ;  /* 0x00000004bf047224 */ /* 0x040fe200078e0209 */
[----:B------:R-:W-:Y:S01]  /*7a60*/  IABS R9, R17 ;  /* 0x0000001100097213 */ /* 0x000fe20000000000 */
[----:B------:R-:W-:Y:S01]  /*7a70*/  IMAD.HI.U32 R7, R194, R12, RZ ;  /* 0x0000000cc2077227 */ /* 0x000fe200078e00ff */
[----:B------:R-:W-:Y:S02]  /*7a80*/  @!P3 IADD3 R6, R6, -R191, RZ ;  /* 0x800000bf0606b210 */ /* 0x000fe40007ffe0ff */
[C---:B------:R-:W-:Y:S01]  /*7a90*/  ISETP.GT.U32.AND P4, PT, R191.reuse, R10, PT ;  /* 0x0000000abf00720c */ /* 0x040fe20003f84070 */
[----:B------:R-:W-:Y:S01]  /*7aa0*/  IMAD.MOV R7, RZ, RZ, -R7 ;  /* 0x000000ffff077224 */ /* 0x000fe200078e0a07 */
[----:B------:R-:W-:Y:S01]  /*7ab0*/  ISETP.GT.U32.AND P3, PT, R191, R4, PT ;  /* 0x00000004bf00720c */ /* 0x000fe20003f64070 */
[----:B------:R-:W-:-:S02]  /*7ac0*/  IMAD.MOV.U32 R16, RZ, RZ, R6 ;  /* 0x000000ffff107224 */ /* 0x000fc400078e0006 */
[C---:B------:R-:W-:Y:S02]  /*7ad0*/  IMAD R12, R191.reuse, R7, R12 ;  /* 0x00000007bf0c7224 */ /* 0x040fe400078e020c */
[----:B------:R-:W-:Y:S02]  /*7ae0*/  IMAD.MOV R5, RZ, RZ, -R5 ;  /* 0x000000ffff057224 */ /* 0x000fe400078e0a05 */
[----:B------:R-:W-:Y:S01]  /*7af0*/  @!P2 IMAD.MOV R16, RZ, RZ, -R16 ;  /* 0x000000ffff10a224 */ /* 0x000fe200078e0a10 */
[C---:B------:R-:W-:Y:S01]  /*7b00*/  ISETP.GT.U32.AND P2, PT, R191.reuse, R12, PT ;  /* 0x0000000cbf00720c */ /* 0x040fe20003f44070 */
[C---:B------:R-:W-:Y:S01]  /*7b10*/  IMAD R8, R191.reuse, R5, R8 ;  /* 0x00000005bf087224 */ /* 0x040fe200078e0208 */
[----:B------:R-:W-:Y:S01]  /*7b20*/  IABS R5, R15 ;  /* 0x0000000f00057213 */ /* 0x000fe20000000000 */
[--C-:B------:R-:W-:Y:S02]  /*7b30*/  @!P4 IMAD.IADD R10, R10, 0x1, -R191.reuse ;  /* 0x000000010a0ac824 */ /* 0x100fe400078e0abf */
[----:B------:R-:W-:Y:S01]  /*7b40*/  @!P3 IMAD.IADD R4, R4, 0x1, -R191 ;  /* 0x000000010404b824 */ /* 0x000fe200078e0abf */
[----:B------:R-:W-:Y:S01]  /*7b50*/  ISETP.GT.U32.AND P4, PT, R191, R8, PT ;  /* 0x00000008bf00720c */ /* 0x000fe20003f84070 */
[----:B------:R-:W-:-:S03]  /*7b60*/  IMAD.HI.U32 R3, R194, R5, RZ ;  /* 0x00000005c2037227 */ /* 0x000fc600078e00ff */
[----:B------:R-:W-:Y:S01]  /*7b70*/  ISETP.GT.U32.AND P3, PT, R191, R4, PT ;  /* 0x00000004bf00720c */ /* 0x000fe20003f64070 */
[----:B------:R-:W-:Y:S01]  /*7b80*/  @!P5 IMAD.MOV R14, RZ, RZ, -R14 ;  /* 0x000000ffff0ed224 */ /* 0x000fe200078e0a0e */
[----:B------:R-:W-:Y:S01]  /*7b90*/  ISETP.GE.AND P5, PT, R11, RZ, PT ;  /* 0x000000ff0b00720c */ /* 0x000fe20003fa6270 */
[----:B------:R-:W-:Y:S01]  /*7ba0*/  @!P2 IMAD.IADD R12, R12, 0x1, -R191 ;  /* 0x000000010c0ca824 */ /* 0x000fe200078e0abf */
[----:B------:R-:W-:Y:S01]  /*7bb0*/  IABS R11, R19 ;  /* 0x00000013000b7213 */ /* 0x000fe20000000000 */
[----:B------:R-:W-:Y:S01]  /*7bc0*/  IMAD.MOV R6, RZ, RZ, -R3 ;  /* 0x000000ffff067224 */ /* 0x000fe200078e0a03 */
[----:B------:R1:W-:Y:S01]  /*7bd0*/  STL [R1+0xa4], R14 ;  /* 0x0000a40e01007387 */ /* 0x0003e20000100800 */
[----:B------:R-:W-:Y:S01]  /*7be0*/  IMAD.MOV.U32 R7, RZ, RZ, R10 ;  /* 0x000000ffff077224 */ /* 0x000fe200078e000a */
[C---:B------:R-:W-:Y:S01]  /*7bf0*/  ISETP.GT.U32.AND P2, PT, R191.reuse, R12, PT ;  /* 0x0000000cbf00720c */ /* 0x040fe20003f44070 */
[----:B------:R-:W-:Y:S01]  /*7c00*/  @!P4 IMAD.IADD R8, R8, 0x1, -R191 ;  /* 0x000000010808c824 */ /* 0x000fe200078e0abf */
[----:B------:R-:W-:Y:S01]  /*7c10*/  STL [R1+0xa0], R16 ;  /* 0x0000a01001007387 */ /* 0x000fe20000100800 */
[----:B------:R-:W-:-:S02]  /*7c20*/  IMAD R6, R191, R6, R5 ;  /* 0x00000006bf067224 */ /* 0x000fc400078e0205 */
[----:B------:R-:W-:Y:S01]  /*7c30*/  @!P6 IMAD.MOV R7, RZ, RZ, -R7 ;  /* 0x000000ffff07e224 */ /* 0x000fe200078e0a07 */
[C---:B------:R-:W-:Y:S01]  /*7c40*/  ISETP.GT.U32.AND P4, PT, R191.reuse, R8, PT ;  /* 0x00000008bf00720c */ /* 0x040fe20003f84070 */
[----:B------:R-:W-:Y:S01]  /*7c50*/  @!P3 IMAD.IADD R4, R4, 0x1, -R191 ;  /* 0x000000010404b824 */ /* 0x000fe200078e0abf */
[----:B-1----:R-:W-:Y:S01]  /*7c60*/  IABS R14, R18 ;  /* 0x00000012000e7213 */ /* 0x002fe20000000000 */
[C---:B------:R-:W-:Y:S01]  /*7c70*/  IMAD.HI.U32 R3, R194.reuse, R9, RZ ;  /* 0x00000009c2037227 */ /* 0x040fe200078e00ff */
[----:B------:R-:W-:Y:S01]  /*7c80*/  ISETP.GT.U32.AND P3, PT, R191, R6, PT ;  /* 0x00000006bf00720c */ /* 0x000fe20003f64070 */
[----:B------:R1:W-:Y:S01]  /*7c90*/  STL [R1+0x9c], R7 ;  /* 0x00009c0701007387 */ /* 0x0003e20000100800 */
[----:B------:R-:W-:Y:S01]  /*7ca0*/  ISETP.GE.AND P6, PT, R13, RZ, PT ;  /* 0x000000ff0d00720c */ /* 0x000fe20003fc6270 */
[----:B------:R-:W-:Y:S01]  /*7cb0*/  IMAD.HI.U32 R5, R194, R14, RZ ;  /* 0x0000000ec2057227 */ /* 0x000fe200078e00ff */
[----:B------:R-:W-:Y:S02]  /*7cc0*/  @!P2 IADD3 R12, R12, -R191, RZ ;  /* 0x800000bf0c0ca210 */ /* 0x000fe40007ffe0ff */
[----:B------:R-:W-:Y:S01]  /*7cd0*/  IADD3 R13, R247, 0x8e, RZ ;  /* 0x0000008ef70d7810 */ /* 0x000fe20007ffe0ff */
[----:B------:R-:W-:-:S02]  /*7ce0*/  IMAD.MOV R5, RZ, RZ, -R5 ;  /* 0x000000ffff057224 */ /* 0x000fc400078e0a05 */
[----:B------:R-:W-:Y:S02]  /*7cf0*/  IMAD.MOV.U32 R20, RZ, RZ, R4 ;  /* 0x000000ffff147224 */ /* 0x000fe400078e0004 */
[----:B-1----:R-:W-:-:S04]  /*7d00*/  IMAD.HI.U32 R7, R194, R11, RZ ;  /* 0x0000000bc2077227 */ /* 0x002fc800078e00ff */
[----:B------:R-:W-:Y:S02]  /*7d10*/  IMAD.MOV R16, RZ, RZ, -R7 ;  /* 0x000000ffff107224 */ /* 0x000fe400078e0a07 */
[----:B------:R-:W-:Y:S01]  /*7d20*/  IMAD R14, R191, R5, R14 ;  /* 0x00000005bf0e7224 */ /* 0x000fe200078e020e */
[----:B------:R-:W-:Y:S01]  /*7d30*/  IABS R5, R13 ;  /* 0x0000000d00057213 */ /* 0x000fe20000000000 */
[--C-:B------:R-:W-:Y:S01]  /*7d40*/  @!P4 IMAD.IADD R8, R8, 0x1, -R191.reuse ;  /* 0x000000010808c824 */ /* 0x100fe200078e0abf */
[----:B------:R-:W-:Y:S01]  /*7d50*/  ISETP.GE.AND P4, PT, R15, RZ, PT ;  /* 0x000000ff0f00720c */ /* 0x000fe20003f86270 */
[----:B------:R-:W-:Y:S01]  /*7d60*/  @!P3 IMAD.IADD R6, R6, 0x1, -R191 ;  /* 0x000000010606b824 */ /* 0x000fe200078e0abf */
[C---:B------:R-:W-:Y:S01]  /*7d70*/  ISETP.GT.U32.AND P2, PT, R191.reuse, R14, PT ;  /* 0x0000000ebf00720c */ /* 0x040fe20003f44070 */
[----:B------:R-:W-:Y:S01]  /*7d80*/  IMAD R4, R191, R16, R11 ;  /* 0x00000010bf047224 */ /* 0x000fe200078e020b */
[----:B------:R-:W-:Y:S01]  /*7d90*/  IADD3 R15, R247, 0x8f, RZ ;  /* 0x0000008ff70f7810 */ /* 0x000fe20007ffe0ff */
[----:B------:R-:W-:-:S02]  /*7da0*/  IMAD.MOV.U32 R7, RZ, RZ, R12 ;  /* 0x000000ffff077224 */ /* 0x000fc400078e000c */
[----:B------:R-:W-:Y:S02]  /*7db0*/  IMAD.MOV R10, RZ, RZ, -R3 ;  /* 0x000000ffff0a7224 */ /* 0x000fe400078e0a03 */
[----:B------:R-:W-:Y:S01]  /*7dc0*/  @!P1 IMAD.MOV R20, RZ, RZ, -R20 ;  /* 0x000000ffff149224 */ /* 0x000fe200078e0a14 */
[C---:B------:R-:W-:Y:S01]  /*7dd0*/  ISETP.GT.U32.AND P1, PT, R191.reuse, R6, PT ;  /* 0x00000006bf00720c */ /* 0x040fe20003f24070 */
[----:B------:R-:W-:Y:S02]  /*7de0*/  IMAD.MOV.U32 R3, RZ, RZ, R8 ;  /* 0x000000ffff037224 */ /* 0x000fe400078e0008 */
        /* <DEDUP_REMOVED lines=9> */
[--C-:B------:R-:W-:Y:S01]  /*7e80*/  @!P1 IMAD.IADD R6, R6, 0x1, -R191.reuse ;  /* 0x0000000106069824 */ /* 0x100fe200078e0abf */
[----:B------:R-:W-:Y:S02]  /*7e90*/  ISETP.GE.AND P1, PT, R18, RZ, PT ;  /* 0x000000ff1200720c */ /* 0x000fe40003f26270 */
[----:B------:R2:W-:Y:S01]  /*7ea0*/  STL [R1+0x90], R7 ;  /* 0x0000900701007387 */ /* 0x0005e20000100800 */
[----:B------:R-:W-:Y:S01]  /*7eb0*/  @!P6 IMAD.IADD R4, R4, 0x1, -R191 ;  /* 0x000000010404e824 */ /* 0x000fe200078e0abf */
[----:B------:R-:W-:Y:S01]  /*7ec0*/  ISETP.GT.U32.AND P6, PT, R191, R14, PT ;  /* 0x0000000ebf00720c */ /* 0x000fe20003fc4070 */
[----:B------:R-:W-:Y:S01]  /*7ed0*/  IMAD.MOV.U32 R9, RZ, RZ, R6 ;  /* 0x000000ffff097224 */ /* 0x000fe200078e0006 */
[C---:B------:R-:W-:Y:S01]  /*7ee0*/  IADD3 R18, R247.reuse, 0x91, RZ ;  /* 0x00000091f7127810 */ /* 0x040fe20007ffe0ff */
[----:B-1----:R-:W-:Y:S01]  /*7ef0*/  IMAD.HI.U32 R3, R194, R5, RZ ;  /* 0x00000005c2037227 */ /* 0x002fe200078e00ff */
[----:B------:R-:W-:-:S02]  /*7f00*/  IADD3 R17, R247, 0x90, RZ ;  /* 0x00000090f7117810 */ /* 0x000fc40007ffe0ff */
[----:B------:R-:W-:Y:S01]  /*7f10*/  IABS R12, R18 ;  /* 0x00000012000c7213 */ /* 0x000fe20000000000 */
[----:B------:R-:W-:Y:S01]  /*7f20*/  IMAD.MOV R8, RZ, RZ, -R3 ;  /* 0x000000ffff087224 */ /* 0x000fe200078e0a03 */
[----:B--2---:R-:W-:Y:S01]  /*7f30*/  IABS R7, R15 ;  /* 0x0000000f00077213 */ /* 0x004fe20000000000 */
[----:B------:R-:W-:Y:S01]  /*7f40*/  @!P3 IMAD.IADD R10, R10, 0x1, -R191 ;  /* 0x000000010a0ab824 */ /* 0x000fe200078e0abf */
[----:B------:R-:W-:Y:S01]  /*7f50*/  ISETP.GE.AND P3, PT, R19, RZ, PT ;  /* 0x000000ff1300720c */ /* 0x000fe20003f66270 */
[----:B------:R-:W-:Y:S01]  /*7f60*/  IMAD R6, R191, R8, R5 ;  /* 0x00000008bf067224 */ /* 0x000fe200078e0205 */
[----:B------:R-:W-:Y:S01]  /*7f70*/  IADD3 R19, R247, 0x92, RZ ;  /* 0x00000092f7137810 */ /* 0x000fe20007ffe0ff */
[----:B------:R-:W-:Y:S01]  /*7f80*/  IMAD.HI.U32 R3, R194, R7, RZ ;  /* 0x00000007c2037227 */ /* 0x000fe200078e00ff */
[----:B------:R-:W-:Y:S02]  /*7f90*/  ISETP.GT.U32.AND P2, PT, R191, R10, PT ;  /* 0x0000000abf00720c */ /* 0x000fe40003f44070 */
[----:B------:R-:W-:Y:S01]  /*7fa0*/  IABS R11, R19 ;  /* 0x00000013000b7213 */ /* 0x000fe20000000000 */
[----:B------:R-:W-:-:S02]  /*7fb0*/  IMAD.MOV R8, RZ, RZ, -R3 ;  /* 0x000000ffff087224 */ /* 0x000fc400078e0a03 */
[----:B------:R-:W-:Y:S02]  /*7fc0*/  @!P6 IMAD.IADD R14, R14, 0x1, -R191 ;  /* 0x000000010e0ee824 */ /* 0x000fe400078e0abf */
[C---:B------:R-:W-:Y:S02]  /*7fd0*/  IMAD R8, R191.reuse, R8, R7 ;  /* 0x00000008bf087224 */ /* 0x040fe400078e0207 */
[----:B------:R-:W-:Y:S01]  /*7fe0*/  @!P4 IMAD.MOV R9, RZ, RZ, -R9 ;  /* 0x000000ffff09c224 */ /* 0x000fe200078e0a09 */
[C---:B------:R-:W-:Y:S01]  /*7ff0*/  ISETP.GT.U32.AND P4, PT, R191.reuse, R4, PT ;  /* 0x00000004bf00720c */ /* 0x040fe20003f84070 */
[----:B------:R-:W-:Y:S01]  /*8000*/  IMAD.HI.U32 R5, R194, R12, RZ ;  /* 0x0000000cc2057227 */ /* 0x000fe200078e00ff */
[C---:B------:R-:W-:Y:S02]  /*8010*/  ISETP.GT.U32.AND P6, PT, R191.reuse, R8, PT ;  /* 0x00000008bf00720c */ /* 0x040fe40003fc4070 */
[----:B------:R1:W-:Y:S01]  /*8020*/  STL [R1+0x8c], R9 ;  /* 0x00008c0901007387 */ /* 0x0003e20000100800 */
[----:B------:R-:W-:Y:S01]  /*8030*/  @!P2 IMAD.IADD R10, R10, 0x1, -R191 ;  /* 0x000000010a0aa824 */ /* 0x000fe200078e0abf */
[----:B------:R-:W-:Y:S01]  /*8040*/  ISETP.GT.U32.AND P2, PT, R191, R6, PT ;  /* 0x00000006bf00720c */ /* 0x000fe20003f44070 */
[----:B------:R-:W-:-:S04]  /*8050*/  IMAD.HI.U32 R7, R194, R11, RZ ;  /* 0x0000000bc2077227 */ /* 0x000fc800078e00ff */
[----:B------:R-:W-:Y:S02]  /*8060*/  IMAD.MOV.U32 R16, RZ, RZ, R10 ;  /* 0x000000ffff107224 */ /* 0x000fe400078e000a */
[--C-:B------:R-:W-:Y:S01]  /*8070*/  @!P4 IMAD.IADD R4, R4, 0x1, -R191.reuse ;  /* 0x000000010404c824 */ /* 0x100fe200078e0abf */
[----:B-1----:R-:W-:Y:S01]  /*8080*/  IABS R9, R17 ;  /* 0x0000001100097213 */ /* 0x002fe20000000000 */
[----:B------:R-:W-:Y:S01]  /*8090*/  @!P6 IMAD.IADD R8, R8, 0x1, -R191 ;  /* 0x000000010808e824 */ /* 0x000fe200078e0abf */
[----:B------:R-:W-:Y:S01]  /*80a0*/  ISETP.GE.AND P4, PT, R13, RZ, PT ;  /* 0x000000ff0d00720c */ /* 0x000fe20003f86270 */
[----:B------:R-:W-:Y:S02]  /*80b0*/  @!P5 IMAD.MOV R16, RZ, RZ, -R16 ;  /* 0x000000ffff10d224 */ /* 0x000fe400078e0a10 */
[----:B------:R-:W-:Y:S01]  /*80c0*/  IMAD.HI.U32 R3, R194, R9, RZ ;  /* 0x00000009c2037227 */ /* 0x000fe200078e00ff */
[----:B------:R-:W-:Y:S02]  /*80d0*/  ISETP.GT.U32.AND P6, PT, R191, R8, PT ;  /* 0x00000008bf00720c */ /* 0x000fe40003fc4070 */
[----:B------:R1:W-:Y:S01]  /*80e0*/  STL [R1+0x88], R16 ;  /* 0x0000881001007387 */ /* 0x0003e20000100800 */
[----:B------:R-:W-:Y:S01]  /*80f0*/  IMAD.MOV R5, RZ, RZ, -R5 ;  /* 0x000000ffff057224 */ /* 0x000fe200078e0a05 */
[----:B------:R-:W-:Y:S01]  /*8100*/  IADD3 R10, -R3, RZ, RZ ;  /* 0x000000ff030a7210 */ /* 0x000fe20007ffe1ff */
[----:B------:R-:W-:Y:S01]  /*8110*/  @!P2 IMAD.IADD R6, R6, 0x1, -R191 ;  /* 0x000000010606a824 */ /* 0x000fe200078e0abf */
[----:B------:R-:W-:Y:S01]  /*8120*/  ISETP.GE.AND P2, PT, R15, RZ, PT ;  /* 0x000000ff0f00720c */ /* 0x000fe20003f46270 */
[----:B------:R-:W-:Y:S01]  /*8130*/  IMAD R12, R191, R5, R12 ;  /* 0x00000005bf0c7224 */ /* 0x000fe200078e020c */
[----:B------:R-:W-:Y:S01]  /*8140*/  IADD3 R15, R247, 0x95, RZ ;  /* 0x00000095f70f7810 */ /* 0x000fe20007ffe0ff */
[----:B------:R-:W-:Y:S01]  /*8150*/  IMAD.MOV.U32 R3, RZ, RZ, R4 ;  /* 0x000000ffff037224 */ /* 0x000fe200078e0004 */
[----:B------:R-:W-:Y:S01]  /*8160*/  ISETP.GT.U32.AND P5, PT, R191, R6, PT ;  /* 0x00000006bf00720c */ /* 0x000fe20003fa4070 */
[----:B------:R-:W-:-:S02]  /*8170*/  IMAD.MOV.U32 R13, RZ, RZ, R14 ;  /* 0x000000ffff0d7224 */ /* 0x000fc400078e000e */
[----:B-1----:R-:W-:Y:S02]  /*8180*/  IMAD.MOV R16, RZ, RZ, -R7 ;  /* 0x000000ffff107224 */ /* 0x002fe400078e0a07 */
[----:B------:R-:W-:Y:S01]  /*8190*/  @!P3 IMAD.MOV R3, RZ, RZ, -R3 ;  /* 0x000000ffff03b224 */ /* 0x000fe200078e0a03 */
[C---:B------:R-:W-:Y:S01]  /*81a0*/  ISETP.GT.U32.AND P3, PT, R191.reuse, R12, PT ;  /* 0x0000000cbf00720c */ /* 0x040fe20003f64070 */
[----:B------:R-:W-:Y:S01]  /*81b0*/  IMAD R4, R191, R16, R11 ;  /* 0x00000010bf047224 */ /* 0x000fe200078e020b */
[----:B------:R-:W-:Y:S01]  /*81c0*/  IADD3 R11, R247, 0x93, RZ ;  /* 0x00000093f70b7810 */ /* 0x000fe20007ffe0ff */
[----:B------:R-:W-:Y:S01]  /*81d0*/  @!P6 IMAD.IADD R8, R8, 0x1, -R191 ;  /* 0x000000010808e824 */ /* 0x000fe200078e0abf */
[----:B------:R-:W-:Y:S01]  /*81e0*/  IABS R16, R15 ;  /* 0x0000000f00107213 */ /* 0x000fe20000000000 */
[----:B------:R-:W-:Y:S01]  /*81f0*/  @!P1 IMAD.MOV R13, RZ, RZ, -R13 ;  /* 0x000000ffff0d9224 */ /* 0x000fe200078e0a0d */
[C---:B------:R-:W-:Y:S01]  /*8200*/  ISETP.GT.U32.AND P6, PT, R191.reuse, R4, PT ;  /* 0x00000004bf00720c */ /* 0x040fe20003fc4070 */
[----:B------:R-:W-:Y:S01]  /*8210*/  IMAD R10, R191, R10, R9 ;  /* 0x0000000abf0a7224 */ /* 0x000fe200078e0209 */
[----:B------:R-:W-:Y:S01]  /*8220*/  IABS R5, R11 ;  /* 0x0000000b00057213 */ /* 0x000fe20000000000 */
[--C-:B------:R-:W-:Y:S01]  /*8230*/  @!P5 IMAD.IADD R6, R6, 0x1, -R191.reuse ;  /* 0x000000010606d824 */ /* 0x100fe200078e0abf */
[----:B------:R1:W-:Y:S01]  /*8240*/  STL [R1+0x84], R13 ;  /* 0x0000840d01007387 */ /* 0x0003e20000100800 */
[----:B------:R-:W-:Y:S01]  /*8250*/  ISETP.GE.AND P5, PT, R17, RZ, PT ;  /* 0x000000ff1100720c */ /* 0x000fe20003fa6270 */
[----:B------:R-:W-:Y:S01]  /*8260*/  IMAD.MOV.U32 R20, RZ, RZ, R8 ;  /* 0x000000ffff147224 */ /* 0x000fe200078e0008 */
[----:B------:R-:W-:Y:S01]  /*8270*/  ISETP.GT.U32.AND P1, PT, R191, R10, PT ;  /* 0x0000000abf00720c */ /* 0x000fe20003f24070 */
[----:B------:R2:W-:Y:S01]  /*8280*/  STL [R1+0x80], R3 ;  /* 0x0000800301007387 */ /* 0x0005e20000100800 */
[----:B------:R-:W-:Y:S01]  /*8290*/  @!P3 IMAD.IADD R12, R12, 0x1, -R191 ;  /* 0x000000010c0cb824 */ /* 0x000fe200078e0abf */
[----:B------:R-:W-:Y:S01]  /*82a0*/  IADD3 R17, R247, 0x96, RZ ;  /* 0x00000096f7117810 */ /* 0x000fe20007ffe0ff */
[----:B------:R-:W-:-:S02]  /*82b0*/  IMAD.MOV.U32 R7, RZ, RZ, R6 ;  /* 0x000000ffff077224 */ /* 0x000fc400078e0006 */
[----:B------:R-:W-:Y:S01]  /*82c0*/  @!P6 IMAD.IADD R4, R4, 0x1, -R191 ;  /* 0x000000010404e824 */ /* 0x000fe200078e0abf */
[----:B-1----:R-:W-:Y:S01]  /*82d0*/  IADD3 R13, R247, 0x94, RZ ;  /* 0x00000094f70d7810 */ /* 0x002fe20007ffe0ff */
[----:B------:R-:W-:Y:S01]  /*82e0*/  @!P4 IMAD.MOV R7, RZ, RZ, -R7 ;  /* 0x000000ffff07c224 */ /* 0x000fe200078e0a07 */
[C---:B------:R-:W-:Y:S01]  /*82f0*/  ISETP.GT.U32.AND P6, PT, R191.reuse, R12, PT ;  /* 0x0000000cbf00720c */ /* 0x040fe20003fc4070 */
[----:B------:R-:W-:Y:S01]  /*8300*/  @!P2 IMAD.MOV R20, RZ, RZ, -R20 ;  /* 0x000000ffff14a224 */ /* 0x000fe200078e0a14 */
[----:B------:R-:W-:Y:S01]  /*8310*/  IABS R14, R13 ;  /* 0x0000000d000e7213 */ /* 0x000fe20000000000 */
[----:B--2---:R-:W-:Y:S01]  /*8320*/  IMAD.HI.U32 R3, R194, R5, RZ ;  /* 0x00000005c2037227 */ /* 0x004fe200078e00ff */
[----:B------:R-:W-:Y:S01]  /*8330*/  ISETP.GT.U32.AND P4, PT, R191, R4, PT ;  /* 0x00000004bf00720c */ /* 0x000fe20003f84070 */
        /* <DEDUP_REMOVED lines=20> */
[----:B------:R-:W-:Y:S02]  /*8480*/  IMAD.HI.U32 R3, R194, R7, RZ ;  /* 0x00000007c2037227 */ /* 0x000fe400078e00ff */
[----:B------:R-:W-:Y:S02]  /*8490*/  @!P3 IADD3 R10, R10, -R191, RZ ;  /* 0x800000bf0a0ab210 */ /* 0x000fe40007ffe0ff */
[----:B------:R-:W-:Y:S01]  /*84a0*/  ISETP.GT.U32.AND P3, PT, R191, R6, PT ;  /* 0x00000006bf00720c */ /* 0x000fe20003f64070 */
[----:B------:R-:W-:-:S02]  /*84b0*/  @!P6 IMAD.IADD R14, R14, 0x1, -R191 ;  /* 0x000000010e0ee824 */ /* 0x000fc400078e0abf */
[C---:B------:R-:W-:Y:S02]  /*84c0*/  IMAD R16, R191.reuse, R5, R16 ;  /* 0x00000005bf107224 */ /* 0x040fe400078e0210 */
[----:B------:R-:W-:Y:S01]  /*84d0*/  IMAD.MOV.U32 R5, RZ, RZ, R9 ;  /* 0x000000ffff057224 */ /* 0x000fe200078e0009 */
[----:B------:R-:W-:Y:S01]  /*84e0*/  ISETP.GT.U32.AND P6, PT, R191, R14, PT ;  /* 0x0000000ebf00720c */ /* 0x000fe20003fc4070 */
[----:B------:R-:W-:Y:S02]  /*84f0*/  IMAD.MOV R8, RZ, RZ, -R3 ;  /* 0x000000ffff087224 */ /* 0x000fe400078e0a03 */
[----:B------:R-:W-:Y:S01]  /*8500*/  IMAD.MOV.U32 R9, RZ, RZ, R12 ;  /* 0x000000ffff097224 */ /* 0x000fe200078e000c */
[----:B------:R-:W-:Y:S01]  /*8510*/  IADD3 R12, R247, 0x99, RZ ;  /* 0x00000099f70c7810 */ /* 0x000fe20007ffe0ff */
[----:B------:R-:W-:Y:S02]  /*8520*/  IMAD.MOV.U32 R3, RZ, RZ, R4 ;  /* 0x000000ffff037224 */ /* 0x000fe400078e0004 */
[----:B------:R-:W-:Y:S01]  /*8530*/  @!P3 IMAD.IADD R6, R6, 0x1, -R191 ;  /* 0x000000010606b824 */ /* 0x000fe200078e0abf */
[----:B------:R-:W-:Y:S01]  /*8540*/  ISETP.GE.AND P3, PT, R11, RZ, PT ;  /* 0x000000ff0b00720c */ /* 0x000fe20003f66270 */
[----:B------:R-:W-:Y:S01]  /*8550*/  @!P5 IMAD.MOV R10, RZ, RZ, -R10 ;  /* 0x000000ffff0ad224 */ /* 0x000fe200078e0a0a */
[C---:B------:R-:W-:Y:S01]  /*8560*/  ISETP.GT.U32.AND P5, PT, R191.reuse, R16, PT ;  /* 0x00000010bf00720c */ /* 0x040fe20003fa4070 */
[----:B------:R-:W-:Y:S01]  /*8570*/  @!P1 IMAD.MOV R9, RZ, RZ, -R9 ;  /* 0x000000ffff099224 */ /* 0x000fe200078e0a09 */
[C---:B------:R-:W-:Y:S01]  /*8580*/  ISETP.GT.U32.AND P2, PT, R191.reuse, R6, PT ;  /* 0x00000006bf00720c */ /* 0x040fe20003f44070 */
[----:B------:R-:W-:Y:S01]  /*8590*/  @!P4 IMAD.MOV R3, RZ, RZ, -R3 ;  /* 0x000000ffff03c224 */ /* 0x000fe200078e0a03 */
[----:B------:R1:W-:Y:S01]  /*85a0*/  STL [R1+0x74], R10 ;  /* 0x0000740a01007387 */ /* 0x0003e20000100800 */
[----:B------:R-:W-:Y:S01]  /*85b0*/  IMAD R4, R191, R8, R7 ;  /* 0x00000008bf047224 */ /* 0x000fe200078e0207 */
[----:B------:R-:W-:Y:S01]  /*85c0*/  ISETP.GE.AND P1, PT, R13, RZ, PT ;  /* 0x000000ff0d00720c */ /* 0x000fe20003f26270 */
[----:B------:R-:W-:Y:S01]  /*85d0*/  @!P6 IMAD.IADD R14, R14, 0x1, -R191 ;  /* 0x000000010e0ee824 */ /* 0x000fe200078e0abf */
[----:B------:R2:W-:Y:S01]  /*85e0*/  STL [R1+0x70], R9 ;  /* 0x0000700901007387 */ /* 0x0005e20000100800 */
[----:B------:R-:W-:-:S02]  /*85f0*/  ISETP.GE.AND P4, PT, R15, RZ, PT ;  /* 0x000000ff0f00720c */ /* 0x000fc40003f86270 */
[C---:B------:R-:W-:Y:S01]  /*8600*/  ISETP.GT.U32.AND P6, PT, R191.reuse, R4, PT ;  /* 0x00000004bf00720c */ /* 0x040fe20003fc4070 */
[----:B------:R3:W-:Y:S01]  /*8610*/  STL [R1+0x6c], R3 ;  /* 0x00006c0301007387 */ /* 0x0007e20000100800 */
[----:B------:R-:W-:Y:S01]  /*8620*/  @!P5 IADD3 R16, R16, -R191, RZ ;  /* 0x800000bf1010d210 */ /* 0x000fe20007ffe0ff */
[----:B-1----:R-:W-:Y:S01]  /*8630*/  IMAD.MOV.U32 R10, RZ, RZ, R14 ;  /* 0x000000ffff0a7224 */ /* 0x002fe200078e000e */
[----:B------:R-:W-:Y:S01]  /*8640*/  IABS R7, R12 ;  /* 0x0000000c00077213 */ /* 0x000fe20000000000 */
[----:B------:R-:W-:Y:S01]  /*8650*/  @!P2 IMAD.IADD R6, R6, 0x1, -R191 ;  /* 0x000000010606a824 */ /* 0x000fe200078e0abf */
[----:B------:R-:W-:Y:S02]  /*8660*/  ISETP.GT.U32.AND P5, PT, R191, R16, PT ;  /* 0x00000010bf00720c */ /* 0x000fe40003fa4070 */
[C---:B--2---:R-:W-:Y:S01]  /*8670*/  IADD3 R9, R247.reuse, 0x98, RZ ;  /* 0x00000098f7097810 */ /* 0x044fe20007ffe0ff */
[----:B------:R-:W-:Y:S01]  /*8680*/  @!P1 IMAD.MOV R10, RZ, RZ, -R10 ;  /* 0x000000ffff0a9224 */ /* 0x000fe200078e0a0a */
[C---:B------:R-:W-:Y:S01]  /*8690*/  IADD3 R13, R247.reuse, 0x9a, RZ ;  /* 0x0000009af70d7810 */ /* 0x040fe20007ffe0ff */
[----:B---3--:R-:W-:Y:S01]  /*86a0*/  IMAD.HI.U32 R3, R194, R5, RZ ;  /* 0x00000005c2037227 */ /* 0x008fe200078e00ff */
[----:B------:R-:W-:-:S02]  /*86b0*/  IADD3 R14, R247, 0x9b, RZ ;  /* 0x0000009bf70e7810 */ /* 0x000fc40007ffe0ff */
[----:B------:R-:W-:Y:S01]  /*86c0*/  ISETP.GE.AND P2, PT, R17, RZ, PT ;  /* 0x000000ff1100720c */ /* 0x000fe20003f46270 */
[----:B------:R-:W-:Y:S01]  /*86d0*/  IMAD.MOV R8, RZ, RZ, -R3 ;  /* 0x000000ffff087224 */ /* 0x000fe200078e0a03 */
[----:B------:R-:W-:Y:S01]  /*86e0*/  IABS R3, R9 ;  /* 0x0000000900037213 */ /* 0x000fe20000000000 */
[----:B------:R-:W-:Y:S01]  /*86f0*/  @!P6 IMAD.IADD R4, R4, 0x1, -R191 ;  /* 0x000000010404e824 */ /* 0x000fe200078e0abf */
[----:B------:R-:W-:Y:S01]  /*8700*/  IADD3 R17, R247, 0x9e, RZ ;  /* 0x0000009ef7117810 */ /* 0x000fe20007ffe0ff */
[C---:B------:R-:W-:Y:S02]  /*8710*/  IMAD R8, R191.reuse, R8, R5 ;  /* 0x00000008bf087224 */ /* 0x040fe400078e0205 */
        /* <DEDUP_REMOVED lines=21> */
[----:B------:R-:W-:-:S04]  /*8870*/  IMAD.HI.U32 R5, R194, R9, RZ ;  /* 0x00000009c2057227 */ /* 0x000fc800078e00ff */
[----:B------:R-:W-:Y:S01]  /*8880*/  @!P4 IMAD.MOV R10, RZ, RZ, -R10 ;  /* 0x000000ffff0ac224 */ /* 0x000fe200078e0a0a */
[----:B------:R-:W-:Y:S01]  /*8890*/  ISETP.GE.AND P4, PT, R12, RZ, PT ;  /* 0x000000ff0c00720c */ /* 0x000fe20003f86270 */
[----:B------:R-:W-:Y:S02]  /*88a0*/  IMAD.MOV.U32 R15, RZ, RZ, R4 ;  /* 0x000000ffff0f7224 */ /* 0x000fe400078e0004 */
[----:B------:R-:W-:Y:S01]  /*88b0*/  @!P1 IADD3 R8, R8, -R191, RZ ;  /* 0x800000bf08089210 */ /* 0x000fe20007ffe0ff */
[----:B------:R1:W-:Y:S01]  /*88c0*/  STL [R1+0x60], R10 ;  /* 0x0000600a01007387 */ /* 0x0003e20000100800 */
[----:B------:R-:W-:Y:S02]  /*88d0*/  @!P6 IMAD.IADD R6, R6, 0x1, -R191 ;  /* 0x000000010606e824 */ /* 0x000fe400078e0abf */
[----:B------:R-:W-:Y:S02]  /*88e0*/  IMAD.MOV R12, RZ, RZ, -R5 ;  /* 0x000000ffff0c7224 */ /* 0x000fe400078e0a05 */
[----:B------:R-:W-:Y:S01]  /*88f0*/  IMAD.MOV.U32 R5, RZ, RZ, R11 ;  /* 0x000000ffff057224 */ /* 0x000fe200078e000b */
[----:B------:R-:W-:Y:S01]  /*8900*/  ISETP.GT.U32.AND P6, PT, R191, R6, PT ;  /* 0x00000006bf00720c */ /* 0x000fe20003fc4070 */
[----:B------:R-:W-:Y:S01]  /*8910*/  @!P2 IMAD.MOV R15, RZ, RZ, -R15 ;  /* 0x000000ffff0fa224 */ /* 0x000fe200078e0a0f */
[----:B------:R-:W-:Y:S01]  /*8920*/  ISETP.GE.AND P2, PT, R13, RZ, PT ;  /* 0x000000ff0d00720c */ /* 0x000fe20003f46270 */
[----:B-1----:R-:W-:Y:S01]  /*8930*/  IMAD.MOV R10, RZ, RZ, -R3 ;  /* 0x000000ffff0a7224 */ /* 0x002fe200078e0a03 */
[----:B------:R-:W-:Y:S01]  /*8940*/  IADD3 R13, R247, 0x9c, RZ ;  /* 0x0000009cf70d7810 */ /* 0x000fe20007ffe0ff */
[----:B------:R-:W-:Y:S01]  /*8950*/  IMAD.HI.U32 R3, R194, R5, RZ ;  /* 0x00000005c2037227 */ /* 0x000fe200078e00ff */
[----:B------:R1:W-:Y:S01]  /*8960*/  STL [R1+0x5c], R15 ;  /* 0x00005c0f01007387 */ /* 0x0003e20000100800 */
[----:B------:R-:W-:-:S02]  /*8970*/  IABS R11, R17 ;  /* 0x00000011000b7213 */ /* 0x000fc40000000000 */
[C---:B------:R-:W-:Y:S02]  /*8980*/  IMAD R4, R191.reuse, R10, R7 ;  /* 0x0000000abf047224 */ /* 0x040fe400078e0207 */
[C---:B------:R-:W-:Y:S02]  /*8990*/  IMAD R10, R191.reuse, R12, R9 ;  /* 0x0000000cbf0a7224 */ /* 0x040fe400078e0209 */
[----:B------:R-:W-:Y:S01]  /*89a0*/  IMAD.MOV.U32 R7, RZ, RZ, R8 ;  /* 0x000000ffff077224 */ /* 0x000fe200078e0008 */
[----:B------:R-:W-:Y:S01]  /*89b0*/  ISETP.GT.U32.AND P1, PT, R191, R4, PT ;  /* 0x00000004bf00720c */ /* 0x000fe20003f24070 */
[----:B------:R-:W-:Y:S01]  /*89c0*/  IMAD.MOV R8, RZ, RZ, -R3 ;  /* 0x000000ffff087224 */ /* 0x000fe200078e0a03 */
[----:B-1----:R-:W-:Y:S01]  /*89d0*/  IADD3 R15, R247, 0x9d, RZ ;  /* 0x0000009df70f7810 */ /* 0x002fe20007ffe0ff */
[----:B------:R-:W-:Y:S01]  /*89e0*/  @!P3 IMAD.MOV R7, RZ, RZ, -R7 ;  /* 0x000000ffff07b224 */ /* 0x000fe200078e0a07 */
[C---:B------:R-:W-:Y:S01]  /*89f0*/  ISETP.GT.U32.AND P3, PT, R191.reuse, R10, PT ;  /* 0x0000000abf00720c */ /* 0x040fe20003f64070 */
[C---:B------:R-:W-:Y:S01]  /*8a00*/  IMAD R8, R191.reuse, R8, R5 ;  /* 0x00000008bf087224 */ /* 0x040fe200078e0205 */
[----:B------:R-:W-:Y:S01]  /*8a10*/  IABS R9, R15 ;  /* 0x0000000f00097213 */ /* 0x000fe20000000000 */
[----:B------:R-:W-:Y:S01]  /*8a20*/  @!P6 IMAD.IADD R6, R6, 0x1, -R191 ;  /* 0x000000010606e824 */ /* 0x000fe200078e0abf */
[----:B------:R1:W-:Y:S02]  /*8a30*/  STL [R1+0x58], R7 ;  /* 0x0000580701007387 */ /* 0x0003e40000100800 */
[----:B------:R-:W-:Y:S01]  /*8a40*/  ISETP.GT.U32.AND P6, PT, R191, R8, PT ;  /* 0x00000008bf00720c */ /* 0x000fe20003fc4070 */
[----:B------:R-:W-:-:S02]  /*8a50*/  IMAD.MOV.U32 R12, RZ, RZ, R6 ;  /* 0x000000ffff0c7224 */ /* 0x000fc400078e0006 */
[--C-:B------:R-:W-:Y:S02]  /*8a60*/  @!P1 IMAD.IADD R4, R4, 0x1, -R191.reuse ;  /* 0x0000000104049824 */ /* 0x100fe400078e0abf */
[----:B------:R-:W-:Y:S01]  /*8a70*/  @!P5 IMAD.MOV R12, RZ, RZ, -R12 ;  /* 0x000000ffff0cd224 */ /* 0x000fe200078e0a0c */
[----:B------:R-:W-:Y:S01]  /*8a80*/  ISETP.GE.AND P5, PT, R14, RZ, PT ;  /* 0x000000ff0e00720c */ /* 0x000fe20003fa6270 */
[--C-:B------:R-:W-:Y:S01]  /*8a90*/  @!P3 IMAD.IADD R10, R10, 0x1, -R191.reuse ;  /* 0x000000010a0ab824 */ /* 0x100fe200078e0abf */
[C---:B------:R-:W-:Y:S01]  /*8aa0*/  ISETP.GT.U32.AND P1, PT, R191.reuse, R4, PT ;  /* 0x00000004bf00720c */ /* 0x040fe20003f24070 */
[----:B------:R-:W-:Y:S01]  /*8ab0*/  IMAD.HI.U32 R6, R194, R11, RZ ;  /* 0x0000000bc2067227 */ /* 0x000fe200078e00ff */
[----:B-1----:R-:W-:Y:S01]  /*8ac0*/  IABS R7, R13 ;  /* 0x0000000d00077213 */ /* 0x002fe20000000000 */
[----:B------:R1:W-:Y:S01]  /*8ad0*/  STL [R1+0x54], R12 ;  /* 0x0000540c01007387 */ /* 0x0003e20000100800 */
[----:B------:R-:W-:Y:S01]  /*8ae0*/  ISETP.GT.U32.AND P3, PT, R191, R10, PT ;  /* 0x0000000abf00720c */ /* 0x000fe20003f64070 */
[----:B------:R-:W-:-:S02]  /*8af0*/  @!P6 IMAD.IADD R8, R8, 0x1, -R191 ;  /* 0x000000010808e824 */ /* 0x000fc400078e0abf */
[----:B------:R-:W-:-:S03]  /*8b00*/  IMAD.HI.U32 R3, R194, R7, RZ ;  /* 0x00000007c2037227 */ /* 0x000fc600078e00ff */
[----:B------:R-:W-:Y:S01]  /*8b10*/  ISETP.GT.U32.AND P6, PT, R191, R8, PT ;  /* 0x00000008bf00720c */ /* 0x000fe20003fc4070 */
[----:B------:R-:W-:-:S04]  /*8b20*/  IMAD.HI.U32 R5, R194, R9, RZ ;  /* 0x00000009c2057227 */ /* 0x000fc800078e00ff */
[----:B-1----:R-:W-:Y:S02]  /*8b30*/  IMAD.MOV R12, RZ, RZ, -R3 ;  /* 0x000000ffff0c7224 */ /* 0x002fe400078e0a03 */
[----:B------:R-:W-:Y:S01]  /*8b40*/  @!P1 IMAD.IADD R4, R4, 0x1, -R191 ;  /* 0x0000000104049824 */ /* 0x000fe200078e0abf */
[----:B------:R-:W-:Y:S01]  /*8b50*/  ISETP.GE.AND P1, PT, R13, RZ, PT ;  /* 0x000000ff0d00720c */ /* 0x000fe20003f26270 */
[----:B------:R-:W-:Y:S01]  /*8b60*/  IMAD.MOV R16, RZ, RZ, -R6 ;  /* 0x000000ffff107224 */ /* 0x000fe200078e0a06 */
[----:B------:R-:W-:Y:S01]  /*8b70*/  IADD3 R13, R247, 0xa1, RZ ;  /* 0x000000a1f70d7810 */ /* 0x000fe20007ffe0ff */
[----:B------:R-:W-:Y:S02]  /*8b80*/  IMAD.MOV R14, RZ, RZ, -R5 ;  /* 0x000000ffff0e7224 */ /* 0x000fe400078e0a05 */
[----:B------:R-:W-:Y:S02]  /*8b90*/  IMAD R6, R191, R12, R7 ;  /* 0x0000000cbf067224 */ /* 0x000fe400078e0207 */
[----:B------:R-:W-:-:S02]  /*8ba0*/  IMAD.MOV.U32 R19, RZ, RZ, R4 ;  /* 0x000000ffff137224 */ /* 0x000fc400078e0004 */
[----:B------:R-:W-:Y:S01]  /*8bb0*/  IMAD R12, R191, R14, R9 ;  /* 0x0000000ebf0c7224 */ /* 0x000fe200078e0209 */
[----:B------:R-:W-:Y:S01]  /*8bc0*/  IADD3 R9, R247, 0x9f, RZ ;  /* 0x0000009ff7097810 */ /* 0x000fe20007ffe0ff */
[----:B------:R-:W-:Y:S01]  /*8bd0*/  @!P3 IMAD.IADD R10, R10, 0x1, -R191 ;  /* 0x000000010a0ab824 */ /* 0x000fe200078e0abf */
[C---:B------:R-:W-:Y:S01]  /*8be0*/  ISETP.GT.U32.AND P3, PT, R191.reuse, R6, PT ;  /* 0x00000006bf00720c */ /* 0x040fe20003f64070 */
[----:B------:R-:W-:Y:S01]  /*8bf0*/  IMAD R14, R191, R16, R11 ;  /* 0x00000010bf0e7224 */ /* 0x000fe200078e020b */
[----:B------:R-:W-:Y:S01]  /*8c00*/  @!P4 IADD3 R19, -R19, RZ, RZ ;  /* 0x000000ff1313c210 */ /* 0x000fe20007ffe1ff */
[--C-:B------:R-:W-:Y:S01]  /*8c10*/  @!P6 IMAD.IADD R8, R8, 0x1, -R191.reuse ;  /* 0x000000010808e824 */ /* 0x100fe200078e0abf */
[C---:B------:R-:W-:Y:S01]  /*8c20*/  ISETP.GT.U32.AND P4, PT, R191.reuse, R12, PT ;  /* 0x0000000cbf00720c */ /* 0x040fe20003f84070 */
[----:B------:R-:W-:Y:S01]  /*8c30*/  IMAD.MOV.U32 R18, RZ, RZ, R10 ;  /* 0x000000ffff127224 */ /* 0x000fe200078e000a */
[----:B------:R-:W-:Y:S01]  /*8c40*/  ISETP.GT.U32.AND P6, PT, R191, R14, PT ;  /* 0x0000000ebf00720c */ /* 0x000fe20003fc4070 */
[----:B------:R-:W-:Y:S01]  /*8c50*/  IMAD.MOV.U32 R10, RZ, RZ, R8 ;  /* 0x000000ffff0a7224 */ /* 0x000fe200078e0008 */
[----:B------:R-:W-:Y:S01]  /*8c60*/  IABS R4, R9 ;  /* 0x0000000900047213 */ /* 0x000fe20000000000 */
[----:B------:R-:W-:Y:S01]  /*8c70*/  @!P2 IMAD.MOV R18, RZ, RZ, -R18 ;  /* 0x000000ffff12a224 */ /* 0x000fe200078e0a12 */
[----:B------:R-:W-:Y:S01]  /*8c80*/  IADD3 R11, R247, 0xa0, RZ ;  /* 0x000000a0f70b7810 */ /* 0x000fe20007ffe0ff */
[----:B------:R-:W-:Y:S01]  /*8c90*/  @!P5 IMAD.MOV R10, RZ, RZ, -R10 ;  /* 0x000000ffff0ad224 */ /* 0x000fe200078e0a0a */
[----:B------:R-:W-:Y:S01]  /*8ca0*/  STL [R1+0x50], R19 ;  /* 0x0000501301007387 */ /* 0x000fe20000100800 */
[----:B------:R-:W-:Y:S01]  /*8cb0*/  @!P3 IMAD.IADD R6, R6, 0x1, -R191 ;  /* 0x000000010606b824 */ /* 0x000fe200078e0abf */
[----:B------:R-:W-:Y:S01]  /*8cc0*/  IABS R7, R11 ;  /* 0x0000000b00077213 */ /* 0x000fe20000000000 */
[----:B------:R-:W-:Y:S01]  /*8cd0*/  IMAD.HI.U32 R3, R194, R4, RZ ;  /* 0x00000004c2037227 */ /* 0x000fe200078e00ff */
[----:B------:R-:W-:Y:S01]  /*8ce0*/  STL [R1+0x4c], R18 ;  /* 0x00004c1201007387 */ /* 0x000fe20000100800 */
[----:B------:R-:W-:-:S02]  /*8cf0*/  ISETP.GE.AND P2, PT, R15, RZ, PT ;  /* 0x000000ff0f00720c */ /* 0x000fc40003f46270 */
[--C-:B------:R-:W-:Y:S01]  /*8d00*/  @!P4 IMAD.IADD R12, R12, 0x1, -R191.reuse ;  /* 0x000000010c0cc824 */ /* 0x100fe200078e0abf */
[C---:B------:R-:W-:Y:S01]  /*8d10*/  ISETP.GT.U32.AND P4, PT, R191.reuse, R6, PT ;  /* 0x00000006bf00720c */ /* 0x040fe20003f84070 */
[----:B------:R-:W-:Y:S01]  /*8d20*/  @!P6 IMAD.IADD R14, R14, 0x1, -R191 ;  /* 0x000000010e0ee824 */ /* 0x000fe200078e0abf */
[----:B------:R1:W-:Y:S01]  /*8d30*/  STL [R1+0x48], R10 ;  /* 0x0000480a01007387 */ /* 0x0003e20000100800 */
[----:B------:R-:W-:Y:S01]  /*8d40*/  IMAD.MOV R5, RZ, RZ, -R3 ;  /* 0x000000ffff057224 */ /* 0x000fe200078e0a03 */
[C---:B------:R-:W-:Y:S01]  /*8d50*/  ISETP.GT.U32.AND P6, PT, R191.reuse, R12, PT ;  /* 0x0000000cbf00720c */ /* 0x040fe20003fc4070 */
[----:B------:R-:W-:Y:S01]  /*8d60*/  IMAD.HI.U32 R3, R194, R7, RZ ;  /* 0x00000007c2037227 */ /* 0x000fe200078e00ff */
[----:B------:R-:W-:Y:S02]  /*8d70*/  ISETP.GT.U32.AND P5, PT, R191, R14, PT ;  /* 0x0000000ebf00720c */ /* 0x000fe40003fa4070 */
[----:B------:R-:W-:Y:S01]  /*8d80*/  IADD3 R15, R247, 0xa2, RZ ;  /* 0x000000a2f70f7810 */ /* 0x000fe20007ffe0ff */
[----:B------:R-:W-:Y:S01]  /*8d90*/  IMAD R4, R191, R5, R4 ;  /* 0x00000005bf047224 */ /* 0x000fe200078e0204 */
[----:B------:R-:W-:Y:S01]  /*8da0*/  IADD3 R16, R247, 0xa3, RZ ;  /* 0x000000a3f7107810 */ /* 0x000fe20007ffe0ff */
[----:B------:R-:W-:Y:S01]  /*8db0*/  IMAD.MOV R8, RZ, RZ, -R3 ;  /* 0x000000ffff087224 */ /* 0x000fe200078e0a03 */
[----:B-1----:R-:W-:Y:S01]  /*8dc0*/  IABS R10, R13 ;  /* 0x0000000d000a7213 */ /* 0x002fe20000000000 */
[----:B------:R-:W-:Y:S01]  /*8dd0*/  @!P4 IMAD.IADD R6, R6, 0x1, -R191 ;  /* 0x000000010606c824 */ /* 0x000fe200078e0abf */
[C---:B------:R-:W-:Y:S01]  /*8de0*/  ISETP.GT.U32.AND P4, PT, R191.reuse, R4, PT ;  /* 0x00000004bf00720c */ /* 0x040fe20003f84070 */
[----:B------:R-:W-:Y:S01]  /*8df0*/  IMAD R8, R191, R8, R7 ;  /* 0x00000008bf087224 */ /* 0x000fe200078e0207 */
[----:B------:R-:W-:Y:S01]  /*8e00*/  ISETP.GE.AND P3, PT, R17, RZ, PT ;  /* 0x000000ff1100720c */ /* 0x000fe20003f66270 */
[----:B------:R-:W-:Y:S01]  /*8e10*/  @!P6 IMAD.IADD R12, R12, 0x1, -R191 ;  /* 0x000000010c0ce824 */ /* 0x000fe200078e0abf */
[----:B------:R-:W-:Y:S01]  /*8e20*/  IABS R7, R15 ;  /* 0x0000000f00077213 */ /* 0x000fe20000000000 */
[----:B------:R-:W-:Y:S01]  /*8e30*/  IMAD.HI.U32 R3, R194, R10, RZ ;  /* 0x0000000ac2037227 */ /* 0x000fe200078e00ff */
[----:B------:R-:W-:-:S02]  /*8e40*/  ISETP.GT.U32.AND P6, PT, R191, R8, PT ;  /* 0x00000008bf00720c */ /* 0x000fc40003fc4070 */
[----:B------:R-:W-:Y:S01]  /*8e50*/  IADD3 R19, R247, 0xa9, RZ ;  /* 0x000000a9f7137810 */ /* 0x000fe20007ffe0ff */
[--C-:B------:R-:W-:Y:S01]  /*8e60*/  @!P5 IMAD.IADD R14, R14, 0x1, -R191.reuse ;  /* 0x000000010e0ed824 */ /* 0x100fe200078e0abf */
[----:B------:R-:W-:Y:S01]  /*8e70*/  ISETP.GE.AND P5, PT, R9, RZ, PT ;  /* 0x000000ff0900720c */ /* 0x000fe20003fa6270 */
[----:B------:R-:W-:Y:S01]  /*8e80*/  IMAD.MOV.U32 R17, RZ, RZ, R6 ;  /* 0x000000ffff117224 */ /* 0x000fe200078e0006 */
[----:B------:R-:W-:Y:S01]  /*8e90*/  IABS R9, R16 ;  /* 0x0000001000097213 */ /* 0x000fe20000000000 */
[----:B------:R-:W-:Y:S01]  /*8ea0*/  @!P4 IMAD.IADD R4, R4, 0x1, -R191 ;  /* 0x000000010404c824 */ /* 0x000fe200078e0abf */
[----:B------:R-:W-:Y:S01]  /*8eb0*/  ISETP.GE.AND P4, PT, R11, RZ, PT ;  /* 0x000000ff0b00720c */ /* 0x000fe20003f86270 */
[----:B------:R-:W-:Y:S02]  /*8ec0*/  IMAD.MOV R5, RZ, RZ, -R3 ;  /* 0x000000ffff057224 */ /* 0x000fe400078e0a03 */
[----:B------:R-:W-:Y:S01]  /*8ed0*/  @!P1 IMAD.MOV R17, RZ, RZ, -R17 ;  /* 0x000000ffff119224 */ /* 0x000fe200078e0a11 */
[----:B------:R-:W-:Y:S01]  /*8ee0*/  ISETP.GT.U32.AND P1, PT, R191, R4, PT ;  /* 0x00000004bf00720c */ /* 0x000fe20003f24070 */
[----:B------:R-:W-:Y:S01]  /*8ef0*/  IMAD.HI.U32 R3, R194, R7, RZ ;  /* 0x00000007c2037227 */ /* 0x000fe200078e00ff */
[----:B------:R-:W-:-:S02]  /*8f00*/  @!P6 IADD3 R8, R8, -R191, RZ ;  /* 0x800000bf0808e210 */ /* 0x000fc40007ffe0ff */
[----:B------:R1:W-:Y:S01]  /*8f10*/  STL [R1+0x44], R17 ;  /* 0x0000441101007387 */ /* 0x0003e20000100800 */
[C---:B------:R-:W-:Y:S01]  /*8f20*/  IMAD R10, R191.reuse, R5, R10 ;  /* 0x00000005bf0a7224 */ /* 0x040fe200078e020a */
[----:B------:R-:W-:Y:S01]  /*8f30*/  ISETP.GT.U32.AND P6, PT, R191, R8, PT ;  /* 0x00000008bf00720c */ /* 0x000fe20003fc4070 */
[----:B------:R-:W-:Y:S02]  /*8f40*/  IMAD.MOV.U32 R5, RZ, RZ, R9 ;  /* 0x000000ffff057224 */ /* 0x000fe400078e0009 */
[----:B------:R-:W-:Y:S02]  /*8f50*/  IMAD.MOV R6, RZ, RZ, -R3 ;  /* 0x000000ffff067224 */ /* 0x000fe400078e0a03 */
[----:B------:R-:W-:Y:S01]  /*8f60*/  IMAD.HI.U32 R3, R194, R5, RZ ;  /* 0x00000005c2037227 */ /* 0x000fe200078e00ff */
[----:B-1----:R-:W-:-:S03]  /*8f70*/  IADD3 R17, R247, 0xa6, RZ ;  /* 0x000000a6f7117810 */ /* 0x002fc60007ffe0ff */
[----:B------:R-:W-:Y:S02]  /*8f80*/  IMAD.MOV.U32 R11, RZ, RZ, R12 ;  /* 0x000000ffff0b7224 */ /* 0x000fe400078e000c */
[C---:B------:R-:W-:Y:S02]  /*8f90*/  IMAD R6, R191.reuse, R6, R7 ;  /* 0x00000006bf067224 */ /* 0x040fe400078e0207 */
[----:B------:R-:W-:Y:S02]  /*8fa0*/  IMAD.MOV R12, RZ, RZ, -R3 ;  /* 0x000000ffff0c7224 */ /* 0x000fe400078e0a03 */
[----:B------:R-:W-:Y:S01]  /*8fb0*/  @!P1 IMAD.IADD R4, R4, 0x1, -R191 ;  /* 0x0000000104049824 */ /* 0x000fe200078e0abf */
[C---:B------:R-:W-:Y:S01]  /*8fc0*/  ISETP.GT.U32.AND P1, PT, R191.reuse, R6, PT ;  /* 0x00000006bf00720c */ /* 0x040fe20003f24070 */
[----:B------:R-:W-:Y:S02]  /*8fd0*/  IMAD R12, R191, R12, R5 ;  /* 0x0000000cbf0c7224 */ /* 0x000fe400078e0205 */
[----:B------:R-:W-:-:S02]  /*8fe0*/  @!P6 IMAD.IADD R8, R8, 0x1, -R191 ;  /* 0x000000010808e824 */ /* 0x000fc400078e0abf */
[----:B------:R-:W-:Y:S01]  /*8ff0*/  @!P2 IMAD.MOV R11, RZ, RZ, -R11 ;  /* 0x000000ffff0ba224 */ /* 0x000fe200078e0a0b */
[C---:B------:R-:W-:Y:S01]  /*9000*/  ISETP.GT.U32.AND P6, PT, R191.reuse, R12, PT ;  /* 0x0000000cbf00720c */ /* 0x040fe20003fc4070 */
[----:B------:R-:W-:Y:S01]  /*9010*/  IMAD.MOV.U32 R9, RZ, RZ, R14 ;  /* 0x000000ffff097224 */ /* 0x000fe200078e000e */
[----:B------:R-:W-:Y:S01]  /*9020*/  ISETP.GT.U32.AND P2, PT, R191, R10, PT ;  /* 0x0000000abf00720c */ /* 0x000fe20003f44070 */
[----:B------:R-:W-:Y:S01]  /*9030*/  IMAD.MOV.U32 R18, RZ, RZ, R4 ;  /* 0x000000ffff127224 */ /* 0x000fe200078e0004 */
[----:B------:R1:W-:Y:S01]  /*9040*/  STL [R1+0x40], R11 ;  /* 0x0000400b01007387 */ /* 0x0003e20000100800 */
[----:B------:R-:W-:Y:S01]  /*9050*/  @!P3 IMAD.MOV R9, RZ, RZ, -R9 ;  /* 0x000000ffff09b224 */ /* 0x000fe200078e0a09 */
[----:B------:R-:W-:Y:S01]  /*9060*/  ISETP.GE.AND P3, PT, R13, RZ, PT ;  /* 0x000000ff0d00720c */ /* 0x000fe20003f66270 */
[--C-:B------:R-:W-:Y:S01]  /*9070*/  @!P1 IMAD.IADD R6, R6, 0x1, -R191.reuse ;  /* 0x0000000106069824 */ /* 0x100fe200078e0abf */
[C---:B------:R-:W-:Y:S01]  /*9080*/  IADD3 R13, R247.reuse, 0xa5, RZ ;  /* 0x000000a5f70d7810 */ /* 0x040fe20007ffe0ff */
[----:B------:R-:W-:Y:S01]  /*9090*/  IMAD.MOV.U32 R14, RZ, RZ, R8 ;  /* 0x000000ffff0e7224 */ /* 0x000fe200078e0008 */
[----:B------:R2:W-:Y:S01]  /*90a0*/  STL [R1+0x3c], R9 ;  /* 0x00003c0901007387 */ /* 0x0005e20000100800 */
[----:B------:R-:W-:Y:S01]  /*90b0*/  @!P5 IMAD.MOV R18, RZ, RZ, -R18 ;  /* 0x000000ffff12d224 */ /* 0x000fe200078e0a12 */
[----:B------:R-:W-:Y:S01]  /*90c0*/  IABS R7, R13 ;  /* 0x0000000d00077213 */ /* 0x000fe20000000000 */
[--C-:B------:R-:W-:Y:S01]  /*90d0*/  @!P6 IMAD.IADD R12, R12, 0x1, -R191.reuse ;  /* 0x000000010c0ce824 */ /* 0x100fe200078e0abf */
[----:B-1----:R-:W-:Y:S01]  /*90e0*/  IADD3 R11, R247, 0xa4, RZ ;  /* 0x000000a4f70b7810 */ /* 0x002fe20007ffe0ff */
[----:B------:R-:W-:Y:S01]  /*90f0*/  @!P4 IMAD.MOV R14, RZ, RZ, -R14 ;  /* 0x000000ffff0ec224 */ /* 0x000fe200078e0a0e */
[C---:B------:R-:W-:Y:S01]  /*9100*/  ISETP.GT.U32.AND P6, PT, R191.reuse, R6, PT ;  /* 0x00000006bf00720c */ /* 0x040fe20003fc4070 */
[----:B------:R-:W-:Y:S01]  /*9110*/  IMAD.HI.U32 R4, R194, R7, RZ ;  /* 0x00000007c2047227 */ /* 0x000fe200078e00ff */
[----:B------:R-:W-:Y:S01]  /*9120*/  IABS R5, R11 ;  /* 0x0000000b00057213 */ /* 0x000fe20000000000 */
[----:B------:R-:W-:Y:S01]  /*9130*/  STL [R1+0x38], R18 ;  /* 0x0000381201007387 */ /* 0x000fe20000100800 */
[----:B--2---:R-:W-:Y:S01]  /*9140*/  IABS R9, R17 ;  /* 0x0000001100097213 */ /* 0x004fe20000000000 */
[----:B------:R-:W-:Y:S01]  /*9150*/  @!P2 IMAD.IADD R10, R10, 0x1, -R191 ;  /* 0x000000010a0aa824 */ /* 0x000fe200078e0abf */
[----:B------:R-:W-:Y:S01]  /*9160*/  ISETP.GT.U32.AND P5, PT, R191, R12, PT ;  /* 0x0000000cbf00720c */ /* 0x000fe20003fa4070 */
[----:B------:R-:W-:Y:S01]  /*9170*/  IMAD.HI.U32 R3, R194, R5, RZ ;  /* 0x00000005c2037227 */ /* 0x000fe200078e00ff */
[----:B------:R1:W-:Y:S01]  /*9180*/  STL [R1+0x34], R14 ;  /* 0x0000340e01007387 */ /* 0x0003e20000100800 */
[----:B------:R-:W-:-:S02]  /*9190*/  ISETP.GE.AND P2, PT, R15, RZ, PT ;  /* 0x000000ff0f00720c */ /* 0x000fc40003f46270 */
[----:B------:R-:W-:Y:S01]  /*91a0*/  IMAD.MOV R8, RZ, RZ, -R3 ;  /* 0x000000ffff087224 */ /* 0x000fe200078e0a03 */
[----:B------:R-:W-:Y:S01]  /*91b0*/  ISETP.GT.U32.AND P1, PT, R191, R10, PT ;  /* 0x0000000abf00720c */ /* 0x000fe20003f24070 */
[----:B------:R-:W-:Y:S01]  /*91c0*/  @!P6 IMAD.IADD R6, R6, 0x1, -R191 ;  /* 0x000000010606e824 */ /* 0x000fe200078e0abf */
[C---:B------:R-:W-:Y:S01]  /*91d0*/  IADD3 R15, R247.reuse, 0xa7, RZ ;  /* 0x000000a7f70f7810 */ /* 0x040fe20007ffe0ff */
[----:B------:R-:W-:Y:S01]  /*91e0*/  IMAD.HI.U32 R3, R194, R9, RZ ;  /* 0x00000009c2037227 */ /* 0x000fe200078e00ff */
[----:B------:R-:W-:Y:S02]  /*91f0*/  ISETP.GE.AND P4, PT, R16, RZ, PT ;  /* 0x000000ff1000720c */ /* 0x000fe40003f86270 */
[----:B------:R-:W-:Y:S01]  /*9200*/  IABS R16, R15 ;  /* 0x0000000f00107213 */ /* 0x000fe20000000000 */
[----:B-1----:R-:W-:Y:S01]  /*9210*/  IMAD.MOV R14, RZ, RZ, -R4 ;  /* 0x000000ffff0e7224 */ /* 0x002fe200078e0a04 */
[----:B------:R-:W-:Y:S01]  /*9220*/  IADD3 R18, R247, 0xa8, RZ ;  /* 0x000000a8f7127810 */ /* 0x000fe20007ffe0ff */
[----:B------:R-:W-:-:S02]  /*9230*/  IMAD R4, R191, R8, R5 ;  /* 0x00000008bf047224 */ /* 0x000fc400078e0205 */
[C---:B------:R-:W-:Y:S01]  /*9240*/  IMAD R8, R191.reuse, R14, R7 ;  /* 0x0000000ebf087224 */ /* 0x040fe200078e0207 */
[----:B------:R-:W-:Y:S01]  /*9250*/  IABS R7, R18 ;  /* 0x0000001200077213 */ /* 0x000fe20000000000 */
[----:B------:R-:W-:Y:S01]  /*9260*/  IMAD.MOV R14, RZ, RZ, -R3 ;  /* 0x000000ffff0e7224 */ /* 0x000fe200078e0a03 */
[C---:B------:R-:W-:Y:S01]  /*9270*/  ISETP.GT.U32.AND P6, PT, R191.reuse, R4, PT ;  /* 0x00000004bf00720c */ /* 0x040fe20003fc4070 */
[----:B------:R-:W-:Y:S01]  /*9280*/  @!P5 IMAD.IADD R12, R12, 0x1, -R191 ;  /* 0x000000010c0cd824 */ /* 0x000fe200078e0abf */
[C---:B------:R-:W-:Y:S01]  /*9290*/  ISETP.GT.U32.AND P5, PT, R191.reuse, R8, PT ;  /* 0x00000008bf00720c */ /* 0x040fe20003fa4070 */
[----:B------:R-:W-:Y:S01]  /*92a0*/  IMAD R14, R191, R14, R9 ;  /* 0x0000000ebf0e7224 */ /* 0x000fe200078e0209 */
[----:B------:R-:W-:Y:S01]  /*92b0*/  @!P1 IADD3 R10, R10, -R191, RZ ;  /* 0x800000bf0a0a9210 */ /* 0x000fe20007ffe0ff */
[C---:B------:R-:W-:Y:S01]  /*92c0*/  IMAD.HI.U32 R3, R194.reuse, R16, RZ ;  /* 0x00000010c2037227 */ /* 0x040fe200078e00ff */
[----:B------:R-:W-:Y:S02]  /*92d0*/  IABS R9, R19 ;  /* 0x0000001300097213 */ /* 0x000fe40000000000 */
        /* <DEDUP_REMOVED lines=8> */
[----:B------:R-:W-:Y:S02]  /*9360*/  IMAD.MOV.U32 R21, RZ, RZ, R6 ;  /* 0x000000ffff157224 */ /* 0x000fe400078e0006 */
[----:B------:R-:W-:Y:S02]  /*9370*/  IMAD.MOV.U32 R22, RZ, RZ, R10 ;  /* 0x000000ffff167224 */ /* 0x000fe400078e000a */
[----:B------:R-:W-:Y:S02]  /*9380*/  IMAD.MOV R10, RZ, RZ, -R3 ;  /* 0x000000ffff0a7224 */ /* 0x000fe400078e0a03 */
[----:B------:R-:W-:-:S02]  /*9390*/  IMAD R16, R191, R5, R16 ;  /* 0x00000005bf107224 */ /* 0x000fc400078e0210 */
[----:B------:R-:W-:Y:S02]  /*93a0*/  IMAD.MOV.U32 R3, RZ, RZ, R12 ;  /* 0x000000ffff037224 */ /* 0x000fe400078e000c */
[----:B------:R-:W-:Y:S01]  /*93b0*/  @!P6 IMAD.IADD R14, R14, 0x1, -R191 ;  /* 0x000000010e0ee824 */ /* 0x000fe200078e0abf */
[C---:B------:R-:W-:Y:S01]  /*93c0*/  ISETP.GT.U32.AND P6, PT, R191.reuse, R4, PT ;  /* 0x00000004bf00720c */ /* 0x040fe20003fc4070 */
[----:B------:R-:W-:Y:S01]  /*93d0*/  @!P2 IMAD.MOV R21, RZ, RZ, -R21 ;  /* 0x000000ffff15a224 */ /* 0x000fe200078e0a15 */
[----:B------:R-:W-:Y:S01]  /*93e0*/  ISETP.GT.U32.AND P2, PT, R191, R8, PT ;  /* 0x00000008bf00720c */ /* 0x000fe20003f44070 */
[----:B------:R-:W-:-:S04]  /*93f0*/  IMAD.HI.U32 R5, R194, R9, RZ ;  /* 0x00000009c2057227 */ /* 0x000fc800078e00ff */
[----:B------:R-:W-:Y:S01]  /*9400*/  @!P3 IMAD.MOV R22, RZ, RZ, -R22 ;  /* 0x000000ffff16b224 */ /* 0x000fe200078e0a16 */
[C---:B------:R-:W-:Y:S01]  /*9410*/  ISETP.GT.U32.AND P3, PT, R191.reuse, R14, PT ;  /* 0x0000000ebf00720c */ /* 0x040fe20003f64070 */
[C---:B------:R-:W-:Y:S02]  /*9420*/  IMAD R6, R191.reuse, R10, R7 ;  /* 0x0000000abf067224 */ /* 0x040fe400078e0207 */
[----:B------:R-:W-:Y:S01]  /*9430*/  @!P4 IMAD.MOV R3, RZ, RZ, -R3 ;  /* 0x000000ffff03c224 */ /* 0x000fe200078e0a03 */
[C---:B------:R-:W-:Y:S01]  /*9440*/  ISETP.GT.U32.AND P4, PT, R191.reuse, R16, PT ;  /* 0x00000010bf00720c */ /* 0x040fe20003f84070 */
[----:B------:R-:W-:Y:S01]  /*9450*/  IMAD.MOV R12, RZ, RZ, -R5 ;  /* 0x000000ffff0c7224 */ /* 0x000fe200078e0a05 */
[----:B------:R-:W-:Y:S01]  /*9460*/  STL [R1+0x30], R22 ;  /* 0x0000301601007387 */ /* 0x000fe20000100800 */
[----:B------:R-:W-:Y:S01]  /*9470*/  @!P6 IMAD.IADD R4, R4, 0x1, -R191 ;  /* 0x000000010404e824 */ /* 0x000fe200078e0abf */
[C---:B------:R-:W-:Y:S01]  /*9480*/  ISETP.GT.U32.AND P6, PT, R191.reuse, R6, PT ;  /* 0x00000006bf00720c */ /* 0x040fe20003fc4070 */
[C---:B------:R-:W-:Y:S01]  /*9490*/  IMAD R10, R191.reuse, R12, R9 ;  /* 0x0000000cbf0a7224 */ /* 0x040fe200078e0209 */
[----:B------:R-:W-:Y:S01]  /*94a0*/  @!P2 IADD3 R8, R8, -R191, RZ ;  /* 0x800000bf0808a210 */ /* 0x000fe20007ffe0ff */
[----:B------:R-:W-:Y:S01]  /*94b0*/  IMAD.MOV.U32 R5, RZ, RZ, R11 ;  /* 0x000000ffff057224 */ /* 0x000fe200078e000b */
[----:B------:R-:W-:Y:S01]  /*94c0*/  STL [R1+0x2c], R21 ;  /* 0x00002c1501007387 */ /* 0x000fe20000100800 */
[--C-:B------:R-:W-:Y:S01]  /*94d0*/  @!P3 IMAD.IADD R14, R14, 0x1, -R191.reuse ;  /* 0x000000010e0eb824 */ /* 0x100fe200078e0abf */
[----:B------:R-:W-:Y:S01]  /*94e0*/  ISETP.GT.U32.AND P2, PT, R191, R10, PT ;  /* 0x0000000abf00720c */ /* 0x000fe20003f44070 */
[----:B------:R-:W-:Y:S01]  /*94f0*/  IMAD.MOV.U32 R13, RZ, RZ, R4 ;  /* 0x000000ffff0d7224 */ /* 0x000fe200078e0004 */
[----:B------:R1:W-:Y:S01]  /*9500*/  STL [R1+0x28], R3 ;  /* 0x0000280301007387 */ /* 0x0003e20000100800 */
[--C-:B------:R-:W-:Y:S01]  /*9510*/  @!P4 IMAD.IADD R16, R16, 0x1, -R191.reuse ;  /* 0x000000011010c824 */ /* 0x100fe200078e0abf */
[----:B------:R-:W-:Y:S01]  /*9520*/  ISETP.GE.AND P3, PT, R17, RZ, PT ;  /* 0x000000ff1100720c */ /* 0x000fe20003f66270 */
[----:B------:R-:W-:Y:S01]  /*9530*/  IMAD.MOV.U32 R4, RZ, RZ, R14 ;  /* 0x000000ffff047224 */ /* 0x000fe200078e000e */
[----:B------:R-:W-:Y:S01]  /*9540*/  IADD3 R9, R247, 0xab, RZ ;  /* 0x000000abf7097810 */ /* 0x000fe20007ffe0ff */
[----:B------:R-:W-:Y:S01]  /*9550*/  @!P6 IMAD.IADD R6, R6, 0x1, -R191 ;  /* 0x000000010606e824 */ /* 0x000fe200078e0abf */
[----:B------:R-:W-:Y:S01]  /*9560*/  ISETP.GT.U32.AND P6, PT, R191, R16, PT ;  /* 0x00000010bf00720c */ /* 0x000fe20003fc4070 */
[----:B------:R-:W-:Y:S01]  /*9570*/  @!P1 IMAD.MOV R13, RZ, RZ, -R13 ;  /* 0x000000ffff0d9224 */ /* 0x000fe200078e0a0d */
[----:B------:R-:W-:Y:S01]  /*9580*/  ISETP.GE.AND P4, PT, R15, RZ, PT ;  /* 0x000000ff0f00720c */ /* 0x000fe20003f86270 */
[----:B------:R-:W-:Y:S01]  /*9590*/  @!P5 IMAD.MOV R8, RZ, RZ, -R8 ;  /* 0x000000ffff08d224 */ /* 0x000fe200078e0a08 */
[----:B------:R-:W-:Y:S01]  /*95a0*/  ISETP.GT.U32.AND P1, PT, R191, R6, PT ;  /* 0x00000006bf00720c */ /* 0x000fe20003f24070 */
[----:B-1----:R-:W-:Y:S01]  /*95b0*/  IMAD.HI.U32 R3, R194, R5, RZ ;  /* 0x00000005c2037227 */ /* 0x002fe200078e00ff */
[----:B------:R-:W-:Y:S01]  /*95c0*/  STL [R1+0x24], R13 ;  /* 0x0000240d01007387 */ /* 0x000fe20000100800 */
[----:B------:R-:W-:-:S02]  /*95d0*/  IADD3 R11, R247, 0xac, RZ ;  /* 0x000000acf70b7810 */ /* 0x000fc40007ffe0ff */
[----:B------:R-:W-:Y:S01]  /*95e0*/  IMAD.MOV R12, RZ, RZ, -R3 ;  /* 0x000000ffff0c7224 */ /* 0x000fe200078e0a03 */
[----:B------:R-:W-:Y:S01]  /*95f0*/  IABS R3, R9 ;  /* 0x0000000900037213 */ /* 0x000fe20000000000 */
[----:B------:R-:W-:Y:S01]  /*9600*/  @!P2 IMAD.IADD R10, R10, 0x1, -R191 ;  /* 0x000000010a0aa824 */ /* 0x000fe200078e0abf */
[----:B------:R-:W-:Y:S01]  /*9610*/  STL [R1+0x20], R8 ;  /* 0x0000200801007387 */ /* 0x000fe20000100800 */
[C---:B------:R-:W-:Y:S01]  /*9620*/  IMAD R12, R191.reuse, R12, R5 ;  /* 0x0000000cbf0c7224 */ /* 0x040fe200078e0205 */
[----:B------:R-:W-:Y:S01]  /*9630*/  IABS R7, R11 ;  /* 0x0000000b00077213 */ /* 0x000fe20000000000 */
[----:B------:R-:W-:Y:S01]  /*9640*/  IMAD.MOV.U32 R5, RZ, RZ, R3 ;  /* 0x000000ffff057224 */ /* 0x000fe200078e0003 */
[C---:B------:R-:W-:Y:S01]  /*9650*/  ISETP.GT.U32.AND P2, PT, R191.reuse, R10, PT ;  /* 0x0000000abf00720c */ /* 0x040fe20003f44070 */
[----:B------:R-:W-:Y:S01]  /*9660*/  @!P3 IMAD.MOV R4, RZ, RZ, -R4 ;  /* 0x000000ffff04b224 */ /* 0x000fe200078e0a04 */
[----:B------:R-:W-:Y:S01]  /*9670*/  ISETP.GT.U32.AND P5, PT, R191, R12, PT ;  /* 0x0000000cbf00720c */ /* 0x000fe20003fa4070 */
[----:B------:R-:W-:Y:S01]  /*9680*/  IMAD.HI.U32 R3, R194, R5, RZ ;  /* 0x00000005c2037227 */ /* 0x000fe200078e00ff */
[----:B------:R-:W-:-:S02]  /*9690*/  ISETP.GE.AND P3, PT, R18, RZ, PT ;  /* 0x000000ff1200720c */ /* 0x000fc40003f66270 */
[----:B------:R1:W-:Y:S01]  /*96a0*/  STL [R1+0x1c], R4 ;  /* 0x00001c0401007387 */ /* 0x0003e20000100800 */
[--C-:B------:R-:W-:Y:S01]  /*96b0*/  @!P6 IMAD.IADD R16, R16, 0x1, -R191.reuse ;  /* 0x000000011010e824 */ /* 0x100fe200078e0abf */
[----:B------:R-:W-:Y:S01]  /*96c0*/  ISETP.GE.AND P6, PT, R19, RZ, PT ;  /* 0x000000ff1300720c */ /* 0x000fe20003fc6270 */
[--C-:B------:R-:W-:Y:S01]  /*96d0*/  @!P1 IMAD.IADD R6, R6, 0x1, -R191.reuse ;  /* 0x0000000106069824 */ /* 0x100fe200078e0abf */
[----:B------:R-:W-:Y:S02]  /*96e0*/  ISETP.GE.AND P1, PT, R20, RZ, PT ;  /* 0x000000ff1400720c */ /* 0x000fe40003f26270 */
[----:B------:R-:W-:Y:S01]  /*96f0*/  MOV R15, R16 ;  /* 0x00000010000f7202 */ /* 0x000fe20000000f00 */
[--C-:B------:R-:W-:Y:S01]  /*9700*/  @!P2 IMAD.IADD R10, R10, 0x1, -R191.reuse ;  /* 0x000000010a0aa824 */ /* 0x100fe200078e0abf */
[----:B------:R-:W-:Y:S01]  /*9710*/  ISETP.GE.AND P2, PT, R9, RZ, PT ;  /* 0x000000ff0900720c */ /* 0x000fe20003f46270 */
[----:B------:R-:W-:Y:S01]  /*9720*/  @!P5 IMAD.IADD R12, R12, 0x1, -R191 ;  /* 0x000000010c0cd824 */ /* 0x000fe200078e0abf */
[C---:B------:R-:W-:Y:S01]  /*9730*/  IADD3 R9, R247.reuse, 0xaf, RZ ;  /* 0x000000aff7097810 */ /* 0x040fe20007ffe0ff */
[----:B-1----:R-:W-:Y:S01]  /*9740*/  IMAD.MOV R4, RZ, RZ, -R3 ;  /* 0x000000ffff047224 */ /* 0x002fe200078e0a03 */
[----:B------:R-:W-:Y:S01]  /*9750*/  IADD3 R21, R247, 0xb9, RZ ;  /* 0x000000b9f7157810 */ /* 0x000fe20007ffe0ff */
[----:B------:R-:W-:Y:S01]  /*9760*/  @!P4 IMAD.MOV R15, RZ, RZ, -R15 ;  /* 0x000000ffff0fc224 */ /* 0x000fe200078e0a0f */
[C---:B------:R-:W-:Y:S01]  /*9770*/  ISETP.GT.U32.AND P5, PT, R191.reuse, R12, PT ;  /* 0x0000000cbf00720c */ /* 0x040fe20003fa4070 */
[----:B------:R-:W-:Y:S01]  /*9780*/  IMAD R4, R191, R4, R5 ;  /* 0x00000004bf047224 */ /* 0x000fe200078e0205 */
[----:B------:R-:W-:Y:S01]  /*9790*/  IADD3 R5, R247, 0xad, RZ ;  /* 0x000000adf7057810 */ /* 0x000fe20007ffe0ff */
[----:B------:R-:W-:Y:S01]  /*97a0*/  IMAD.MOV.U32 R13, RZ, RZ, R10 ;  /* 0x000000ffff0d7224 */ /* 0x000fe200078e000a */
[----:B------:R-:W-:Y:S01]  /*97b0*/  IABS R251, R9 ;  /* 0x0000000900fb7213 */ /* 0x000fe20000000000 */
[----:B------:R-:W-:Y:S01]  /*97c0*/  IMAD.HI.U32 R3, R194, R7, RZ ;  /* 0x00000007c2037227 */ /* 0x000fe200078e00ff */
[----:B------:R-:W-:Y:S01]  /*97d0*/  ISETP.GT.U32.AND P4, PT, R191, R4, PT ;  /* 0x00000004bf00720c */ /* 0x000fe20003f84070 */
[----:B------:R1:W-:Y:S01]  /*97e0*/  STL [R1+0x18], R15 ;  /* 0x0000180f01007387 */ /* 0x0003e20000100800 */
[----:B------:R-:W-:Y:S01]  /*97f0*/  IABS R18, R23 ;  /* 0x0000001700127213 */ /* 0x000fe20000000000 */
[----:B------:R-:W-:Y:S01]  /*9800*/  @!P6 IMAD.MOV R13, RZ, RZ, -R13 ;  /* 0x000000ffff0de224 */ /* 0x000fe200078e0a0d */
[----:B------:R-:W-:Y:S01]  /*9810*/  ISETP.GE.AND P6, PT, R5, RZ, PT ;  /* 0x000000ff0500720c */ /* 0x000fe20003fc6270 */
[----:B------:R-:W-:Y:S01]  /*9820*/  IMAD.MOV R8, RZ, RZ, -R3 ;  /* 0x000000ffff087224 */ /* 0x000fe200078e0a03 */
[----:B------:R-:W-:Y:S01]  /*9830*/  IABS R5, R5 ;  /* 0x0000000500057213 */ /* 0x000fe20000000000 */
[----:B------:R-:W-:Y:S01]  /*9840*/  IMAD.MOV.U32 R14, RZ, RZ, R6 ;  /* 0x000000ffff0e7224 */ /* 0x000fe200078e0006 */
[----:B------:R-:W-:Y:S01]  /*9850*/  IABS R19, R24 ;  /* 0x0000001800137213 */ /* 0x000fe20000000000 */
[----:B------:R-:W-:Y:S01]  /*9860*/  IMAD R6, R191, R8, R7 ;  /* 0x00000008bf067224 */ /* 0x000fe200078e0207 */
[----:B------:R-:W-:Y:S01]  /*9870*/  IADD3 R7, R247, 0xae, RZ ;  /* 0x000000aef7077810 */ /* 0x000fe20007ffe0ff */
[----:B------:R-:W-:Y:S01]  /*9880*/  IMAD.MOV.U32 R8, RZ, RZ, R5 ;  /* 0x000000ffff087224 */ /* 0x000fe200078e0005 */
[----:B-1----:R-:W-:Y:S01]  /*9890*/  IABS R15, R21 ;  /* 0x00000015000f7213 */ /* 0x002fe20000000000 */
[--C-:B------:R-:W-:Y:S01]  /*98a0*/  @!P4 IMAD.IADD R4, R4, 0x1, -R191.reuse ;  /* 0x000000010404c824 */ /* 0x100fe200078e0abf */
[----:B------:R-:W-:Y:S01]  /*98b0*/  IABS R252, R7 ;  /* 0x0000000700fc7213 */ /* 0x000fe20000000000 */
[----:B------:R-:W-:Y:S01]  /*98c0*/  @!P5 IMAD.IADD R12, R12, 0x1, -R191 ;  /* 0x000000010c0cd824 */ /* 0x000fe200078e0abf */
[C---:B------:R-:W-:Y:S01]  /*98d0*/  ISETP.GT.U32.AND P5, PT, R191.reuse, R6, PT ;  /* 0x00000006bf00720c */ /* 0x040fe20003fa4070 */
[----:B------:R-:W-:Y:S01]  /*98e0*/  IMAD.HI.U32 R3, R194, R8, RZ ;  /* 0x00000008c2037227 */ /* 0x000fe200078e00ff */
[----:B------:R-:W-:-:S02]  /*98f0*/  ISETP.GT.U32.AND P4, PT, R191, R4, PT ;  /* 0x00000004bf00720c */ /* 0x000fc40003f84070 */
[----:B------:R-:W-:Y:S01]  /*9900*/  IADD3 R22, R247, 0xba, RZ ;  /* 0x000000baf7167810 */ /* 0x000fe20007ffe0ff */
[----:B------:R-:W-:Y:S01]  /*9910*/  IMAD.MOV R5, RZ, RZ, -R3 ;  /* 0x000000ffff057224 */ /* 0x000fe200078e0a03 */
[----:B------:R-:W-:Y:S01]  /*9920*/  IABS R20, R27 ;  /* 0x0000001b00147213 */ /* 0x000fe20000000000 */
[----:B------:R-:W-:Y:S01]  /*9930*/  IMAD.HI.U32 R3, R194, R252, RZ ;  /* 0x000000fcc2037227 */ /* 0x000fe200078e00ff */
[----:B------:R-:W-:-:S03]  /*9940*/  IABS R17, R22 ;  /* 0x0000001600117213 */ /* 0x000fc60000000000 */
[C---:B------:R-:W-:Y:S02]  /*9950*/  IMAD R8, R191.reuse, R5, R8 ;  /* 0x00000005bf087224 */ /* 0x040fe400078e0208 */
[--C-:B------:R-:W-:Y:S02]  /*9960*/  @!P5 IMAD.IADD R6, R6, 0x1, -R191.reuse ;  /* 0x000000010606d824 */ /* 0x100fe400078e0abf */
[----:B------:R-:W-:Y:S01]  /*9970*/  @!P4 IMAD.IADD R4, R4, 0x1, -R191 ;  /* 0x000000010404c824 */ /* 0x000fe200078e0abf */
[C---:B------:R-:W-:Y:S01]  /*9980*/  ISETP.GT.U32.AND P4, PT, R191.reuse, R8, PT ;  /* 0x00000008bf00720c */ /* 0x040fe20003f84070 */
[----:B------:R-:W-:Y:S01]  /*9990*/  @!P3 IMAD.MOV R14, RZ, RZ, -R14 ;  /* 0x000000ffff0eb224 */ /* 0x000fe200078e0a0e */
[----:B------:R-:W-:Y:S01]  /*99a0*/  ISETP.GT.U32.AND P5, PT, R191, R6, PT ;  /* 0x00000006bf00720c */ /* 0x000fe20003fa4070 */
[----:B------:R-:W-:Y:S01]  /*99b0*/  IMAD.MOV.U32 R10, RZ, RZ, R12 ;  /* 0x000000ffff0a7224 */ /* 0x000fe200078e000c */
[----:B------:R-:W-:Y:S01]  /*99c0*/  ISETP.GE.AND P3, PT, R11, RZ, PT ;  /* 0x000000ff0b00720c */ /* 0x000fe20003f66270 */
[----:B------:R-:W-:Y:S01]  /*99d0*/  IMAD.MOV R3, RZ, RZ, -R3 ;  /* 0x000000ffff037224 */ /* 0x000fe200078e0a03 */
[----:B------:R-:W-:Y:S01]  /*99e0*/  IADD3 R11, R247, 0xb0, RZ ;  /* 0x000000b0f70b7810 */ /* 0x000fe20007ffe0ff */
[----:B------:R-:W-:Y:S01]  /*99f0*/  @!P1 IMAD.MOV R10, RZ, RZ, -R10 ;  /* 0x000000ffff0a9224 */ /* 0x000fe200078e0a0a */
[----:B------:R1:W-:Y:S01]  /*9a00*/  STL [R1+0x14], R14 ;  /* 0x0000140e01007387 */ /* 0x0003e20000100800 */
[----:B------:R-:W-:Y:S01]  /*9a10*/  IMAD.HI.U32 R5, R194, R251, RZ ;  /* 0x000000fbc2057227 */ /* 0x000fe200078e00ff */
[----:B------:R-:W-:-:S02]  /*9a20*/  IABS R250, R11 ;  /* 0x0000000b00fa7213 */ /* 0x000fc40000000000 */
[----:B------:R2:W-:Y:S01]  /*9a30*/  STL [R1+0x10], R13 ;  /* 0x0000100d01007387 */ /* 0x0005e20000100800 */
[C---:B------:R-:W-:Y:S01]  /*9a40*/  IMAD R252, R191.reuse, R3, R252 ;  /* 0x00000003bffc7224 */ /* 0x040fe200078e02fc */
[----:B------:R-:W-:Y:S01]  /*9a50*/  @!P4 IADD3 R8, R8, -R191, RZ ;  /* 0x800000bf0808c210 */ /* 0x000fe20007ffe0ff */
[----:B------:R-:W-:Y:S01]  /*9a60*/  @!P5 IMAD.IADD R6, R6, 0x1, -R191 ;  /* 0x000000010606d824 */ /* 0x000fe200078e0abf */
[----:B------:R3:W-:Y:S01]  /*9a70*/  STL [R1+0xc], R10 ;  /* 0x00000c0a01007387 */ /* 0x0007e20000100800 */
[----:B------:R-:W-:Y:S01]  /*9a80*/  IMAD.HI.U32 R3, R194, R250, RZ ;  /* 0x000000fac2037227 */ /* 0x000fe200078e00ff */
[----:B------:R-:W-:Y:S02]  /*9a90*/  ISETP.GT.U32.AND P5, PT, R191, R252, PT ;  /* 0x000000fcbf00720c */ /* 0x000fe40003fa4070 */
[C---:B------:R-:W-:Y:S01]  /*9aa0*/  IADD3 R12, R247.reuse, 0xb1, RZ ;  /* 0x000000b1f70c7810 */ /* 0x040fe20007ffe0ff */
[----:B-1----:R-:W-:Y:S01]  /*9ab0*/  IMAD.MOV.U32 R14, RZ, RZ, R4 ;  /* 0x000000ffff0e7224 */ /* 0x002fe200078e0004 */
[----:B--2---:R-:W-:Y:S01]  /*9ac0*/  IADD3 R13, R247, 0xb2, RZ ;  /* 0x000000b2f70d7810 */ /* 0x004fe20007ffe0ff */
[----:B------:R-:W-:Y:S01]  /*9ad0*/  IMAD.MOV R4, RZ, RZ, -R3 ;  /* 0x000000ffff047224 */ /* 0x000fe200078e0a03 */
[----:B------:R-:W-:Y:S01]  /*9ae0*/  ISETP.GE.AND P1, PT, R7, RZ, PT ;  /* 0x000000ff0700720c */ /* 0x000fe20003f26270 */
[----:B------:R-:W-:Y:S01]  /*9af0*/  @!P2 IMAD.MOV R14, RZ, RZ, -R14 ;  /* 0x000000ffff0ea224 */ /* 0x000fe200078e0a0e */
[C---:B------:R-:W-:Y:S01]  /*9b00*/  ISETP.GT.U32.AND P2, PT, R191.reuse, R8, PT ;  /* 0x00000008bf00720c */ /* 0x040fe20003f44070 */
[----:B---3--:R-:W-:Y:S01]  /*9b10*/  IMAD.MOV R10, RZ, RZ, -R5 ;  /* 0x000000ffff0a7224 */ /* 0x008fe200078e0a05 */
[----:B------:R-:W-:Y:S01]  /*9b20*/  IABS R5, R12 ;  /* 0x0000000c00057213 */ /* 0x000fe20000000000 */
[C---:B------:R-:W-:Y:S01]  /*9b30*/  IMAD R250, R191.reuse, R4, R250 ;  /* 0x00000004bffa7224 */ /* 0x040fe200078e02fa */
[----:B------:R-:W-:Y:S01]  /*9b40*/  IABS R7, R13 ;  /* 0x0000000d00077213 */ /* 0x000fe20000000000 */
[----:B------:R-:W-:Y:S01]  /*9b50*/  IMAD R251, R191, R10, R251 ;  /* 0x0000000abffb7224 */ /* 0x000fe200078e02fb */
[----:B------:R1:W-:Y:S01]  /*9b60*/  STL [R1+0x8], R14 ;  /* 0x0000080e01007387 */ /* 0x0003e20000100800 */
[----:B------:R-:W-:-:S02]  /*9b70*/  @!P5 IMAD.IADD R252, R252, 0x1, -R191 ;  /* 0x00000001fcfcd824 */ /* 0x000fc400078e0abf */
[----:B------:R-:W-:Y:S01]  /*9b80*/  @!P3 IMAD.MOV R6, RZ, RZ, -R6 ;  /* 0x000000ffff06b224 */ /* 0x000fe200078e0a06 */
[C---:B------:R-:W-:Y:S01]  /*9b90*/  ISETP.GT.U32.AND P4, PT, R191.reuse, R251, PT ;  /* 0x000000fbbf00720c */ /* 0x040fe20003f84070 */
[----:B------:R-:W-:Y:S01]  /*9ba0*/  IMAD.HI.U32 R3, R194, R5, RZ ;  /* 0x00000005c2037227 */ /* 0x000fe200078e00ff */
[C---:B------:R-:W-:Y:S02]  /*9bb0*/  ISETP.GT.U32.AND P5, PT, R191.reuse, R252, PT ;  /* 0x000000fcbf00720c */ /* 0x040fe40003fa4070 */
[----:B------:R2:W-:Y:S01]  /*9bc0*/  STL [R1+0x4], R6 ;  /* 0x0000040601007387 */ /* 0x0005e20000100800 */
[----:B------:R-:W-:Y:S01]  /*9bd0*/  @!P2 IMAD.IADD R8, R8, 0x1, -R191 ;  /* 0x000000010808a824 */ /* 0x000fe200078e0abf */
[----:B------:R-:W-:Y:S01]  /*9be0*/  ISETP.GT.U32.AND P2, PT, R191, R250, PT ;  /* 0x000000fabf00720c */ /* 0x000fe20003f44070 */
[----:B------:R-:W-:Y:S01]  /*9bf0*/  IMAD.HI.U32 R4, R194, R7, RZ ;  /* 0x00000007c2047227 */ /* 0x000fe200078e00ff */
[----:B------:R-:W-:Y:S02]  /*9c00*/  ISETP.GE.AND P3, PT, R9, RZ, PT ;  /* 0x000000ff0900720c */ /* 0x000fe40003f66270 */
[----:B-1----:R-:W-:Y:S01]  /*9c10*/  IADD3 R14, R247, 0xb7, RZ ;  /* 0x000000b7f70e7810 */ /* 0x002fe20007ffe0ff */
[----:B------:R-:W-:-:S02]  /*9c20*/  IMAD.MOV R4, RZ, RZ, -R4 ;  /* 0x000000ffff047224 */ /* 0x000fc400078e0a04 */
[----:B------:R-:W-:Y:S02]  /*9c30*/  @!P4 IMAD.IADD R251, R251, 0x1, -R191 ;  /* 0x00000001fbfbc824 */ /* 0x000fe400078e0abf */
[----:B--2---:R-:W-:Y:S02]  /*9c40*/  IMAD.MOV R6, RZ, RZ, -R3 ;  /* 0x000000ffff067224 */ /* 0x004fe400078e0a03 */
[----:B------:R-:W-:Y:S01]  /*9c50*/  IMAD.MOV.U32 R10, RZ, RZ, R8 ;  /* 0x000000ffff0a7224 */ /* 0x000fe200078e0008 */
[C---:B------:R-:W-:Y:S01]  /*9c60*/  ISETP.GT.U32.AND P4, PT, R191.reuse, R251, PT ;  /* 0x000000fbbf00720c */ /* 0x040fe20003f84070 */
[----:B------:R-:W-:Y:S02]  /*9c70*/  @!P2 IMAD.IADD R250, R250, 0x1, -R191 ;  /* 0x00000001fafaa824 */ /* 0x000fe400078e0abf */
[----:B------:R-:W-:Y:S01]  /*9c80*/  IMAD R3, R191, R6, R5 ;  /* 0x00000006bf037224 */ /* 0x000fe200078e0205 */
[----:B------:R-:W-:Y:S01]  /*9c90*/  IADD3 R6, R247, 0xb3, RZ ;  /* 0x000000b3f7067810 */ /* 0x000fe20007ffe0ff */
[C---:B------:R-:W-:Y:S01]  /*9ca0*/  IMAD R4, R191.reuse, R4, R7 ;  /* 0x00000004bf047224 */ /* 0x040fe200078e0207 */
[C---:B------:R-:W-:Y:S01]  /*9cb0*/  ISETP.GT.U32.AND P2, PT, R191.reuse, R250, PT ;  /* 0x000000fabf00720c */ /* 0x040fe20003f44070 */
[----:B------:R-:W-:Y:S01]  /*9cc0*/  @!P5 IMAD.IADD R252, R252, 0x1, -R191 ;  /* 0x00000001fcfcd824 */ /* 0x000fe200078e0abf */
[----:B------:R-:W-:Y:S01]  /*9cd0*/  IABS R7, R6 ;  /* 0x0000000600077213 */ /* 0x000fe20000000000 */
[----:B------:R-:W-:Y:S01]  /*9ce0*/  @!P6 IMAD.MOV R10, RZ, RZ, -R10 ;  /* 0x000000ffff0ae224 */ /* 0x000fe200078e0a0a */
[----:B------:R-:W-:Y:S01]  /*9cf0*/  ISETP.GT.U32.AND P5, PT, R191, R3, PT ;  /* 0x00000003bf00720c */ /* 0x000fe20003fa4070 */
[----:B------:R-:W-:Y:S01]  /*9d00*/  @!P1 IMAD.MOV R252, RZ, RZ, -R252 ;  /* 0x000000fffffc9224 */ /* 0x000fe200078e0afc */
[----:B------:R-:W-:Y:S01]  /*9d10*/  ISETP.GE.AND P6, PT, R11, RZ, PT ;  /* 0x000000ff0b00720c */ /* 0x000fe20003fc6270 */
[----:B------:R-:W-:Y:S01]  /*9d20*/  IMAD.HI.U32 R5, R194, R7, RZ ;  /* 0x00000007c2057227 */ /* 0x000fe200078e00ff */
[----:B------:R1:W-:Y:S01]  /*9d30*/  STL [R1], R10 ;  /* 0x0000000a01007387 */ /* 0x0003e20000100800 */
[----:B------:R-:W-:-:S02]  /*9d40*/  ISETP.GE.AND P1, PT, R12, RZ, PT ;  /* 0x000000ff0c00720c */ /* 0x000fc40003f26270 */
[----:B------:R-:W-:Y:S01]  /*9d50*/  @!P4 IMAD.IADD R251, R251, 0x1, -R191 ;  /* 0x00000001fbfbc824 */ /* 0x000fe200078e0abf */
[----:B------:R-:W-:Y:S01]  /*9d60*/  ISETP.GT.U32.AND P4, PT, R191, R4, PT ;  /* 0x00000004bf00720c */ /* 0x000fe20003f84070 */
[----:B------:R-:W-:Y:S01]  /*9d70*/  IMAD.MOV R8, RZ, RZ, -R5 ;  /* 0x000000ffff087224 */ /* 0x000fe200078e0a05 */
[----:B------:R-:W-:Y:S01]  /*9d80*/  @!P2 IADD3 R250, R250, -R191, RZ ;  /* 0x800000bffafaa210 */ /* 0x000fe20007ffe0ff */
[----:B------:R-:W-:Y:S01]  /*9d90*/  @!P3 IMAD.MOV R251, RZ, RZ, -R251 ;  /* 0x000000fffffbb224 */ /* 0x000fe200078e0afb */
[----:B------:R-:W-:Y:S01]  /*9da0*/  ISETP.GE.AND P2, PT, R6, RZ, PT ;  /* 0x000000ff0600720c */ /* 0x000fe20003f46270 */
[----:B------:R-:W-:Y:S01]  /*9db0*/  @!P5 IMAD.IADD R3, R3, 0x1, -R191 ;  /* 0x000000010303d824 */ /* 0x000fe200078e0abf */
[----:B-1----:R-:W-:Y:S01]  /*9dc0*/  IADD3 R10, R247, 0xb4, RZ ;  /* 0x000000b4f70a7810 */ /* 0x002fe20007ffe0ff */
[----:B------:R-:W-:Y:S01]  /*9dd0*/  IMAD R5, R191, R8, R7 ;  /* 0x00000008bf057224 */ /* 0x000fe200078e0207 */
[----:B------:R-:W-:Y:S01]  /*9de0*/  IADD3 R7, R247, 0xb5, RZ ;  /* 0x000000b5f7077810 */ /* 0x000fe20007ffe0ff */
[----:B------:R-:W-:Y:S01]  /*9df0*/  @!P6 IMAD.MOV R250, RZ, RZ, -R250 ;  /* 0x000000fffffae224 */ /* 0x000fe200078e0afa */
[C---:B------:R-:W-:Y:S01]  /*9e00*/  ISETP.GT.U32.AND P5, PT, R191.reuse, R3, PT ;  /* 0x00000003bf00720c */ /* 0x040fe20003fa4070 */
[----:B------:R-:W-:Y:S01]  /*9e10*/  STL [R1+0x18f0], R252 ;  /* 0x0018f0fc01007387 */ /* 0x000fe20000100800 */
[----:B------:R-:W-:Y:S01]  /*9e20*/  ISETP.GT.U32.AND P6, PT, R191, R5, PT ;  /* 0x00000005bf00720c */ /* 0x000fe20003fc4070 */
[----:B------:R-:W-:Y:S01]  /*9e30*/  @!P4 IMAD.IADD R4, R4, 0x1, -R191 ;  /* 0x000000010404c824 */ /* 0x000fe200078e0abf */
[----:B------:R-:W-:Y:S01]  /*9e40*/  IABS R9, R10 ;  /* 0x0000000a00097213 */ /* 0x000fe20000000000 */
[----:B------:R-:W-:Y:S01]  /*9e50*/  STL [R1+0x18f4], R251 ;  /* 0x0018f4fb01007387 */ /* 0x000fe20000100800 */
[----:B------:R-:W-:-:S02]  /*9e60*/  ISETP.GE.AND P3, PT, R13, RZ, PT ;  /* 0x000000ff0d00720c */ /* 0x000fc40003f66270 */
[----:B------:R-:W-:Y:S01]  /*9e70*/  ISETP.GT.U32.AND P4, PT, R191, R4, PT ;  /* 0x00000004bf00720c */ /* 0x000fe20003f84070 */
[----:B------:R-:W-:Y:S01]  /*9e80*/  IMAD.HI.U32 R6, R194, R9, RZ ;  /* 0x00000009c2067227 */ /* 0x000fe200078e00ff */
[----:B------:R-:W-:Y:S01]  /*9e90*/  IADD3 R13, R247, 0xb6, RZ ;  /* 0x000000b6f70d7810 */ /* 0x000fe20007ffe0ff */
[----:B------:R-:W-:Y:S01]  /*9ea0*/  STL [R1+0x18f8], R250 ;  /* 0x0018f8fa01007387 */ /* 0x000fe20000100800 */
[----:B------:R-:W-:Y:S01]  /*9eb0*/  IABS R12, R14 ;  /* 0x0000000e000c7213 */ /* 0x000fe20000000000 */
[----:B------:R-:W-:Y:S01]  /*9ec0*/  IMAD.MOV R6, RZ, RZ, -R6 ;  /* 0x000000ffff067224 */ /* 0x000fe200078e0a06 */
[----:B------:R-:W-:Y:S01]  /*9ed0*/  IABS R11, R13 ;  /* 0x0000000d000b7213 */ /* 0x000fe20000000000 */
[--C-:B------:R-:W-:Y:S01]  /*9ee0*/  @!P5 IMAD.IADD R3, R3, 0x1, -R191.reuse ;  /* 0x000000010303d824 */ /* 0x100fe200078e0abf */
[----:B------:R-:W-:Y:S01]  /*9ef0*/  ISETP.GE.AND P5, PT, R10, RZ, PT ;  /* 0x000000ff0a00720c */ /* 0x000fe20003fa6270 */
[----:B------:R-:W-:Y:S01]  /*9f00*/  @!P6 IMAD.IADD R5, R5, 0x1, -R191 ;  /* 0x000000010505e824 */ /* 0x000fe200078e0abf */
[----:B------:R-:W-:Y:S01]  /*9f10*/  IABS R10, R7 ;  /* 0x00000007000a7213 */ /* 0x000fe20000000000 */
[----:B------:R-:W-:Y:S01]  /*9f20*/  IMAD R6, R191, R6, R9 ;  /* 0x00000006bf067224 */ /* 0x000fe200078e0209 */
[----:B------:R-:W-:Y:S01]  /*9f30*/  ISETP.GE.AND P6, PT, R7, RZ, PT ;  /* 0x000000ff0700720c */ /* 0x000fe20003fc6270 */
[----:B------:R-:W-:Y:S01]  /*9f40*/  @!P1 IMAD.MOV R3, RZ, RZ, -R3 ;  /* 0x000000ffff039224 */ /* 0x000fe200078e0a03 */
[C---:B------:R-:W-:Y:S01]  /*9f50*/  ISETP.GT.U32.AND P1, PT, R191.reuse, R5, PT ;  /* 0x00000005bf00720c */ /* 0x040fe20003f24070 */
[----:B------:R-:W-:Y:S01]  /*9f60*/  @!P4 IMAD.IADD R4, R4, 0x1, -R191 ;  /* 0x000000010404c824 */ /* 0x000fe200078e0abf */
[----:B------:R-:W-:Y:S01]  /*9f70*/  ISETP.GT.U32.AND P4, PT, R191, R6, PT ;  /* 0x00000006bf00720c */ /* 0x000fe20003f84070 */
[----:B------:R-:W-:Y:S01]  /*9f80*/  IMAD.HI.U32 R7, R194, R10, RZ ;  /* 0x0000000ac2077227 */ /* 0x000fe200078e00ff */
[----:B------:R-:W-:Y:S03]  /*9f90*/  STL [R1+0x18fc], R3 ;  /* 0x0018fc0301007387 */ /* 0x000fe60000100800 */
[----:B------:R-:W-:-:S02]  /*9fa0*/  IMAD.MOV R7, RZ, RZ, -R7 ;  /* 0x000000ffff077224 */ /* 0x000fc400078e0a07 */
[----:B------:R-:W-:-:S04]  /*9fb0*/  IMAD.HI.U32 R8, R194, R11, RZ ;  /* 0x0000000bc2087227 */ /* 0x000fc800078e00ff */
[--C-:B------:R-:W-:Y:S01]  /*9fc0*/  @!P1 IMAD.IADD R5, R5, 0x1, -R191.reuse ;  /* 0x0000000105059824 */ /* 0x100fe200078e0abf */
[----:B------:R-:W-:Y:S01]  /*9fd0*/  ISETP.GE.AND P1, PT, R14, RZ, PT ;  /* 0x000000ff0e00720c */ /* 0x000fe20003f26270 */
[----:B------:R-:W-:Y:S01]  /*9fe0*/  IMAD R7, R191, R7, R10 ;  /* 0x00000007bf077224 */ /* 0x000fe200078e020a */
[----:B------:R-:W-:Y:S01]  /*9ff0*/  IADD3 R10, R247, 0xb8, RZ ;  /* 0x000000b8f70a7810 */ /* 0x000fe20007ffe0ff */
[----:B------:R-:W-:Y:S02]  /*a000*/  @!P4 IMAD.IADD R6, R6, 0x1, -R191 ;  /* 0x000000010606c824 */ /* 0x000fe400078e0abf */
[----:B------:R-:W-:Y:S01]  /*a010*/  @!P2 IMAD.MOV R5, RZ, RZ, -R5 ;  /* 0x000000ffff05a224 */ /* 0x000fe200078e0a05 */
[C---:B------:R-:W-:Y:S01]  /*a020*/  ISETP.GT.U32.AND P2, PT, R191.reuse, R7, PT ;  /* 0x00000007bf00720c */ /* 0x040fe20003f44070 */
[----:B------:R-:W-:Y:S01]  /*a030*/  IMAD.MOV R8, RZ, RZ, -R8 ;  /* 0x000000ffff087224 */ /* 0x000fe200078e0a08 */
[----:B------:R-:W-:Y:S01]  /*a040*/  ISETP.GT.U32.AND P4, PT, R191, R6, PT ;  /* 0x00000006bf00720c */ /* 0x000fe20003f84070 */
[----:B------:R-:W-:Y:S01]  /*a050*/  IMAD.HI.U32 R9, R194, R12, RZ ;  /* 0x0000000cc2097227 */ /* 0x000fe200078e00ff */
[----:B------:R-:W-:-:S03]  /*a060*/  IABS R14, R10 ;  /* 0x0000000a000e7213 */ /* 0x000fc60000000000 */
[----:B------:R-:W-:Y:S02]  /*a070*/  IMAD R8, R191, R8, R11 ;  /* 0x00000008bf087224 */ /* 0x000fe400078e020b */
[----:B------:R-:W-:Y:S02]  /*a080*/  IMAD.MOV R9, RZ, RZ, -R9 ;  /* 0x000000ffff097224 */ /* 0x000fe400078e0a09 */
[----:B------:R-:W-:Y:S01]  /*a090*/  @!P3 IMAD.MOV R4, RZ, RZ, -R4 ;  /* 0x000000ffff04b224 */ /* 0x000fe200078e0a04 */
[----:B------:R-:W-:Y:S01]  /*a0a0*/  ISETP.GE.AND P3, PT, R13, RZ, PT ;  /* 0x000000ff0d00720c */ /* 0x000fe20003f66270 */
[--C-:B------:R-:W-:Y:S02]  /*a0b0*/  @!P2 IMAD.IADD R7, R7, 0x1, -R191.reuse ;  /* 0x000000010707a824 */ /* 0x100fe400078e0abf */
[----:B------:R-:W-:Y:S01]  /*a0c0*/  @!P4 IMAD.IADD R6, R6, 0x1, -R191 ;  /* 0x000000010606c824 */ /* 0x000fe200078e0abf */
[----:B------:R-:W-:Y:S01]  /*a0d0*/  ISETP.GE.AND P4, PT, R10, RZ, PT ;  /* 0x000000ff0a00720c */ /* 0x000fe20003f86270 */
[C---:B------:R-:W-:Y:S01]  /*a0e0*/  IMAD R9, R191.reuse, R9, R12 ;  /* 0x00000009bf097224 */ /* 0x040fe200078e020c */
[C---:B------:R-:W-:Y:S01]  /*a0f0*/  ISETP.GT.U32.AND P2, PT, R191.reuse, R7, PT ;  /* 0x00000007bf00720c */ /* 0x040fe20003f44070 */
[----:B------:R-:W-:Y:S01]  /*a100*/  @!P5 IMAD.MOV R6, RZ, RZ, -R6 ;  /* 0x000000ffff06d224 */ /* 0x000fe200078e0a06 */
[----:B------:R-:W-:Y:S01]  /*a110*/  ISETP.GT.U32.AND P5, PT, R191, R8, PT ;  /* 0x00000008bf00720c */ /* 0x000fe20003fa4070 */
[C---:B------:R-:W-:Y:S01]  /*a120*/  IMAD.HI.U32 R10, R194.reuse, R14, RZ ;  /* 0x0000000ec20a7227 */ /* 0x040fe200078e00ff */
[----:B------:R-:W-:Y:S03]  /*a130*/  STL [R1+0x1900], R4 ;  /* 0x0019000401007387 */ /* 0x000fe60000100800 */
[----:B------:R-:W-:Y:S01]  /*a140*/  IMAD.HI.U32 R11, R194, R15, RZ ;  /* 0x0000000fc20b7227 */ /* 0x000fe200078e00ff */
[----:B------:R-:W-:Y:S01]  /*a150*/  IADD3 R10, -R10, RZ, RZ ;  /* 0x000000ff0a0a7210 */ /* 0x000fe20007ffe1ff */
[----:B------:R-:W-:Y:S02]  /*a160*/  STL [R1+0x1904], R5 ;  /* 0x0019040501007387 */ /* 0x000fe40000100800 */
[----:B------:R-:W-:-:S02]  /*a170*/  IMAD.HI.U32 R13, R194, R18, RZ ;  /* 0x00000012c20d7227 */ /* 0x000fc400078e00ff */
[----:B------:R-:W-:Y:S02]  /*a180*/  STL [R1+0x1908], R6 ;  /* 0x0019080601007387 */ /* 0x000fe40000100800 */
[--C-:B------:R-:W-:Y:S01]  /*a190*/  @!P2 IMAD.IADD R7, R7, 0x1, -R191.reuse ;  /* 0x000000010707a824 */ /* 0x100fe200078e0abf */
[C---:B------:R-:W-:Y:S01]  /*a1a0*/  ISETP.GT.U32.AND P2, PT, R191.reuse, R9, PT ;  /* 0x00000009bf00720c */ /* 0x040fe20003f44070 */
[----:B------:R-:W-:Y:S02]  /*a1b0*/  @!P5 IMAD.IADD R8, R8, 0x1, -R191 ;  /* 0x000000010808d824 */ /* 0x000fe400078e0abf */
[C---:B------:R-:W-:Y:S02]  /*a1c0*/  IMAD R10, R191.reuse, R10, R14 ;  /* 0x0000000abf0a7224 */ /* 0x040fe400078e020e */
[----:B------:R-:W-:Y:S01]  /*a1d0*/  IMAD.HI.U32 R14, R194, R19, RZ ;  /* 0x00000013c20e7227 */ /* 0x000fe200078e00ff */
[----:B------:R-:W-:-:S03]  /*a1e0*/  ISETP.GT.U32.AND P5, PT, R191, R8, PT ;  /* 0x00000008bf00720c */ /* 0x000fc60003fa4070 */
[----:B------:R-:W-:Y:S02]  /*a1f0*/  IMAD.MOV R16, RZ, RZ, -R11 ;  /* 0x000000ffff107224 */ /* 0x000fe400078e0a0b */
[----:B------:R-:W-:Y:S02]  /*a200*/  IMAD.MOV R13, RZ, RZ, -R13 ;  /* 0x000000ffff0d7224 */ /* 0x000fe400078e0a0d */
[----:B------:R-:W-:Y:S02]  /*a210*/  @!P2 IMAD.IADD R9, R9, 0x1, -R191 ;  /* 0x000000010909a824 */ /* 0x000fe400078e0abf */
[C---:B------:R-:W-:Y:S02]  /*a220*/  IMAD R11, R191.reuse, R16, R15 ;  /* 0x00000010bf0b7224 */ /* 0x040fe400078e020f */
[----:B------:R-:W-:Y:S01]  /*a230*/  IMAD.MOV R14, RZ, RZ, -R14 ;  /* 0x000000ffff0e7224 */ /* 0x000fe200078e0a0e */
[C---:B------:R-:W-:Y:S01]  /*a240*/  ISETP.GT.U32.AND P2, PT, R191.reuse, R9, PT ;  /* 0x00000009bf00720c */ /* 0x040fe20003f44070 */
[----:B------:R-:W-:Y:S01]  /*a250*/  @!P5 IMAD.IADD R8, R8, 0x1, -R191 ;  /* 0x000000010808d824 */ /* 0x000fe200078e0abf */
[C---:B------:R-:W-:Y:S01]  /*a260*/  ISETP.GT.U32.AND P5, PT, R191.reuse, R10, PT ;  /* 0x0000000abf00720c */ /* 0x040fe20003fa4070 */
[C---:B------:R-:W-:Y:S01]  /*a270*/  IMAD R13, R191.reuse, R13, R18 ;  /* 0x0000000dbf0d7224 */ /* 0x040fe200078e0212 */
[----:B------:R-:W-:Y:S01]  /*a280*/  IABS R18, R25 ;  /* 0x0000001900127213 */ /* 0x000fe20000000000 */
[C---:B------:R-:W-:Y:S01]  /*a290*/  IMAD R14, R191.reuse, R14, R19 ;  /* 0x0000000ebf0e7224 */ /* 0x040fe200078e0213 */
[----:B------:R-:W-:Y:S01]  /*a2a0*/  IABS R19, R26 ;  /* 0x0000001a00137213 */ /* 0x000fe20000000000 */
[----:B------:R-:W-:Y:S01]  /*a2b0*/  @!P6 IMAD.MOV R7, RZ, RZ, -R7 ;  /* 0x000000ffff07e224 */ /* 0x000fe200078e0a07 */
[----:B------:R-:W-:Y:S01]  /*a2c0*/  ISETP.GT.U32.AND P6, PT, R191, R11, PT ;  /* 0x0000000bbf00720c */ /* 0x000fe20003fc4070 */
[----:B------:R-:W-:-:S03]  /*a2d0*/  IMAD.HI.U32 R12, R194, R17, RZ ;  /* 0x00000011c20c7227 */ /* 0x000fc600078e00ff */
[----:B------:R1:W-:Y:S01]  /*a2e0*/  STL [R1+0x190c], R7 ;  /* 0x00190c0701007387 */ /* 0x0003e20000100800 */
[--C-:B------:R-:W-:Y:S01]  /*a2f0*/  @!P2 IMAD.IADD R9, R9, 0x1, -R191.reuse ;  /* 0x000000010909a824 */ /* 0x100fe200078e0abf */
[C---:B------:R-:W-:Y:S01]  /*a300*/  ISETP.GT.U32.AND P2, PT, R191.reuse, R13, PT ;  /* 0x0000000dbf00720c */ /* 0x040fe20003f44070 */
[----:B------:R-:W-:Y:S01]  /*a310*/  @!P5 IMAD.IADD R10, R10, 0x1, -R191 ;  /* 0x000000010a0ad824 */ /* 0x000fe200078e0abf */
[----:B------:R-:W-:Y:S01]  /*a320*/  ISETP.GT.U32.AND P5, PT, R191, R14, PT ;  /* 0x0000000ebf00720c */ /* 0x000fe20003fa4070 */
[----:B------:R-:W-:Y:S02]  /*a330*/  IMAD.MOV R12, RZ, RZ, -R12 ;  /* 0x000000ffff0c7224 */ /* 0x000fe400078e0a0c */
[----:B------:R-:W-:Y:S01]  /*a340*/  IMAD.HI.U32 R15, R194, R18, RZ ;  /* 0x00000012c20f7227 */ /* 0x000fe200078e00ff */
[----:B-1----:R-:W-:-:S03]  /*a350*/  MOV R7, R197 ;  /* 0x000000c500077202 */ /* 0x002fc60000000f00 */
[----:B------:R-:W-:Y:S01]  /*a360*/  IMAD R12, R191, R12, R17 ;  /* 0x0000000cbf0c7224 */ /* 0x000fe200078e0211 */
[----:B------:R-:W-:Y:S01]  /*a370*/  IADD3 R197, R247, 0x1f5, RZ ;  /* 0x000001f5f7c57810 */ /* 0x000fe20007ffe0ff */
[--C-:B------:R-:W-:Y:S01]  /*a380*/  @!P6 IMAD.IADD R11, R11, 0x1, -R191.reuse ;  /* 0x000000010b0be824 */ /* 0x100fe200078e0abf */
[----:B------:R-:W-:Y:S01]  /*a390*/  ISETP.GT.U32.AND P6, PT, R191, R10, PT ;  /* 0x0000000abf00720c */ /* 0x000fe20003fc4070 */
[----:B------:R-:W-:Y:S01]  /*a3a0*/  @!P3 IMAD.MOV R8, RZ, RZ, -R8 ;  /* 0x000000ffff08b224 */ /* 0x000fe200078e0a08 */
[----:B------:R-:W-:Y:S01]  /*a3b0*/  @!P2 IADD3 R13, R13, -R191, RZ ;  /* 0x800000bf0d0da210 */ /* 0x000fe20007ffe0ff */
[----:B------:R-:W-:Y:S01]  /*a3c0*/  @!P5 IMAD.IADD R14, R14, 0x1, -R191 ;  /* 0x000000010e0ed824 */ /* 0x000fe200078e0abf */
[C---:B------:R-:W-:Y:S01]  /*a3d0*/  ISETP.GT.U32.AND P3, PT, R191.reuse, R12, PT ;  /* 0x0000000cbf00720c */ /* 0x040fe20003f64070 */
[----:B------:R-:W-:Y:S01]  /*a3e0*/  IMAD.MOV R15, RZ, RZ, -R15 ;  /* 0x000000ffff0f7224 */ /* 0x000fe200078e0a0f */
[C---:B------:R-:W-:Y:S01]  /*a3f0*/  ISETP.GT.U32.AND P5, PT, R191.reuse, R13, PT ;  /* 0x0000000dbf00720c */ /* 0x040fe20003fa4070 */
[----:B------:R-:W-:Y:S01]  /*a400*/  IMAD.HI.U32 R17, R194, R20, RZ ;  /* 0x00000014c2117227 */ /* 0x000fe200078e00ff */
[----:B------:R-:W-:Y:S03]  /*a410*/  STL [R1+0x1910], R8 ;  /* 0x0019100801007387 */ /* 0x000fe60000100800 */
[----:B------:R-:W-:-:S02]  /*a420*/  IMAD R15, R191, R15, R18 ;  /* 0x0000000fbf0f7224 */ /* 0x000fc400078e0212 */
[----:B------:R-:W-:Y:S02]  /*a430*/  IMAD.MOV R17, RZ, RZ, -R17 ;  /* 0x000000ffff117224 */ /* 0x000fe400078e0a11 */
[--C-:B------:R-:W-:Y:S01]  /*a440*/  @!P6 IMAD.IADD R10, R10, 0x1, -R191.reuse ;  /* 0x000000010a0ae824 */ /* 0x100fe200078e0abf */
[C---:B------:R-:W-:Y:S01]  /*a450*/  ISETP.GT.U32.AND P6, PT, R191.reuse, R15, PT ;  /* 0x0000000fbf00720c */ /* 0x040fe20003fc4070 */
[C---:B------:R-:W-:Y:S02]  /*a460*/  IMAD R17, R191.reuse, R17, R20 ;  /* 0x00000011bf117224 */ /* 0x040fe400078e0214 */
[--C-:B------:R-:W-:Y:S01]  /*a470*/  @!P3 IMAD.IADD R12, R12, 0x1, -R191.reuse ;  /* 0x000000010c0cb824 */ /* 0x100fe200078e0abf */
[----:B------:R-:W-:Y:S01]  /*a480*/  ISETP.GT.U32.AND P3, PT, R191, R11, PT ;  /* 0x0000000bbf00720c */ /* 0x000fe20003f64070 */
[----:B------:R-:W-:Y:S01]  /*a490*/  @!P5 IMAD.IADD R13, R13, 0x1, -R191 ;  /* 0x000000010d0dd824 */ /* 0x000fe200078e0abf */
[C---:B------:R-:W-:Y:S01]  /*a4a0*/  ISETP.GT.U32.AND P5, PT, R191.reuse, R17, PT ;  /* 0x00000011bf00720c */ /* 0x040fe20003fa4070 */
[----:B------:R-:W-:Y:S01]  /*a4b0*/  IMAD.HI.U32 R16, R194, R19, RZ ;  /* 0x00000013c2107227 */ /* 0x000fe200078e00ff */
[----:B------:R-:W-:-:S03]  /*a4c0*/  ISETP.GT.U32.AND P2, PT, R191, R12, PT ;  /* 0x0000000cbf00720c */ /* 0x000fc60003f44070 */
[----:B------:R-:W-:Y:S02]  /*a4d0*/  IMAD.MOV R16, RZ, RZ, -R16 ;  /* 0x000000ffff107224 */ /* 0x000fe400078e0a10 */
[----:B------:R-:W-:Y:S01]  /*a4e0*/  @!P1 IMAD.MOV R9, RZ, RZ, -R9 ;  /* 0x000000ffff099224 */ /* 0x000fe200078e0a09 */
[----:B------:R-:W-:Y:S01]  /*a4f0*/  ISETP.GT.U32.AND P1, PT, R191, R14, PT ;  /* 0x0000000ebf00720c */ /* 0x000fe20003f24070 */
[----:B------:R-:W-:Y:S01]  /*a500*/  @!P6 IMAD.IADD R15, R15, 0x1, -R191 ;  /* 0x000000010f0fe824 */ /* 0x000fe200078e0abf */
[----:B------:R-:W-:Y:S01]  /*a510*/  ISETP.GE.AND P6, PT, R23, RZ, PT ;  /* 0x000000ff1700720c */ /* 0x000fe20003fc6270 */
[----:B------:R-:W-:Y:S01]  /*a520*/  IMAD R16, R191, R16, R19 ;  /* 0x00000010bf107224 */ /* 0x000fe200078e0213 */
[----:B------:R-:W-:Y:S01]  /*a530*/  IABS R19, R28 ;  /* 0x0000001c00137213 */ /* 0x000fe20000000000 */
[--C-:B------:R-:W-:Y:S01]  /*a540*/  @!P5 IMAD.IADD R17, R17, 0x1, -R191.reuse ;  /* 0x000000011111d824 */ /* 0x100fe200078e0abf */
[----:B------:R-:W-:Y:S01]  /*a550*/  ISETP.GT.U32.AND P5, PT, R191, R15, PT ;  /* 0x0000000fbf00720c */ /* 0x000fe20003fa4070 */
[--C-:B------:R-:W-:Y:S01]  /*a560*/  @!P2 IMAD.IADD R12, R12, 0x1, -R191.reuse ;  /* 0x000000010c0ca824 */ /* 0x100fe200078e0abf */
[----:B------:R-:W-:Y:S01]  /*a570*/  ISETP.GE.AND P2, PT, R21, RZ, PT ;  /* 0x000000ff1500720c */ /* 0x000fe20003f46270 */
[----:B------:R-:W-:Y:S01]  /*a580*/  IMAD.HI.U32 R18, R194, R19, RZ ;  /* 0x00000013c2127227 */ /* 0x000fe200078e00ff */
[C---:B------:R-:W-:Y:S01]  /*a590*/  IADD3 R21, R247.reuse, 0xc1, RZ ;  /* 0x000000c1f7157810 */ /* 0x040fe20007ffe0ff */
[----:B------:R-:W-:Y:S01]  /*a5a0*/  STL [R1+0x1914], R9 ;  /* 0x0019140901007387 */ /* 0x000fe20000100800 */
[----:B------:R-:W-:Y:S01]  /*a5b0*/  IADD3 R23, R247, 0xc4, RZ ;  /* 0x000000c4f7177810 */ /* 0x000fe20007ffe0ff */
[--C-:B------:R-:W-:Y:S01]  /*a5c0*/  @!P1 IMAD.IADD R14, R14, 0x1, -R191.reuse ;  /* 0x000000010e0e9824 */ /* 0x100fe200078e0abf */
[----:B------:R-:W-:Y:S01]  /*a5d0*/  IABS R20, R21 ;  /* 0x0000001500147213 */ /* 0x000fe20000000000 */
[----:B------:R-:W-:Y:S01]  /*a5e0*/  IMAD.MOV R18, RZ, RZ, -R18 ;  /* 0x000000ffff127224 */ /* 0x000fe200078e0a12 */
[----:B------:R-:W-:Y:S01]  /*a5f0*/  ISETP.GE.AND P1, PT, R22, RZ, PT ;  /* 0x000000ff1600720c */ /* 0x000fe20003f26270 */
[----:B------:R-:W-:Y:S01]  /*a600*/  @!P3 IMAD.IADD R11, R11, 0x1, -R191 ;  /* 0x000000010b0bb824 */ /* 0x000fe200078e0abf */
[C---:B------:R-:W-:Y:S01]  /*a610*/  ISETP.GT.U32.AND P3, PT, R191.reuse, R16, PT ;  /* 0x00000010bf00720c */ /* 0x040fe20003f64070 */
[----:B------:R-:W-:Y:S01]  /*a620*/  @!P4 IMAD.MOV R10, RZ, RZ, -R10 ;  /* 0x000000ffff0ac224 */ /* 0x000fe200078e0a0a */
[C---:B------:R-:W-:Y:S01]  /*a630*/  ISETP.GT.U32.AND P4, PT, R191.reuse, R17, PT ;  /* 0x00000011bf00720c */ /* 0x040fe20003f84070 */
[----:B------:R-:W-:Y:S01]  /*a640*/  IMAD R18, R191, R18, R19 ;  /* 0x00000012bf127224 */ /* 0x000fe200078e0213 */
[----:B------:R-:W-:Y:S01]  /*a650*/  IADD3 R22, R247, 0xc3, RZ ;  /* 0x000000c3f7167810 */ /* 0x000fe20007ffe0ff */
[----:B------:R-:W-:Y:S01]  /*a660*/  IMAD.HI.U32 R19, R194, R20, RZ ;  /* 0x00000014c2137227 */ /* 0x000fe200078e00ff */
[----:B------:R1:W-:Y:S03]  /*a670*/  STL [R1+0x1918], R10 ;  /* 0x0019180a01007387 */ /* 0x0003e60000100800 */
[----:B------:R-:W-:Y:S01]  /*a680*/  @!P5 IMAD.IADD R15, R15, 0x1, -R191 ;  /* 0x000000010f0fd824 */ /* 0x000fe200078e0abf */
[----:B------:R-:W-:Y:S01]  /*a690*/  ISETP.GE.AND P5, PT, R27, RZ, PT ;  /* 0x000000ff1b00720c */ /* 0x000fe20003fa6270 */
[----:B------:R-:W-:Y:S01]  /*a6a0*/  @!P6 IMAD.MOV R13, RZ, RZ, -R13 ;  /* 0x000000ffff0de224 */ /* 0x000fe200078e0a0d */
[----:B------:R-:W-:Y:S01]  /*a6b0*/  IADD3 R19, -R19, RZ, RZ ;  /* 0x000000ff13137210 */ /* 0x000fe20007ffe1ff */
[----:B------:R-:W-:Y:S01]  /*a6c0*/  @!P1 IMAD.MOV R12, RZ, RZ, -R12 ;  /* 0x000000ffff0c9224 */ /* 0x000fe200078e0a0c */
[----:B------:R-:W-:Y:S01]  /*a6d0*/  ISETP.GT.U32.AND P6, PT, R191, R18, PT ;  /* 0x00000012bf00720c */ /* 0x000fe20003fc4070 */
[--C-:B------:R-:W-:Y:S01]  /*a6e0*/  @!P3 IMAD.IADD R16, R16, 0x1, -R191.reuse ;  /* 0x000000011010b824 */ /* 0x100fe200078e0abf */
[----:B------:R-:W-:Y:S01]  /*a6f0*/  ISETP.GE.AND P1, PT, R25, RZ, PT ;  /* 0x000000ff1900720c */ /* 0x000fe20003f26270 */
[----:B------:R-:W-:Y:S01]  /*a700*/  @!P4 IMAD.IADD R17, R17, 0x1, -R191 ;  /* 0x000000011111c824 */ /* 0x000fe200078e0abf */
[----:B------:R-:W-:Y:S01]  /*a710*/  ISETP.GE.AND P4, PT, R21, RZ, PT ;  /* 0x000000ff1500720c */ /* 0x000fe20003f86270 */
[----:B------:R-:W-:Y:S01]  /*a720*/  IMAD R19, R191, R19, R20 ;  /* 0x00000013bf137224 */ /* 0x000fe200078e0214 */
[----:B------:R-:W-:Y:S01]  /*a730*/  IADD3 R20, R247, 0xc2, RZ ;  /* 0x000000c2f7147810 */ /* 0x000fe20007ffe0ff */
[----:B------:R-:W-:Y:S01]  /*a740*/  @!P2 IMAD.MOV R11, RZ, RZ, -R11 ;  /* 0x000000ffff0ba224 */ /* 0x000fe200078e0a0b */
[C---:B------:R-:W-:Y:S01]  /*a750*/  ISETP.GT.U32.AND P2, PT, R191.reuse, R16, PT ;  /* 0x00000010bf00720c */ /* 0x040fe20003f44070 */
[----:B------:R-:W-:Y:S01]  /*a760*/  @!P5 IMAD.MOV R17, RZ, RZ, -R17 ;  /* 0x000000ffff11d224 */ /* 0x000fe200078e0a11 */
[C---:B------:R-:W-:Y:S01]  /*a770*/  ISETP.GT.U32.AND P5, PT, R191.reuse, R19, PT ;  /* 0x00000013bf00720c */ /* 0x040fe20003fa4070 */
[----:B-1----:R-:W-:Y:S01]  /*a780*/  IMAD.MOV.U32 R10, RZ, RZ, R193 ;  /* 0x000000ffff0a7224 */ /* 0x002fe200078e00c1 */
[----:B------:R-:W-:Y:S01]  /*a790*/  ISETP.GE.AND P3, PT, R24, RZ, PT ;  /* 0x000000ff1800720c */ /* 0x000fe20003f66270 */
[----:B------:R-:W-:Y:S01]  /*a7a0*/  @!P6 IMAD.IADD R18, R18, 0x1, -R191 ;  /* 0x000000011212e824 */ /* 0x000fe200078e0abf */
[----:B------:R-:W-:Y:S01]  /*a7b0*/  IABS R21, R20 ;  /* 0x0000001400157213 */ /* 0x000fe20000000000 */
[----:B------:R-:W-:Y:S01]  /*a7c0*/  @!P1 IMAD.MOV R15, RZ, RZ, -R15 ;  /* 0x000000ffff0f9224 */ /* 0x000fe200078e0a0f */
[----:B------:R-:W-:Y:S01]  /*a7d0*/  ISETP.GE.AND P1, PT, R20, RZ, PT ;  /* 0x000000ff1400720c */ /* 0x000fe20003f26270 */
[C---:B------:R-:W-:Y:S01]  /*a7e0*/  IMAD.HI.U32 R24, R194.reuse, R29, RZ ;  /* 0x0000001dc2187227 */ /* 0x040fe200078e00ff */
[----:B------:R-:W-:Y:S01]  /*a7f0*/  ISETP.GT.U32.AND P6, PT, R191, R18, PT ;  /* 0x00000012bf00720c */ /* 0x000fe20003fc4070 */
[----:B------:R-:W-:Y:S01]  /*a800*/  STL [R1+0x191c], R11 ;  /* 0x00191c0b01007387 */ /* 0x000fe20000100800 */
[----:B------:R-:W-:Y:S01]  /*a810*/  IABS R25, R22 ;  /* 0x0000001600197213 */ /* 0x000fe20000000000 */
[----:B------:R-:W-:Y:S01]  /*a820*/  IMAD.HI.U32 R20, R194, R21, RZ ;  /* 0x00000015c2147227 */ /* 0x000fe200078e00ff */
[----:B------:R-:W-:Y:S01]  /*a830*/  IABS R27, R23 ;  /* 0x00000017001b7213 */ /* 0x000fe20000000000 */
[----:B------:R-:W-:Y:S01]  /*a840*/  STL [R1+0x1920], R12 ;  /* 0x0019200c01007387 */ /* 0x000fe20000100800 */
[----:B------:R-:W-:Y:S01]  /*a850*/  IADD3 R193, R247, 0x1f1, RZ ;  /* 0x000001f1f7c17810 */ /* 0x000fe20007ffe0ff */
[--C-:B------:R-:W-:Y:S01]  /*a860*/  @!P2 IMAD.IADD R16, R16, 0x1, -R191.reuse ;  /* 0x000000011010a824 */ /* 0x100fe200078e0abf */
[----:B------:R-:W-:Y:S01]  /*a870*/  ISETP.GE.AND P2, PT, R28, RZ, PT ;  /* 0x000000ff1c00720c */ /* 0x000fe20003f46270 */
[----:B------:R-:W-:Y:S01]  /*a880*/  @!P5 IMAD.IADD R19, R19, 0x1, -R191 ;  /* 0x000000011313d824 */ /* 0x000fe200078e0abf */
[----:B------:R-:W-:Y:S01]  /*a890*/  IABS R28, R34 ;  /* 0x00000022001c7213 */ /* 0x000fe20000000000 */
[----:B------:R-:W-:Y:S01]  /*a8a0*/  IMAD.MOV R20, RZ, RZ, -R20 ;  /* 0x000000ffff147224 */ /* 0x000fe200078e0a14 */
[----:B------:R-:W-:Y:S01]  /*a8b0*/  STL [R1+0x1924], R13 ;  /* 0x0019240d01007387 */ /* 0x000fe20000100800 */
[----:B------:R-:W-:Y:S01]  /*a8c0*/  @!P3 IMAD.MOV R14, RZ, RZ, -R14 ;  /* 0x000000ffff0eb224 */ /* 0x000fe200078e0a0e */
[C---:B------:R-:W-:Y:S01]  /*a8d0*/  ISETP.GT.U32.AND P5, PT, R191.reuse, R19, PT ;  /* 0x00000013bf00720c */ /* 0x040fe20003fa4070 */
[----:B------:R-:W-:Y:S01]  /*a8e0*/  IMAD R20, R191, R20, R21 ;  /* 0x00000014bf147224 */ /* 0x000fe200078e0215 */
[----:B------:R-:W-:Y:S01]  /*a8f0*/  ISETP.GE.AND P3, PT, R26, RZ, PT ;  /* 0x000000ff1a00720c */ /* 0x000fe20003f66270 */
[----:B------:R-:W-:Y:S01]  /*a900*/  IMAD.HI.U32 R21, R194, R25, RZ ;  /* 0x00000019c2157227 */ /* 0x000fe200078e00ff */
[----:B------:R-:W-:Y:S03]  /*a910*/  STL [R1+0x1928], R14 ;  /* 0x0019280e01007387 */ /* 0x000fe60000100800 */
[----:B------:R-:W-:Y:S01]  /*a920*/  @!P6 IMAD.IADD R18, R18, 0x1, -R191 ;  /* 0x000000011212e824 */ /* 0x000fe200078e0abf */
[----:B------:R-:W-:Y:S01]  /*a930*/  ISETP.GE.AND P6, PT, R23, RZ, PT ;  /* 0x000000ff1700720c */ /* 0x000fe20003fc6270 */
[----:B------:R-:W-:Y:S01]  /*a940*/  IMAD.MOV R26, RZ, RZ, -R21 ;  /* 0x000000ffff1a7224 */ /* 0x000fe200078e0a15 */
[----:B------:R-:W-:Y:S01]  /*a950*/  STL [R1+0x192c], R15 ;  /* 0x00192c0f01007387 */ /* 0x000fe20000100800 */
[----:B------:R-:W-:Y:S01]  /*a960*/  @!P2 IMAD.MOV R18, RZ, RZ, -R18 ;  /* 0x000000ffff12a224 */ /* 0x000fe200078e0a12 */
[C---:B------:R-:W-:Y:S01]  /*a970*/  ISETP.GT.U32.AND P2, PT, R191.reuse, R20, PT ;  /* 0x00000014bf00720c */ /* 0x040fe20003f44070 */
[----:B------:R-:W-:-:S02]  /*a980*/  IMAD R21, R191, R26, R25 ;  /* 0x0000001abf157224 */ /* 0x000fc400078e0219 */
[--C-:B------:R-:W-:Y:S02]  /*a990*/  @!P5 IMAD.IADD R19, R19, 0x1, -R191.reuse ;  /* 0x000000011313d824 */ /* 0x100fe400078e0abf */
[----:B------:R-:W-:Y:S01]  /*a9a0*/  @!P3 IMAD.MOV R16, RZ, RZ, -R16 ;  /* 0x000000ffff10b224 */ /* 0x000fe200078e0a10 */
[----:B------:R-:W-:Y:S01]  /*a9b0*/  ISETP.GT.U32.AND P5, PT, R191, R21, PT ;  /* 0x00000015bf00720c */ /* 0x000fe20003fa4070 */
[----:B------:R-:W-:Y:S01]  /*a9c0*/  IMAD.HI.U32 R23, R194, R28, RZ ;  /* 0x0000001cc2177227 */ /* 0x000fe200078e00ff */
[----:B------:R-:W-:Y:S02]  /*a9d0*/  ISETP.GE.AND P3, PT, R22, RZ, PT ;  /* 0x000000ff1600720c */ /* 0x000fe40003f66270 */
[----:B------:R-:W-:Y:S01]  /*a9e0*/  @!P4 IADD3 R19, -R19, RZ, RZ ;  /* 0x000000ff1313c210 */ /* 0x000fe20007ffe1ff */
[----:B------:R-:W-:Y:S01]  /*a9f0*/  IMAD.HI.U32 R22, R194, R27, RZ ;  /* 0x0000001bc2167227 */ /* 0x000fe200078e00ff */
[----:B------:R-:W-:Y:S03]  /*aa00*/  STL [R1+0x1930], R16 ;  /* 0x0019301001007387 */ /* 0x000fe60000100800 */
[----:B------:R-:W-:Y:S01]  /*aa10*/  IMAD.MOV R22, RZ, RZ, -R22 ;  /* 0x000000ffff167224 */ /* 0x000fe200078e0a16 */
[----:B------:R-:W-:Y:S01]  /*aa20*/  STL [R1+0x1934], R17 ;  /* 0x0019341101007387 */ /* 0x000fe20000100800 */
[----:B------:R-:W-:-:S02]  /*aa30*/  @!P2 IMAD.IADD R20, R20, 0x1, -R191 ;  /* 0x000000011414a824 */ /* 0x000fc400078e0abf */
[----:B------:R-:W-:Y:S01]  /*aa40*/  IMAD R22, R191, R22, R27 ;  /* 0x00000016bf167224 */ /* 0x000fe200078e021b */
[----:B------:R-:W-:Y:S01]  /*aa50*/  IABS R27, R38 ;  /* 0x00000026001b7213 */ /* 0x000fe20000000000 */
[----:B------:R-:W-:Y:S01]  /*aa60*/  @!P5 IMAD.IADD R21, R21, 0x1, -R191 ;  /* 0x000000011515d824 */ /* 0x000fe200078e0abf */
[C---:B------:R-:W-:Y:S01]  /*aa70*/  ISETP.GT.U32.AND P5, PT, R191.reuse, R20, PT ;  /* 0x00000014bf00720c */ /* 0x040fe20003fa4070 */
[----:B------:R-:W-:Y:S01]  /*aa80*/  IMAD.MOV R23, RZ, RZ, -R23 ;  /* 0x000000ffff177224 */ /* 0x000fe200078e0a17 */
[C---:B------:R-:W-:Y:S01]  /*aa90*/  ISETP.GT.U32.AND P2, PT, R191.reuse, R22, PT ;  /* 0x00000016bf00720c */ /* 0x040fe20003f44070 */
[----:B------:R-:W-:Y:S01]  /*aaa0*/  IMAD.MOV R24, RZ, RZ, -R24 ;  /* 0x000000ffff187224 */ /* 0x000fe200078e0a18 */
[C---:B------:R-:W-:Y:S01]  /*aab0*/  ISETP.GT.U32.AND P4, PT, R191.reuse, R21, PT ;  /* 0x00000015bf00720c */ /* 0x040fe20003f84070 */
[C---:B------:R-:W-:Y:S01]  /*aac0*/  IMAD R23, R191.reuse, R23, R28 ;  /* 0x00000017bf177224 */ /* 0x040fe200078e021c */
[----:B------:R1:W-:Y:S01]  /*aad0*/  STL [R1+0x1938], R18 ;  /* 0x0019381201007387 */ /* 0x0003e20000100800 */
[C---:B------:R-:W-:Y:S01]  /*aae0*/  IMAD R24, R191.reuse, R24, R29 ;  /* 0x00000018bf187224 */ /* 0x040fe200078e021d */
[----:B------:R-:W-:Y:S01]  /*aaf0*/  IABS R29, R39 ;  /* 0x00000027001d7213 */ /* 0x000fe20000000000 */
[----:B------:R-:W-:Y:S01]  /*ab00*/  IMAD.HI.U32 R25, R194, R27, RZ ;  /* 0x0000001bc2197227 */ /* 0x000fe200078e00ff */
[----:B------:R-:W-:Y:S03]  /*ab10*/  STL [R1+0x193c], R19 ;  /* 0x00193c1301007387 */ /* 0x000fe60000100800 */
[--C-:B------:R-:W-:Y:S01]  /*ab20*/  @!P5 IMAD.IADD R20, R20, 0x1, -R191.reuse ;  /* 0x000000011414d824 */ /* 0x100fe200078e0abf */
[----:B------:R-:W-:Y:S01]  /*ab30*/  ISETP.GT.U32.AND P5, PT, R191, R23, PT ;  /* 0x00000017bf00720c */ /* 0x000fe20003fa4070 */
[----:B------:R-:W-:-:S02]  /*ab40*/  @!P2 IMAD.IADD R22, R22, 0x1, -R191 ;  /* 0x000000011616a824 */ /* 0x000fc400078e0abf */
[----:B------:R-:W-:-:S03]  /*ab50*/  IMAD.HI.U32 R26, R194, R29, RZ ;  /* 0x0000001dc21a7227 */ /* 0x000fc600078e00ff */
[C---:B------:R-:W-:Y:S01]  /*ab60*/  ISETP.GT.U32.AND P2, PT, R191.reuse, R22, PT ;  /* 0x00000016bf00720c */ /* 0x040fe20003f44070 */
[----:B------:R-:W-:Y:S02]  /*ab70*/  IMAD.MOV R28, RZ, RZ, -R25 ;  /* 0x000000ffff1c7224 */ /* 0x000fe400078e0a19 */
[----:B------:R-:W-:Y:S02]  /*ab80*/  IMAD.MOV R26, RZ, RZ, -R26 ;  /* 0x000000ffff1a7224 */ /* 0x000fe400078e0a1a */
[C---:B------:R-:W-:Y:S02]  /*ab90*/  IMAD R25, R191.reuse, R28, R27 ;  /* 0x0000001cbf197224 */ /* 0x040fe400078e021b */
[----:B------:R-:W-:Y:S02]  /*aba0*/  IMAD R26, R191, R26, R29 ;  /* 0x0000001abf1a7224 */ /* 0x000fe400078e021d */
[----:B------:R-:W-:-:S04]  /*abb0*/  IMAD.HI.U32 R27, R194, R30, RZ ;  /* 0x0000001ec21b7227 */ /* 0x000fc800078e00ff */
[----:B------:R-:W-:Y:S01]  /*abc0*/  @!P5 IMAD.IADD R23, R23, 0x1, -R191 ;  /* 0x000000011717d824 */ /* 0x000fe200078e0abf */
[C---:B------:R-:W-:Y:S01]  /*abd0*/  ISETP.GT.U32.AND P5, PT, R191.reuse, R26, PT ;  /* 0x0000001abf00720c */ /* 0x040fe20003fa4070 */
[----:B------:R-:W-:Y:S02]  /*abe0*/  IMAD.MOV R27, RZ, RZ, -R27 ;  /* 0x000000ffff1b7224 */ /* 0x000fe400078e0a1b */
[--C-:B------:R-:W-:Y:S01]  /*abf0*/  @!P2 IMAD.IADD R22, R22, 0x1, -R191.reuse ;  /* 0x000000011616a824 */ /* 0x100fe200078e0abf */
[C---:B------:R-:W-:Y:S01]  /*ac00*/  ISETP.GT.U32.AND P2, PT, R191.reuse, R25, PT ;  /* 0x00000019bf00720c */ /* 0x040fe20003f44070 */
[----:B------:R-:W-:Y:S02]  /*ac10*/  IMAD R27, R191, R27, R30 ;  /* 0x0000001bbf1b7224 */ /* 0x000fe400078e021e */
[----:B------:R-:W-:Y:S01]  /*ac20*/  @!P4 IMAD.IADD R21, R21, 0x1, -R191 ;  /* 0x000000011515c824 */ /* 0x000fe200078e0abf */
[C---:B------:R-:W-:Y:S01]  /*ac30*/  ISETP.GT.U32.AND P4, PT, R191.reuse, R24, PT ;  /* 0x00000018bf00720c */ /* 0x040fe20003f84070 */
[----:B------:R-:W-:Y:S01]  /*ac40*/  @!P6 IMAD.MOV R22, RZ, RZ, -R22 ;  /* 0x000000ffff16e224 */ /* 0x000fe200078e0a16 */
[----:B------:R-:W-:Y:S01]  /*ac50*/  ISETP.GT.U32.AND P6, PT, R191, R27, PT ;  /* 0x0000001bbf00720c */ /* 0x000fe20003fc4070 */
[----:B------:R-:W-:-:S04]  /*ac60*/  IMAD.HI.U32 R29, R194, R32, RZ ;  /* 0x00000020c21d7227 */ /* 0x000fc800078e00ff */
[----:B------:R-:W-:Y:S01]  /*ac70*/  @!P1 IMAD.MOV R20, RZ, RZ, -R20 ;  /* 0x000000ffff149224 */ /* 0x000fe200078e0a14 */
[----:B------:R-:W-:Y:S01]  /*ac80*/  ISETP.GT.U32.AND P1, PT, R191, R23, PT ;  /* 0x00000017bf00720c */ /* 0x000fe20003f24070 */
[----:B------:R-:W-:Y:S02]  /*ac90*/  @!P5 IMAD.IADD R26, R26, 0x1, -R191 ;  /* 0x000000011a1ad824 */ /* 0x000fe400078e0abf */
[----:B------:R-:W-:Y:S01]  /*aca0*/  IMAD.MOV R29, RZ, RZ, -R29 ;  /* 0x000000ffff1d7224 */ /* 0x000fe200078e0a1d */
[----:B------:R-:W-:Y:S01]  /*acb0*/  STL [R1+0x1940], R20 ;  /* 0x0019401401007387 */ /* 0x000fe20000100800 */
[----:B------:R-:W-:-:S04]  /*acc0*/  IMAD.HI.U32 R28, R194, R31, RZ ;  /* 0x0000001fc21c7227 */ /* 0x000fc800078e00ff */
[----:B------:R-:W-:Y:S01]  /*acd0*/  @!P3 IMAD.MOV R21, RZ, RZ, -R21 ;  /* 0x000000ffff15b224 */ /* 0x000fe200078e0a15 */
[C---:B------:R-:W-:Y:S01]  /*ace0*/  ISETP.GT.U32.AND P3, PT, R191.reuse, R26, PT ;  /* 0x0000001abf00720c */ /* 0x040fe20003f64070 */
[----:B------:R-:W-:Y:S01]  /*acf0*/  IMAD R29, R191, R29, R32 ;  /* 0x0000001dbf1d7224 */ /* 0x000fe200078e0220 */
[----:B------:R-:W-:Y:S01]  /*ad00*/  IABS R32, R40 ;  /* 0x0000002800207213 */ /* 0x000fe20000000000 */
[----:B------:R-:W-:Y:S01]  /*ad10*/  IMAD.MOV R28, RZ, RZ, -R28 ;  /* 0x000000ffff1c7224 */ /* 0x000fe200078e0a1c */
[----:B------:R-:W-:Y:S01]  /*ad20*/  STL [R1+0x1944], R21 ;  /* 0x0019441501007387 */ /* 0x000fe20000100800 */
[--C-:B------:R-:W-:Y:S01]  /*ad30*/  @!P4 IMAD.IADD R24, R24, 0x1, -R191.reuse ;  /* 0x000000011818c824 */ /* 0x100fe200078e0abf */
[----:B------:R-:W-:Y:S01]  /*ad40*/  ISETP.GE.AND P4, PT, R34, RZ, PT ;  /* 0x000000ff2200720c */ /* 0x000fe20003f86270 */
[----:B------:R-:W-:Y:S01]  /*ad50*/  @!P6 IMAD.IADD R27, R27, 0x1, -R191 ;  /* 0x000000011b1be824 */ /* 0x000fe200078e0abf */
[----:B------:R-:W-:Y:S01]  /*ad60*/  ISETP.GE.AND P6, PT, R39, RZ, PT ;  /* 0x000000ff2700720c */ /* 0x000fe20003fc6270 */
[----:B------:R-:W-:Y:S01]  /*ad70*/  IMAD R28, R191, R28, R31 ;  /* 0x0000001cbf1c7224 */ /* 0x000fe200078e021f */
[----:B------:R-:W-:Y:S01]  /*ad80*/  IABS R39, R47 ;  /* 0x0000002f00277213 */ /* 0x000fe20000000000 */
[--C-:B------:R-:W-:Y:S01]  /*ad90*/  @!P2 IMAD.IADD R25, R25, 0x1, -R191.reuse ;  /* 0x000000011919a824 */ /* 0x100fe200078e0abf */
[C---:B------:R-:W-:Y:S01]  /*ada0*/  ISETP.GT.U32.AND P2, PT, R191.reuse, R24, PT ;  /* 0x00000018bf00720c */ /* 0x040fe20003f44070 */
[----:B------:R-:W-:Y:S01]  /*adb0*/  IMAD.HI.U32 R30, R194, R32, RZ ;  /* 0x00000020c21e7227 */ /* 0x000fe200078e00ff */
[----:B------:R-:W-:Y:S02]  /*adc0*/  STL [R1+0x1948], R22 ;  /* 0x0019481601007387 */ /* 0x000fe40000100800 */
[----:B------:R-:W-:Y:S01]  /*add0*/  ISETP.GT.U32.AND P5, PT, R191, R25, PT ;  /* 0x00000019bf00720c */ /* 0x000fe20003fa4070 */
[----:B------:R-:W-:Y:S01]  /*ade0*/  @!P1 IMAD.IADD R23, R23, 0x1, -R191 ;  /* 0x0000000117179824 */ /* 0x000fe200078e0abf */
[----:B------:R-:W-:Y:S01]  /*adf0*/  ISETP.GT.U32.AND P1, PT, R191, R28, PT ;  /* 0x0000001cbf00720c */ /* 0x000fe20003f24070 */
[----:B------:R-:W-:-:S02]  /*ae00*/  IMAD.MOV R30, RZ, RZ, -R30 ;  /* 0x000000ffff1e7224 */ /* 0x000fc400078e0a1e */
[----:B------:R-:W-:Y:S01]  /*ae10*/  @!P3 IMAD.IADD R26, R26, 0x1, -R191 ;  /* 0x000000011a1ab824 */ /* 0x000fe200078e0abf */
[----:B------:R-:W-:Y:S01]  /*ae20*/  ISETP.GE.AND P3, PT, R38, RZ, PT ;  /* 0x000000ff2600720c */ /* 0x000fe20003f66270 */
[C---:B------:R-:W-:Y:S02]  /*ae30*/  IMAD R30, R191.reuse, R30, R32 ;  /* 0x0000001ebf1e7224 */ /* 0x040fe400078e0220 */
[----:B------:R-:W-:Y:S01]  /*ae40*/  @!P6 IMAD.MOV R26, RZ, RZ, -R26 ;  /* 0x000000ffff1ae224 */ /* 0x000fe200078e0a1a */
[----:B------:R-:W-:Y:S01]  /*ae50*/  @!P2 IADD3 R24, R24, -R191, RZ ;  /* 0x800000bf1818a210 */ /* 0x000fe20007ffe0ff */
[----:B------:R-:W-:Y:S01]  /*ae60*/  @!P4 IMAD.MOV R23, RZ, RZ, -R23 ;  /* 0x000000ffff17c224 */ /* 0x000fe200078e0a17 */
[----:B------:R-:W-:Y:S01]  /*ae70*/  ISETP.GT.U32.AND P6, PT, R191, R30, PT ;  /* 0x0000001ebf00720c */ /* 0x000fe20003fc4070 */
[--C-:B------:R-:W-:Y:S01]  /*ae80*/  @!P5 IMAD.IADD R25, R25, 0x1, -R191.reuse ;  /* 0x000000011919d824 */ /* 0x100fe200078e0abf */
[----:B------:R-:W-:Y:S01]  /*ae90*/  ISETP.GE.AND P2, PT, R33, RZ, PT ;  /* 0x000000ff2100720c */ /* 0x000fe20003f46270 */
[----:B------:R-:W-:Y:S01]  /*aea0*/  @!P1 IMAD.IADD R28, R28, 0x1, -R191 ;  /* 0x000000011c1c9824 */ /* 0x000fe200078e0abf */
[----:B------:R-:W-:Y:S01]  /*aeb0*/  IABS R33, R41 ;  /* 0x0000002900217213 */ /* 0x000fe20000000000 */
[----:B------:R-:W-:Y:S01]  /*aec0*/  STL [R1+0x194c], R23 ;  /* 0x00194c1701007387 */ /* 0x000fe20000100800 */
[C---:B------:R-:W-:Y:S01]  /*aed0*/  ISETP.GT.U32.AND P5, PT, R191.reuse, R29, PT ;  /* 0x0000001dbf00720c */ /* 0x040fe20003fa4070 */
[----:B------:R-:W-:Y:S01]  /*aee0*/  @!P3 IMAD.MOV R25, RZ, RZ, -R25 ;  /* 0x000000ffff19b224 */ /* 0x000fe200078e0a19 */
[----:B------:R-:W-:Y:S01]  /*aef0*/  ISETP.GT.U32.AND P4, PT, R191, R28, PT ;  /* 0x0000001cbf00720c */ /* 0x000fe20003f84070 */
[----:B------:R-:W-:Y:S01]  /*af00*/  IMAD.HI.U32 R31, R194, R33, RZ ;  /* 0x00000021c21f7227 */ /* 0x000fe200078e00ff */
[----:B------:R-:W-:-:S02]  /*af10*/  ISETP.GE.AND P3, PT, R36, RZ, PT ;  /* 0x000000ff2400720c */ /* 0x000fc40003f66270 */
[----:B------:R-:W-:Y:S01]  /*af20*/  IADD3 R36, R247, 0xce, RZ ;  /* 0x000000cef7247810 */ /* 0x000fe20007ffe0ff */
[----:B------:R-:W-:Y:S01]  /*af30*/  @!P6 IMAD.IADD R30, R30, 0x1, -R191 ;  /* 0x000000011e1ee824 */ /* 0x000fe200078e0abf */
[----:B------:R-:W-:Y:S01]  /*af40*/  ISETP.GE.AND P1, PT, R37, RZ, PT ;  /* 0x000000ff2500720c */ /* 0x000fe20003f26270 */
[----:B------:R-:W-:Y:S01]  /*af50*/  IMAD.MOV R32, RZ, RZ, -R31 ;  /* 0x000000ffff207224 */ /* 0x000fe200078e0a1f */
[----:B------:R-:W-:Y:S01]  /*af60*/  IABS R34, R36 ;  /* 0x0000002400227213 */ /* 0x000fe20000000000 */
[----:B------:R-:W-:Y:S01]  /*af70*/  @!P2 IMAD.MOV R24, RZ, RZ, -R24 ;  /* 0x000000ffff18a224 */ /* 0x000fe200078e0a18 */
[C---:B------:R-:W-:Y:S01]  /*af80*/  ISETP.GT.U32.AND P6, PT, R191.reuse, R30, PT ;  /* 0x0000001ebf00720c */ /* 0x040fe20003fc4070 */
[----:B------:R-:W-:Y:S01]  /*af90*/  IMAD R31, R191, R32, R33 ;  /* 0x00000020bf1f7224 */ /* 0x000fe200078e0221 */
[----:B------:R-:W-:Y:S01]  /*afa0*/  IADD3 R37, R247, 0xcf, RZ ;  /* 0x000000cff7257810 */ /* 0x000fe20007ffe0ff */
[----:B------:R-:W-:Y:S01]  /*afb0*/  IMAD.HI.U32 R32, R194, R34, RZ ;  /* 0x00000022c2207227 */ /* 0x000fe200078e00ff */
[----:B------:R-:W-:Y:S03]  /*afc0*/  STL [R1+0x1950], R24 ;  /* 0x0019501801007387 */ /* 0x000fe60000100800 */
[--C-:B------:R-:W-:Y:S01]  /*afd0*/  @!P5 IMAD.IADD R29, R29, 0x1, -R191.reuse ;  /* 0x000000011d1dd824 */ /* 0x100fe200078e0abf */
[C---:B------:R-:W-:Y:S01]  /*afe0*/  ISETP.GT.U32.AND P5, PT, R191.reuse, R27, PT ;  /* 0x0000001bbf00720c */ /* 0x040fe20003fa4070 */
[--C-:B------:R-:W-:Y:S01]  /*aff0*/  @!P4 IMAD.IADD R28, R28, 0x1, -R191.reuse ;  /* 0x000000011c1cc824 */ /* 0x100fe200078e0abf */
[C---:B------:R-:W-:Y:S01]  /*b000*/  ISETP.GT.U32.AND P4, PT, R191.reuse, R31, PT ;  /* 0x0000001fbf00720c */ /* 0x040fe20003f84070 */
[----:B------:R-:W-:Y:S01]  /*b010*/  IMAD.MOV R32, RZ, RZ, -R32 ;  /* 0x000000ffff207224 */ /* 0x000fe200078e0a20 */
[C---:B------:R-:W-:Y:S01]  /*b020*/  ISETP.GT.U32.AND P2, PT, R191.reuse, R29, PT ;  /* 0x0000001dbf00720c */ /* 0x040fe20003f44070 */
[----:B------:R-:W-:Y:S01]  /*b030*/  @!P6 IMAD.IADD R30, R30, 0x1, -R191 ;  /* 0x000000011e1ee824 */ /* 0x000fe200078e0abf */
[----:B------:R-:W-:Y:S01]  /*b040*/  STL [R1+0x1954], R25 ;  /* 0x0019541901007387 */ /* 0x000fe20000100800 */
[----:B------:R-:W-:-:S02]  /*b050*/  IMAD R32, R191, R32, R34 ;  /* 0x00000020bf207224 */ /* 0x000fc400078e0222 */
[----:B------:R-:W-:Y:S01]  /*b060*/  @!P3 IMAD.MOV R28, RZ, RZ, -R28 ;  /* 0x000000ffff1cb224 */ /* 0x000fe200078e0a1c */
[----:B------:R2:W-:Y:S01]  /*b070*/  STL [R1+0x1958], R26 ;  /* 0x0019581a01007387 */ /* 0x0005e20000100800 */
[----:B-1----:R-:W-:Y:S01]  /*b080*/  IMAD.MOV.U32 R18, RZ, RZ, R184 ;  /* 0x000000ffff127224 */ /* 0x002fe200078e00b8 */
[----:B------:R-:W-:Y:S01]  /*b090*/  ISETP.GT.U32.AND P6, PT, R191, R32, PT ;  /* 0x00000020bf00720c */ /* 0x000fe20003fc4070 */
[----:B------:R-:W-:Y:S01]  /*b0a0*/  @!P5 IMAD.IADD R27, R27, 0x1, -R191 ;  /* 0x000000011b1bd824 */ /* 0x000fe200078e0abf */
[----:B------:R-:W-:Y:S01]  /*b0b0*/  ISETP.GE.AND P5, PT, R35, RZ, PT ;  /* 0x000000ff2300720c */ /* 0x000fe20003fa6270 */
[----:B------:R-:W-:Y:S01]  /*b0c0*/  IMAD.MOV.U32 R17, RZ, RZ, R185 ;  /* 0x000000ffff117224 */ /* 0x000fe200078e00b9 */
[----:B------:R-:W-:Y:S01]  /*b0d0*/  IABS R35, R37 ;  /* 0x0000002500237213 */ /* 0x000fe20000000000 */
[----:B------:R-:W-:Y:S01]  /*b0e0*/  @!P2 IMAD.IADD R29, R29, 0x1, -R191 ;  /* 0x000000011d1da824 */ /* 0x000fe200078e0abf */
[----:B------:R-:W-:Y:S01]  /*b0f0*/  @!P4 IADD3 R31, R31, -R191, RZ ;  /* 0x800000bf1f1fc210 */ /* 0x000fe20007ffe0ff */
[----:B------:R-:W-:Y:S01]  /*b100*/  @!P1 IMAD.MOV R27, RZ, RZ, -R27 ;  /* 0x000000ffff1b9224 */ /* 0x000fe200078e0a1b */
[----:B------:R-:W-:Y:S01]  /*b110*/  ISETP.GE.AND P2, PT, R40, RZ, PT ;  /* 0x000000ff2800720c */ /* 0x000fe20003f46270 */
[----:B------:R-:W-:Y:S01]  /*b120*/  IMAD.HI.U32 R33, R194, R35, RZ ;  /* 0x00000023c2217227 */ /* 0x000fe200078e00ff */
[----:B------:R-:W-:-:S02]  /*b130*/  ISETP.GT.U32.AND P3, PT, R191, R31, PT ;  /* 0x0000001fbf00720c */ /* 0x000fc40003f64070 */
[----:B------:R-:W-:Y:S01]  /*b140*/  ISETP.GE.AND P4, PT, R36, RZ, PT ;  /* 0x000000ff2400720c */ /* 0x000fe20003f86270 */
[----:B------:R-:W-:Y:S01]  /*b150*/  IMAD.MOV R34, RZ, RZ, -R33 ;  /* 0x000000ffff227224 */ /* 0x000fe200078e0a21 */
[C---:B------:R-:W-:Y:S01]  /*b160*/  IADD3 R36, R247.reuse, 0xd0, RZ ;  /* 0x000000d0f7247810 */ /* 0x040fe20007ffe0ff */
[----:B------:R-:W-:Y:S01]  /*b170*/  @!P6 IMAD.IADD R32, R32, 0x1, -R191 ;  /* 0x000000012020e824 */ /* 0x000fe200078e0abf */
[----:B------:R-:W-:Y:S01]  /*b180*/  IADD3 R40, R247, 0xd1, RZ ;  /* 0x000000d1f7287810 */ /* 0x000fe20007ffe0ff */
[----:B------:R-:W-:Y:S01]  /*b190*/  IMAD R33, R191, R34, R35 ;  /* 0x00000022bf217224 */ /* 0x000fe200078e0223 */
[----:B------:R-:W-:Y:S01]  /*b1a0*/  ISETP.GE.AND P1, PT, R41, RZ, PT ;  /* 0x000000ff2900720c */ /* 0x000fe20003f26270 */
[----:B------:R-:W-:Y:S01]  /*b1b0*/  @!P5 IMAD.MOV R29, RZ, RZ, -R29 ;  /* 0x000000ffff1dd224 */ /* 0x000fe200078e0a1d */
[----:B------:R-:W-:Y:S01]  /*b1c0*/  ISETP.GT.U32.AND P6, PT, R191, R32, PT ;  /* 0x00000020bf00720c */ /* 0x000fe20003fc4070 */
[----:B------:R-:W-:Y:S01]  /*b1d0*/  @!P2 IMAD.MOV R30, RZ, RZ, -R30 ;  /* 0x000000ffff1ea224 */ /* 0x000fe200078e0a1e */
[----:B------:R-:W-:Y:S01]  /*b1e0*/  ISETP.GE.AND P5, PT, R37, RZ, PT ;  /* 0x000000ff2500720c */ /* 0x000fe20003fa6270 */
[----:B------:R-:W-:Y:S01]  /*b1f0*/  @!P3 IMAD.IADD R31, R31, 0x1, -R191 ;  /* 0x000000011f1fb824 */ /* 0x000fe200078e0abf */
[----:B------:R-:W-:Y:S01]  /*b200*/  IABS R37, R36 ;  /* 0x0000002400257213 */ /* 0x000fe20000000000 */
[----:B------:R1:W-:Y:S01]  /*b210*/  STL [R1+0x195c], R27 ;  /* 0x00195c1b01007387 */ /* 0x0003e20000100800 */
[----:B------:R-:W-:Y:S01]  /*b220*/  ISETP.GT.U32.AND P3, PT, R191, R33, PT ;  /* 0x00000021bf00720c */ /* 0x000fe20003f64070 */
[----:B------:R-:W-:Y:S01]  /*b230*/  IMAD.MOV.U32 R13, RZ, RZ, R189 ;  /* 0x000000ffff0d7224 */ /* 0x000fe200078e00bd */
[----:B------:R-:W-:Y:S01]  /*b240*/  ISETP.GE.AND P2, PT, R36, RZ, PT ;  /* 0x000000ff2400720c */ /* 0x000fe20003f46270 */
[C---:B------:R-:W-:Y:S01]  /*b250*/  IMAD.HI.U32 R36, R194.reuse, R39, RZ ;  /* 0x00000027c2247227 */ /* 0x040fe200078e00ff */
[----:B------:R-:W-:Y:S01]  /*b260*/  IABS R38, R40 ;  /* 0x0000002800267213 */ /* 0x000fe20000000000 */
[----:B------:R-:W-:Y:S01]  /*b270*/  STL [R1+0x1960], R28 ;  /* 0x0019601c01007387 */ /* 0x000fe20000100800 */
[----:B------:R-:W-:Y:S01]  /*b280*/  IABS R41, R46 ;  /* 0x0000002e00297213 */ /* 0x000fe20000000000 */
[----:B------:R-:W-:Y:S01]  /*b290*/  IMAD.MOV R36, RZ, RZ, -R36 ;  /* 0x000000ffff247224 */ /* 0x000fe200078e0a24 */
[----:B--2---:R-:W-:Y:S01]  /*b2a0*/  SHF.R.U32.HI R26, RZ, 0x6, R181 ;  /* 0x00000006ff1a7819 */ /* 0x004fe200000116b5 */
[----:B------:R-:W-:Y:S01]  /*b2b0*/  IMAD.HI.U32 R34, R194, R37, RZ ;  /* 0x00000025c2227227 */ /* 0x000fe200078e00ff */
[----:B------:R-:W-:Y:S01]  /*b2c0*/  STL [R1+0x1964], R29 ;  /* 0x0019641d01007387 */ /* 0x000fe20000100800 */
[----:B------:R-:W-:-:S02]  /*b2d0*/  IADD3 R185, R247, 0x1ee, RZ ;  /* 0x000001eef7b97810 */ /* 0x000fc40007ffe0ff */
[----:B------:R-:W-:Y:S01]  /*b2e0*/  @!P6 IMAD.IADD R32, R32, 0x1, -R191 ;  /* 0x000000012020e824 */ /* 0x000fe200078e0abf */
[----:B------:R-:W-:Y:S01]  /*b2f0*/  IADD3 R189, R247, 0x1ef, RZ ;  /* 0x000001eff7bd7810 */ /* 0x000fe20007ffe0ff */
[----:B------:R-:W-:Y:S01]  /*b300*/  IMAD R36, R191, R36, R39 ;  /* 0x00000024bf247224 */ /* 0x000fe200078e0227 */
[----:B------:R-:W-:Y:S01]  /*b310*/  SGXT.U32 R26, R26, 0x1 ;  /* 0x000000011a1a781a */ /* 0x000fe20000000000 */
[----:B------:R-:W-:Y:S02]  /*b320*/  IMAD.MOV R34, RZ, RZ, -R34 ;  /* 0x000000ffff227224 */ /* 0x000fe400078e0a22 */
[----:B------:R-:W-:Y:S01]  /*b330*/  @!P3 IMAD.IADD R33, R33, 0x1, -R191 ;  /* 0x000000012121b824 */ /* 0x000fe200078e0abf */
[----:B------:R-:W-:Y:S01]  /*b340*/  LOP3.LUT R25, R26, 0x4, RZ, 0xfc, !PT ;  /* 0x000000041a197812 */ /* 0x000fe200078efcff */
[----:B------:R-:W-:Y:S01]  /*b350*/  @!P4 IMAD.MOV R32, RZ, RZ, -R32 ;  /* 0x000000ffff20c224 */ /* 0x000fe200078e0a20 */
[C---:B------:R-:W-:Y:S01]  /*b360*/  ISETP.GT.U32.AND P4, PT, R191.reuse, R36, PT ;  /* 0x00000024bf00720c */ /* 0x040fe20003f84070 */
[C---:B------:R-:W-:Y:S01]  /*b370*/  IMAD R34, R191.reuse, R34, R37 ;  /* 0x00000022bf227224 */ /* 0x040fe200078e0225 */
[----:B------:R-:W-:Y:S01]  /*b380*/  ISETP.GT.U32.AND P3, PT, R191, R33, PT ;  /* 0x00000021bf00720c */ /* 0x000fe20003f64070 */
[----:B------:R-:W-:Y:S01]  /*b390*/  IMAD.HI.U32 R35, R194, R38, RZ ;  /* 0x00000026c2237227 */ /* 0x000fe200078e00ff */
[----:B-1----:R-:W-:-:S02]  /*b3a0*/  LOP3.LUT R27, R26, 0x8, RZ, 0xfc, !PT ;  /* 0x000000081a1b7812 */ /* 0x002fc400078efcff */
[----:B------:R-:W-:Y:S01]  /*b3b0*/  ISETP.GT.U32.AND P6, PT, R191, R34, PT ;  /* 0x00000022bf00720c */ /* 0x000fe20003fc4070 */
[----:B------:R-:W-:Y:S02]  /*b3c0*/  IMAD.MOV R35, RZ, RZ, -R35 ;  /* 0x000000ffff237224 */ /* 0x000fe400078e0a23 */
[----:B------:R-:W-:-:S04]  /*b3d0*/  IMAD.HI.U32 R39, R194, R42, RZ ;  /* 0x0000002ac2277227 */ /* 0x000fc800078e00ff */
[--C-:B------:R-:W-:Y:S02]  /*b3e0*/  @!P4 IMAD.IADD R36, R36, 0x1, -R191.reuse ;  /* 0x000000012424c824 */ /* 0x100fe400078e0abf */
[----:B------:R-:W-:Y:S01]  /*b3f0*/  IMAD R35, R191, R35, R38 ;  /* 0x00000023bf237224 */ /* 0x000fe200078e0226 */
[----:B------:R-:W-:Y:S01]  /*b400*/  IABS R38, R48 ;  /* 0x0000003000267213 */ /* 0x000fe20000000000 */
[--C-:B------:R-:W-:Y:S01]  /*b410*/  @!P3 IMAD.IADD R33, R33, 0x1, -R191.reuse ;  /* 0x000000012121b824 */ /* 0x100fe200078e0abf */
[C---:B------:R-:W-:Y:S01]  /*b420*/  ISETP.GT.U32.AND P4, PT, R191.reuse, R36, PT ;  /* 0x00000024bf00720c */ /* 0x040fe20003f84070 */
[----:B------:R-:W-:Y:S01]  /*b430*/  @!P6 IMAD.IADD R34, R34, 0x1, -R191 ;  /* 0x000000012222e824 */ /* 0x000fe200078e0abf */
[----:B------:R-:W-:Y:S01]  /*b440*/  ISETP.GT.U32.AND P3, PT, R191, R35, PT ;  /* 0x00000023bf00720c */ /* 0x000fe20003f64070 */
[----:B------:R-:W-:Y:S01]  /*b450*/  @!P1 IMAD.MOV R31, RZ, RZ, -R31 ;  /* 0x000000ffff1f9224 */ /* 0x000fe200078e0a1f */
[----:B------:R-:W-:Y:S01]  /*b460*/  ISETP.GE.AND P1, PT, R40, RZ, PT ;  /* 0x000000ff2800720c */ /* 0x000fe20003f26270 */
[----:B------:R-:W-:Y:S01]  /*b470*/  @!P5 IMAD.MOV R33, RZ, RZ, -R33 ;  /* 0x000000ffff21d224 */ /* 0x000fe200078e0a21 */
[----:B------:R-:W-:Y:S01]  /*b480*/  ISETP.GE.AND P5, PT, R47, RZ, PT ;  /* 0x000000ff2f00720c */ /* 0x000fe20003fa6270 */
[----:B------:R-:W-:Y:S01]  /*b490*/  IMAD.HI.U32 R37, R194, R38, RZ ;  /* 0x00000026c2257227 */ /* 0x000fe200078e00ff */
[----:B------:R-:W-:-:S02]  /*b4a0*/  ISETP.GT.U32.AND P6, PT, R191, R34, PT ;  /* 0x00000022bf00720c */ /* 0x000fc40003fc4070 */
[----:B------:R-:W-:Y:S01]  /*b4b0*/  IABS R47, R50 ;  /* 0x00000032002f7213 */ /* 0x000fe20000000000 */
[----:B------:R-:W-:Y:S01]  /*b4c0*/  IMAD.HI.U32 R40, R194, R43, RZ ;  /* 0x0000002bc2287227 */ /* 0x000fe200078e00ff */
[----:B------:R-:W-:-:S03]  /*b4d0*/  IADD3 R37, -R37, RZ, RZ ;  /* 0x000000ff25257210 */ /* 0x000fc60007ffe1ff */
[----:B------:R-:W-:Y:S02]  /*b4e0*/  IMAD.MOV R39, RZ, RZ, -R39 ;  /* 0x000000ffff277224 */ /* 0x000fe400078e0a27 */
[----:B------:R-:W-:Y:S02]  /*b4f0*/  IMAD.MOV R40, RZ, RZ, -R40 ;  /* 0x000000ffff287224 */ /* 0x000fe400078e0a28 */
[C---:B------:R-:W-:Y:S01]  /*b500*/  IMAD R39, R191.reuse, R39, R42 ;  /* 0x00000027bf277224 */ /* 0x040fe200078e022a */
[----:B------:R-:W-:Y:S01]  /*b510*/  IABS R42, R51 ;  /* 0x00000033002a7213 */ /* 0x000fe20000000000 */
[C---:B------:R-:W-:Y:S01]  /*b520*/  IMAD R40, R191.reuse, R40, R43 ;  /* 0x00000028bf287224 */ /* 0x040fe200078e022b */
[----:B------:R-:W-:Y:S01]  /*b530*/  IABS R43, R53 ;  /* 0x00000035002b7213 */ /* 0x000fe20000000000 */
[----:B------:R-:W-:Y:S01]  /*b540*/  @!P4 IMAD.IADD R36, R36, 0x1, -R191 ;  /* 0x000000012424c824 */ /* 0x000fe200078e0abf */
[C---:B------:R-:W-:Y:S01]  /*b550*/  ISETP.GT.U32.AND P4, PT, R191.reuse, R39, PT ;  /* 0x00000027bf00720c */ /* 0x040fe20003f84070 */
[----:B------:R-:W-:-:S02]  /*b560*/  IMAD R37, R191, R37, R38 ;  /* 0x00000025bf257224 */ /* 0x000fc400078e0226 */
[----:B------:R-:W-:-:S04]  /*b570*/  IMAD.HI.U32 R38, R194, R41, RZ ;  /* 0x00000029c2267227 */ /* 0x000fc800078e00ff */
[----:B------:R-:W-:Y:S01]  /*b580*/  @!P5 IMAD.MOV R36, RZ, RZ, -R36 ;  /* 0x000000ffff24d224 */ /* 0x000fe200078e0a24 */
[C---:B------:R-:W-:Y:S01]  /*b590*/  ISETP.GT.U32.AND P5, PT, R191.reuse, R40, PT ;  /* 0x00000028bf00720c */ /* 0x040fe20003fa4070 */
[--C-:B------:R-:W-:Y:S01]  /*b5a0*/  @!P6 IMAD.IADD R34, R34, 0x1, -R191.reuse ;  /* 0x000000012222e824 */ /* 0x100fe200078e0abf */
[----:B------:R-:W-:Y:S01]  /*b5b0*/  ISETP.GT.U32.AND P6, PT, R191, R37, PT ;  /* 0x00000025bf00720c */ /* 0x000fe20003fc4070 */
[----:B------:R-:W-:Y:S02]  /*b5c0*/  IMAD.MOV R38, RZ, RZ, -R38 ;  /* 0x000000ffff267224 */ /* 0x000fe400078e0a26 */
[----:B------:R-:W-:Y:S02]  /*b5d0*/  @!P3 IMAD.IADD R35, R35, 0x1, -R191 ;  /* 0x000000012323b824 */ /* 0x000fe400078e0abf */
[C---:B------:R-:W-:Y:S02]  /*b5e0*/  IMAD R38, R191.reuse, R38, R41 ;  /* 0x00000026bf267224 */ /* 0x040fe400078e0229 */
[----:B------:R-:W-:Y:S01]  /*b5f0*/  IMAD.HI.U32 R41, R194, R42, RZ ;  /* 0x0000002ac2297227 */ /* 0x000fe200078e00ff */
[----:B------:R-:W-:-:S03]  /*b600*/  ISETP.GT.U32.AND P3, PT, R191, R35, PT ;  /* 0x00000023bf00720c */ /* 0x000fc60003f64070 */
[----:B------:R-:W-:Y:S02]  /*b610*/  @!P4 IMAD.IADD R39, R39, 0x1, -R191 ;  /* 0x000000012727c824 */ /* 0x000fe400078e0abf */
[----:B------:R-:W-:Y:S02]  /*b620*/  IMAD.MOV R41, RZ, RZ, -R41 ;  /* 0x000000ffff297224 */ /* 0x000fe400078e0a29 */
[--C-:B------:R-:W-:Y:S01]  /*b630*/  @!P5 IMAD.IADD R40, R40, 0x1, -R191.reuse ;  /* 0x000000012828d824 */ /* 0x100fe200078e0abf */
[----:B------:R-:W-:Y:S01]  /*b640*/  ISETP.GT.U32.AND P5, PT, R191, R39, PT ;  /* 0x00000027bf00720c */ /* 0x000fe20003fa4070 */
[----:B------:R-:W-:Y:S01]  /*b650*/  @!P6 IMAD.IADD R37, R37, 0x1, -R191 ;  /* 0x000000012525e824 */ /* 0x000fe200078e0abf */
[C---:B------:R-:W-:Y:S01]  /*b660*/  ISETP.GT.U32.AND P6, PT, R191.reuse, R38, PT ;  /* 0x00000026bf00720c */ /* 0x040fe20003fc4070 */
[----:B------:R-:W-:Y:S02]  /*b670*/  IMAD R41, R191, R41, R42 ;  /* 0x00000029bf297224 */ /* 0x000fe400078e022a */
[----:B------:R-:W-:-:S04]  /*b680*/  IMAD.HI.U32 R42, R194, R43, RZ ;  /* 0x0000002bc22a7227 */ /* 0x000fc800078e00ff */
[----:B------:R-:W-:Y:S01]  /*b690*/  @!P2 IMAD.MOV R34, RZ, RZ, -R34 ;  /* 0x000000ffff22a224 */ /* 0x000fe200078e0a22 */
[----:B------:R-:W-:Y:S01]  /*b6a0*/  ISETP.GT.U32.AND P2, PT, R191, R37, PT ;  /* 0x00000025bf00720c */ /* 0x000fe20003f44070 */
[----:B------:R-:W-:Y:S02]  /*b6b0*/  IMAD.MOV R42, RZ, RZ, -R42 ;  /* 0x000000ffff2a7224 */ /* 0x000fe400078e0a2a */
[----:B------:R-:W-:Y:S01]  /*b6c0*/  @!P3 IMAD.IADD R35, R35, 0x1, -R191 ;  /* 0x000000012323b824 */ /* 0x000fe200078e0abf */
[----:B------:R-:W-:Y:S01]  /*b6d0*/  ISETP.GE.AND P3, PT, R48, RZ, PT ;  /* 0x000000ff3000720c */ /* 0x000fe20003f66270 */
[----:B------:R-:W-:Y:S01]  /*b6e0*/  IMAD R42, R191, R42, R43 ;  /* 0x0000002abf2a7224 */ /* 0x000fe200078e022b */
[----:B------:R-:W-:Y:S01]  /*b6f0*/  IABS R48, R49 ;  /* 0x0000003100307213 */ /* 0x000fe20000000000 */
[--C-:B------:R-:W-:Y:S02]  /*b700*/  @!P5 IMAD.IADD R39, R39, 0x1, -R191.reuse ;  /* 0x000000012727d824 */ /* 0x100fe400078e0abf */
[----:B------:R-:W-:Y:S01]  /*b710*/  @!P6 IMAD.IADD R38, R38, 0x1, -R191 ;  /* 0x000000012626e824 */ /* 0x000fe200078e0abf */
[----:B------:R-:W-:Y:S01]  /*b720*/  ISETP.GT.U32.AND P5, PT, R191, R42, PT ;  /* 0x0000002abf00720c */ /* 0x000fe20003fa4070 */
[----:B------:R-:W-:Y:S01]  /*b730*/  @!P1 IMAD.MOV R35, RZ, RZ, -R35 ;  /* 0x000000ffff239224 */ /* 0x000fe200078e0a23 */
[----:B------:R-:W-:Y:S01]  /*b740*/  ISETP.GE.AND P1, PT, R46, RZ, PT ;  /* 0x000000ff2e00720c */ /* 0x000fe20003f26270 */
[----:B------:R-:W-:Y:S01]  /*b750*/  @!P2 IMAD.IADD R37, R37, 0x1, -R191 ;  /* 0x000000012525a824 */ /* 0x000fe200078e0abf */
[----:B------:R-:W-:Y:S01]  /*b760*/  ISETP.GT.U32.AND P4, PT, R191, R38, PT ;  /* 0x00000026bf00720c */ /* 0x000fe20003f84070 */
[----:B------:R-:W-:Y:S01]  /*b770*/  IMAD.MOV.U32 R16, RZ, RZ, R186 ;  /* 0x000000ffff107224 */ /* 0x000fe200078e00ba */
[----:B------:R-:W-:Y:S01]  /*b780*/  IABS R46, R52 ;  /* 0x00000034002e7213 */ /* 0x000fe20000000000 */
[----:B------:R-:W-:Y:S01]  /*b790*/  IMAD.MOV.U32 R14, RZ, RZ, R188 ;  /* 0x000000ffff0e7224 */ /* 0x000fe200078e00bc */
[----:B------:R-:W-:Y:S01]  /*b7a0*/  @!P3 IADD3 R37, -R37, RZ, RZ ;  /* 0x000000ff2525b210 */ /* 0x000fe20007ffe1ff */
[----:B------:R-:W-:Y:S01]  /*b7b0*/  IMAD.MOV.U32 R15, RZ, RZ, R187 ;  /* 0x000000ffff0f7224 */ /* 0x000fe200078e00bb */
[----:B------:R-:W-:Y:S01]  /*b7c0*/  ISETP.GT.U32.AND P3, PT, R191, R40, PT ;  /* 0x00000028bf00720c */ /* 0x000fe20003f64070 */
[----:B------:R-:W-:Y:S01]  /*b7d0*/  IMAD.HI.U32 R43, R194, R46, RZ ;  /* 0x0000002ec22b7227 */ /* 0x000fe200078e00ff */
[----:B------:R-:W-:-:S02]  /*b7e0*/  ISETP.GE.AND P2, PT, R45, RZ, PT ;  /* 0x000000ff2d00720c */ /* 0x000fc40003f46270 */
[----:B------:R-:W-:Y:S01]  /*b7f0*/  ISETP.GE.AND P6, PT, R44, RZ, PT ;  /* 0x000000ff2c00720c */ /* 0x000fe20003fc6270 */
[----:B------:R-:W-:Y:S01]  /*b800*/  @!P5 IMAD.IADD R42, R42, 0x1, -R191 ;  /* 0x000000012a2ad824 */ /* 0x000fe200078e0abf */
[----:B------:R-:W-:Y:S01]  /*b810*/  IADD3 R188, R247, 0x1f0, RZ ;  /* 0x000001f0f7bc7810 */ /* 0x000fe20007ffe0ff */
[----:B------:R-:W-:-:S03]  /*b820*/  IMAD.HI.U32 R44, R194, R47, RZ ;  /* 0x0000002fc22c7227 */ /* 0x000fc600078e00ff */
[C---:B------:R-:W-:Y:S01]  /*b830*/  ISETP.GT.U32.AND P5, PT, R191.reuse, R42, PT ;  /* 0x0000002abf00720c */ /* 0x040fe20003fa4070 */
[----:B------:R-:W-:Y:S01]  /*b840*/  @!P4 IMAD.IADD R38, R38, 0x1, -R191 ;  /* 0x000000012626c824 */ /* 0x000fe200078e0abf */
[----:B------:R-:W-:Y:S01]  /*b850*/  ISETP.GT.U32.AND P4, PT, R191, R41, PT ;  /* 0x00000029bf00720c */ /* 0x000fe20003f84070 */
[----:B------:R-:W-:-:S04]  /*b860*/  IMAD.HI.U32 R45, R194, R48, RZ ;  /* 0x00000030c22d7227 */ /* 0x000fc800078e00ff */
[----:B------:R-:W-:Y:S02]  /*b870*/  IMAD.MOV R43, RZ, RZ, -R43 ;  /* 0x000000ffff2b7224 */ /* 0x000fe400078e0a2b */
[----:B------:R-:W-:Y:S02]  /*b880*/  IMAD.MOV R44, RZ, RZ, -R44 ;  /* 0x000000ffff2c7224 */ /* 0x000fe400078e0a2c */
[----:B------:R-:W-:Y:S01]  /*b890*/  @!P3 IMAD.IADD R40, R40, 0x1, -R191 ;  /* 0x000000012828b824 */ /* 0x000fe200078e0abf */
[----:B------:R-:W-:Y:S01]  /*b8a0*/  ISETP.GE.AND P3, PT, R51, RZ, PT ;  /* 0x000000ff3300720c */ /* 0x000fe20003f66270 */
[C---:B------:R-:W-:Y:S01]  /*b8b0*/  IMAD R43, R191.reuse, R43, R46 ;  /* 0x0000002bbf2b7224 */ /* 0x040fe200078e022e */
[----:B------:R-:W-:Y:S01]  /*b8c0*/  IABS R51, R54 ;  /* 0x0000003600337213 */ /* 0x000fe20000000000 */
[----:B------:R-:W-:Y:S02]  /*b8d0*/  IMAD.MOV R45, RZ, RZ, -R45 ;  /* 0x000000ffff2d7224 */ /* 0x000fe400078e0a2d */
[----:B------:R-:W-:-:S02]  /*b8e0*/  IMAD R44, R191, R44, R47 ;  /* 0x0000002cbf2c7224 */ /* 0x000fc400078e022f */
[----:B------:R-:W-:Y:S01]  /*b8f0*/  @!P2 IMAD.MOV R39, RZ, RZ, -R39 ;  /* 0x000000ffff27a224 */ /* 0x000fe200078e0a27 */
[C---:B------:R-:W-:Y:S01]  /*b900*/  ISETP.GT.U32.AND P2, PT, R191.reuse, R43, PT ;  /* 0x0000002bbf00720c */ /* 0x040fe20003f44070 */
[C---:B------:R-:W-:Y:S01]  /*b910*/  IMAD R45, R191.reuse, R45, R48 ;  /* 0x0000002dbf2d7224 */ /* 0x040fe200078e0230 */
[----:B------:R-:W-:Y:S01]  /*b920*/  IABS R48, R57 ;  /* 0x0000003900307213 */ /* 0x000fe20000000000 */
[----:B------:R-:W-:Y:S01]  /*b930*/  @!P6 IMAD.MOV R40, RZ, RZ, -R40 ;  /* 0x000000ffff28e224 */ /* 0x000fe200078e0a28 */
[C---:B------:R-:W-:Y:S01]  /*b940*/  ISETP.GT.U32.AND P6, PT, R191.reuse, R44, PT ;  /* 0x0000002cbf00720c */ /* 0x040fe20003fc4070 */
[--C-:B------:R-:W-:Y:S01]  /*b950*/  @!P5 IMAD.IADD R42, R42, 0x1, -R191.reuse ;  /* 0x000000012a2ad824 */ /* 0x100fe200078e0abf */
[----:B------:R-:W-:Y:S01]  /*b960*/  ISETP.GT.U32.AND P5, PT, R191, R45, PT ;  /* 0x0000002dbf00720c */ /* 0x000fe20003fa4070 */
[----:B------:R-:W-:Y:S01]  /*b970*/  @!P4 IMAD.IADD R41, R41, 0x1, -R191 ;  /* 0x000000012929c824 */ /* 0x000fe200078e0abf */
[----:B------:R-:W-:Y:S01]  /*b980*/  ISETP.GE.AND P4, PT, R53, RZ, PT ;  /* 0x000000ff3500720c */ /* 0x000fe20003f86270 */
[----:B------:R-:W-:Y:S01]  /*b990*/  @!P1 IMAD.MOV R38, RZ, RZ, -R38 ;  /* 0x000000ffff269224 */ /* 0x000fe200078e0a26 */
[----:B------:R-:W-:Y:S01]  /*b9a0*/  IADD3 R53, R247, 0xdd, RZ ;  /* 0x000000ddf7357810 */ /* 0x000fe20007ffe0ff */
[----:B------:R-:W-:Y:S01]  /*b9b0*/  IMAD.HI.U32 R46, R194, R48, RZ ;  /* 0x00000030c22e7227 */ /* 0x000fe200078e00ff */
[----:B------:R-:W-:-:S02]  /*b9c0*/  ISETP.GT.U32.AND P1, PT, R191, R41, PT ;  /* 0x00000029bf00720c */ /* 0x000fc40003f24070 */
[----:B------:R-:W-:Y:S01]  /*b9d0*/  IABS R47, R53 ;  /* 0x00000035002f7213 */ /* 0x000fe20000000000 */
[--C-:B------:R-:W-:Y:S01]  /*b9e0*/  @!P2 IMAD.IADD R43, R43, 0x1, -R191.reuse ;  /* 0x000000012b2ba824 */ /* 0x100fe200078e0abf */
[----:B------:R-:W-:Y:S01]  /*b9f0*/  ISETP.GE.AND P2, PT, R50, RZ, PT ;  /* 0x000000ff3200720c */ /* 0x000fe20003f46270 */
[----:B------:R-:W-:Y:S01]  /*ba00*/  @!P6 IMAD.IADD R44, R44, 0x1, -R191 ;  /* 0x000000012c2ce824 */ /* 0x000fe200078e0abf */
[----:B------:R-:W-:Y:S01]  /*ba10*/  IADD3 R46, -R46, RZ, RZ ;  /* 0x000000ff2e2e7210 */ /* 0x000fe20007ffe1ff */
[----:B------:R-:W-:Y:S01]  /*ba20*/  IMAD.MOV.U32 R50, RZ, RZ, R47 ;  /* 0x000000ffff327224 */ /* 0x000fe200078e002f */
[----:B------:R-:W-:Y:S01]  /*ba30*/  ISETP.GT.U32.AND P6, PT, R191, R43, PT ;  /* 0x0000002bbf00720c */ /* 0x000fe20003fc4070 */
[----:B------:R-:W-:Y:S01]  /*ba40*/  @!P5 IMAD.IADD R45, R45, 0x1, -R191 ;  /* 0x000000012d2dd824 */ /* 0x000fe200078e0abf */
[----:B------:R-:W-:Y:S01]  /*ba50*/  ISETP.GT.U32.AND P5, PT, R191, R44, PT ;  /* 0x0000002cbf00720c */ /* 0x000fe20003fa4070 */
[----:B------:R-:W-:-:S04]  /*ba60*/  IMAD.HI.U32 R47, R194, R50, RZ ;  /* 0x00000032c22f7227 */ /* 0x000fc800078e00ff */
[----:B------:R-:W-:Y:S02]  /*ba70*/  IMAD.MOV R47, RZ, RZ, -R47 ;  /* 0x000000ffff2f7224 */ /* 0x000fe400078e0a2f */
[----:B------:R-:W-:Y:S01]  /*ba80*/  @!P1 IMAD.IADD R41, R41, 0x1, -R191 ;  /* 0x0000000129299824 */ /* 0x000fe200078e0abf */
[----:B------:R-:W-:Y:S01]  /*ba90*/  ISETP.GE.AND P1, PT, R52, RZ, PT ;  /* 0x000000ff3400720c */ /* 0x000fe20003f26270 */
[C---:B------:R-:W-:Y:S01]  /*baa0*/  IMAD R47, R191.reuse, R47, R50 ;  /* 0x0000002fbf2f7224 */ /* 0x040fe200078e0232 */
[----:B------:R-:W-:Y:S01]  /*bab0*/  IABS R52, R56 ;  /* 0x0000003800347213 */ /* 0x000fe20000000000 */
[----:B------:R-:W-:Y:S01]  /*bac0*/  @!P3 IMAD.MOV R41, RZ, RZ, -R41 ;  /* 0x000000ffff29b224 */ /* 0x000fe200078e0a29 */
[C---:B------:R-:W-:Y:S01]  /*bad0*/  ISETP.GT.U32.AND P3, PT, R191.reuse, R45, PT ;  /* 0x0000002dbf00720c */ /* 0x040fe20003f64070 */
[----:B------:R-:W-:Y:S01]  /*bae0*/  @!P5 IMAD.IADD R44, R44, 0x1, -R191 ;  /* 0x000000012c2cd824 */ /* 0x000fe200078e0abf */
[C---:B------:R-:W-:Y:S01]  /*baf0*/  ISETP.GT.U32.AND P5, PT, R191.reuse, R47, PT ;  /* 0x0000002fbf00720c */ /* 0x040fe20003fa4070 */
[----:B------:R-:W-:Y:S01]  /*bb00*/  IMAD R46, R191, R46, R48 ;  /* 0x0000002ebf2e7224 */ /* 0x000fe200078e0230 */
[----:B------:R-:W-:Y:S01]  /*bb10*/  IABS R50, R55 ;  /* 0x0000003700327213 */ /* 0x000fe20000000000 */
[----:B------:R-:W-:-:S04]  /*bb20*/  IMAD.HI.U32 R48, R194, R51, RZ ;  /* 0x00000033c2307227 */ /* 0x000fc800078e00ff */
[----:B------:R-:W-:Y:S02]  /*bb30*/  IMAD.MOV R48, RZ, RZ, -R48 ;  /* 0x000000ffff307224 */ /* 0x000fe400078e0a30 */
[--C-:B------:R-:W-:Y:S01]  /*bb40*/  @!P6 IMAD.IADD R43, R43, 0x1, -R191.reuse ;  /* 0x000000012b2be824 */ /* 0x100fe200078e0abf */
[----:B------:R-:W-:Y:S01]  /*bb50*/  ISETP.GT.U32.AND P6, PT, R191, R46, PT ;  /* 0x0000002ebf00720c */ /* 0x000fe20003fc4070 */
[--C-:B------:R-:W-:Y:S01]  /*bb60*/  @!P3 IMAD.IADD R45, R45, 0x1, -R191.reuse ;  /* 0x000000012d2db824 */ /* 0x100fe200078e0abf */
[----:B------:R-:W-:Y:S01]  /*bb70*/  ISETP.GE.AND P3, PT, R49, RZ, PT ;  /* 0x000000ff3100720c */ /* 0x000fe20003f66270 */
[----:B------:R-:W-:Y:S02]  /*bb80*/  @!P5 IMAD.IADD R47, R47, 0x1, -R191 ;  /* 0x000000012f2fd824 */ /* 0x000fe400078e0abf */
[----:B------:R-:W-:-:S03]  /*bb90*/  IMAD.HI.U32 R49, R194, R52, RZ ;  /* 0x00000034c2317227 */ /* 0x000fc600078e00ff */
[C---:B------:R-:W-:Y:S01]  /*bba0*/  ISETP.GT.U32.AND P5, PT, R191.reuse, R47, PT ;  /* 0x0000002fbf00720c */ /* 0x040fe20003fa4070 */
[----:B------:R-:W-:Y:S02]  /*bbb0*/  IMAD.MOV R49, RZ, RZ, -R49 ;  /* 0x000000ffff317224 */ /* 0x000fe400078e0a31 */
[C---:B------:R-:W-:Y:S02]  /*bbc0*/  IMAD R48, R191.reuse, R48, R51 ;  /* 0x00000030bf307224 */ /* 0x040fe400078e0233 */
[C---:B------:R-:W-:Y:S02]  /*bbd0*/  IMAD R49, R191.reuse, R49, R52 ;  /* 0x00000031bf317224 */ /* 0x040fe400078e0234 */
[----:B------:R-:W-:Y:S02]  /*bbe0*/  IMAD.MOV.U32 R51, RZ, RZ, R50 ;  /* 0x000000ffff337224 */ /* 0x000fe400078e0032 */
[----:B------:R-:W-:Y:S01]  /*bbf0*/  @!P1 IMAD.MOV R43, RZ, RZ, -R43 ;  /* 0x000000ffff2b9224 */ /* 0x000fe200078e0a2b */
[----:B------:R-:W-:Y:S01]  /*bc00*/  ISETP.GT.U32.AND P1, PT, R191, R48, PT ;  /* 0x00000030bf00720c */ /* 0x000fe20003f24070 */
[----:B------:R-:W-:Y:S01]  /*bc10*/  @!P2 IMAD.MOV R44, RZ, RZ, -R44 ;  /* 0x000000ffff2ca224 */ /* 0x000fe200078e0a2c */
[----:B------:R-:W-:Y:S01]  /*bc20*/  ISETP.GE.AND P2, PT, R53, RZ, PT ;  /* 0x000000ff3500720c */ /* 0x000fe20003f46270 */
[----:B------:R-:W-:Y:S01]  /*bc30*/  IMAD.HI.U32 R50, R194, R51, RZ ;  /* 0x00000033c2327227 */ /* 0x000fe200078e00ff */
[----:B------:R-:W-:-:S02]  /*bc40*/  @!P5 IADD3 R47, R47, -R191, RZ ;  /* 0x800000bf2f2fd210 */ /* 0x000fc40007ffe0ff */
[----:B------:R-:W-:Y:S01]  /*bc50*/  ISETP.GT.U32.AND P5, PT, R191, R49, PT ;  /* 0x00000031bf00720c */ /* 0x000fe20003fa4070 */
[----:B------:R-:W-:Y:S01]  /*bc60*/  IMAD.MOV R50, RZ, RZ, -R50 ;  /* 0x000000ffff327224 */ /* 0x000fe200078e0a32 */
[----:B------:R-:W-:Y:S01]  /*bc70*/  IADD3 R53, R247, 0xe1, RZ ;  /* 0x000000e1f7357810 */ /* 0x000fe20007ffe0ff */
[----:B------:R-:W-:Y:S01]  /*bc80*/  @!P6 IMAD.IADD R46, R46, 0x1, -R191 ;  /* 0x000000012e2ee824 */ /* 0x000fe200078e0abf */
[----:B------:R-:W-:Y:S01]  /*bc90*/  ISETP.GE.AND P6, PT, R57, RZ, PT ;  /* 0x000000ff3900720c */ /* 0x000fe20003fc6270 */
[C---:B------:R-:W-:Y:S01]  /*bca0*/  IMAD R50, R191.reuse, R50, R51 ;  /* 0x00000032bf327224 */ /* 0x040fe200078e0233 */
[----:B------:R-:W-:Y:S01]  /*bcb0*/  IABS R52, R53 ;  /* 0x0000003500347213 */ /* 0x000fe20000000000 */
[----:B------:R-:W-:Y:S01]  /*bcc0*/  @!P4 IMAD.MOV R42, RZ, RZ, -R42 ;  /* 0x000000ffff2ac224 */ /* 0x000fe200078e0a2a */
[----:B------:R-:W-:Y:S01]  /*bcd0*/  ISETP.GT.U32.AND P4, PT, R191, R46, PT ;  /* 0x0000002ebf00720c */ /* 0x000fe20003f84070 */
[----:B------:R-:W-:Y:S01]  /*bce0*/  @!P1 IMAD.IADD R48, R48, 0x1, -R191 ;  /* 0x0000000130309824 */ /* 0x000fe200078e0abf */
[----:B------:R-:W-:Y:S01]  /*bcf0*/  IADD3 R57, R247, 0xe3, RZ ;  /* 0x000000e3f7397810 */ /* 0x000fe20007ffe0ff */
[----:B------:R-:W-:-:S03]  /*bd00*/  IMAD.HI.U32 R51, R194, R52, RZ ;  /* 0x00000034c2337227 */ /* 0x000fc600078e00ff */
[----:B------:R-:W-:Y:S01]  /*bd10*/  ISETP.GT.U32.AND P1, PT, R191, R48, PT ;  /* 0x00000030bf00720c */ /* 0x000fe20003f24070 */
[----:B------:R-:W-:Y:S02]  /*bd20*/  @!P5 IMAD.IADD R49, R49, 0x1, -R191 ;  /* 0x000000013131d824 */ /* 0x000fe400078e0abf */
[----:B------:R-:W-:Y:S01]  /*bd30*/  @!P2 IMAD.MOV R47, RZ, RZ, -R47 ;  /* 0x000000ffff2fa224 */ /* 0x000fe200078e0a2f */
[C---:B------:R-:W-:Y:S01]  /*bd40*/  ISETP.GT.U32.AND P2, PT, R191.reuse, R50, PT ;  /* 0x00000032bf00720c */ /* 0x040fe20003f44070 */
[----:B------:R-:W-:Y:S01]  /*bd50*/  IMAD.MOV R51, RZ, RZ, -R51 ;  /* 0x000000ffff337224 */ /* 0x000fe200078e0a33 */
[C---:B------:R-:W-:Y:S01]  /*bd60*/  ISETP.GT.U32.AND P5, PT, R191.reuse, R49, PT ;  /* 0x00000031bf00720c */ /* 0x040fe20003fa4070 */
[----:B------:R-:W-:Y:S01]  /*bd70*/  @!P4 IMAD.IADD R46, R46, 0x1, -R191 ;  /* 0x000000012e2ec824 */ /* 0x000fe200078e0abf */
[----:B------:R-:W-:Y:S01]  /*bd80*/  ISETP.GE.AND P4, PT, R56, RZ, PT ;  /* 0x000000ff3800720c */ /* 0x000fe20003f86270 */
[----:B------:R-:W-:Y:S01]  /*bd90*/  IMAD R51, R191, R51, R52 ;  /* 0x00000033bf337224 */ /* 0x000fe200078e0234 */
[----:B------:R-:W-:Y:S01]  /*bda0*/  IABS R56, R57 ;  /* 0x0000003900387213 */ /* 0x000fe20000000000 */
[----:B------:R-:W-:Y:S01]  /*bdb0*/  @!P3 IMAD.MOV R45, RZ, RZ, -R45 ;  /* 0x000000ffff2db224 */ /* 0x000fe200078e0a2d */
[----:B------:R-:W-:Y:S01]  /*bdc0*/  ISETP.GE.AND P3, PT, R54, RZ, PT ;  /* 0x000000ff3600720c */ /* 0x000fe20003f66270 */
[--C-:B------:R-:W-:Y:S01]  /*bdd0*/  @!P1 IMAD.IADD R48, R48, 0x1, -R191.reuse ;  /* 0x0000000130309824 */ /* 0x100fe200078e0abf */
[----:B------:R-:W-:Y:S01]  /*bde0*/  IABS R54, R59 ;  /* 0x0000003b00367213 */ /* 0x000fe20000000000 */
[----:B------:R-:W-:Y:S01]  /*bdf0*/  @!P6 IMAD.MOV R46, RZ, RZ, -R46 ;  /* 0x000000ffff2ee224 */ /* 0x000fe200078e0a2e */
[----:B------:R-:W-:Y:S01]  /*be00*/  ISETP.GE.AND P1, PT, R53, RZ, PT ;  /* 0x000000ff3500720c */ /* 0x000fe20003f26270 */
[--C-:B------:R-:W-:Y:S01]  /*be10*/  @!P2 IMAD.IADD R50, R50, 0x1, -R191.reuse ;  /* 0x000000013232a824 */ /* 0x100fe200078e0abf */
[----:B------:R-:W-:Y:S01]  /*be20*/  ISETP.GE.AND P6, PT, R55, RZ, PT ;  /* 0x000000ff3700720c */ /* 0x000fe20003fc6270 */
[----:B------:R-:W-:Y:S01]  /*be30*/  @!P5 IMAD.IADD R49, R49, 0x1, -R191 ;  /* 0x000000013131d824 */ /* 0x000fe200078e0abf */
[C---:B------:R-:W-:Y:S01]  /*be40*/  ISETP.GT.U32.AND P5, PT, R191.reuse, R51, PT ;  /* 0x00000033bf00720c */ /* 0x040fe20003fa4070 */
[----:B------:R-:W-:Y:S01]  /*be50*/  IMAD.HI.U32 R53, R194, R56, RZ ;  /* 0x00000038c2357227 */ /* 0x000fe200078e00ff */
[----:B------:R-:W-:-:S02]  /*be60*/  ISETP.GT.U32.AND P2, PT, R191, R50, PT ;  /* 0x00000032bf00720c */ /* 0x000fc40003f44070 */
[----:B------:R-:W-:Y:S01]  /*be70*/  IABS R55, R58 ;  /* 0x0000003a00377213 */ /* 0x000fe20000000000 */
[----:B------:R-:W-:-:S04]  /*be80*/  IMAD.HI.U32 R52, R194, R54, RZ ;  /* 0x00000036c2347227 */ /* 0x000fc800078e00ff */
[----:B------:R-:W-:Y:S02]  /*be90*/  IMAD.MOV R53, RZ, RZ, -R53 ;  /* 0x000000ffff357224 */ /* 0x000fe400078e0a35 */
[----:B------:R-:W-:Y:S02]  /*bea0*/  IMAD.MOV R52, RZ, RZ, -R52 ;  /* 0x000000ffff347224 */ /* 0x000fe400078e0a34 */
[----:B------:R-:W-:Y:S02]  /*beb0*/  @!P5 IMAD.IADD R51, R51, 0x1, -R191 ;  /* 0x000000013333d824 */ /* 0x000fe400078e0abf */
[C---:B------:R-:W-:Y:S02]  /*bec0*/  IMAD R56, R191.reuse, R53, R56 ;  /* 0x00000035bf387224 */ /* 0x040fe400078e0238 */
[C---:B------:R-:W-:Y:S01]  /*bed0*/  IMAD R52, R191.reuse, R52, R54 ;  /* 0x00000034bf347224 */ /* 0x040fe200078e0236 */
[----:B------:R-:W-:Y:S01]  /*bee0*/  ISETP.GT.U32.AND P5, PT, R191, R51, PT ;  /* 0x00000033bf00720c */ /* 0x000fe20003fa4070 */
[----:B------:R-:W-:-:S04]  /*bef0*/  IMAD.HI.U32 R53, R194, R55, RZ ;  /* 0x00000037c2357227 */ /* 0x000fc800078e00ff */
[----:B------:R-:W-:Y:S01]  /*bf00*/  @!P2 IMAD.IADD R50, R50, 0x1, -R191 ;  /* 0x000000013232a824 */ /* 0x000fe200078e0abf */
[C---:B------:R-:W-:Y:S01]  /*bf10*/  ISETP.GT.U32.AND P2, PT, R191.reuse, R52, PT ;  /* 0x00000034bf00720c */ /* 0x040fe20003f44070 */
[----:B------:R-:W-:Y:S02]  /*bf20*/  IMAD.MOV R54, RZ, RZ, -R53 ;  /* 0x000000ffff367224 */ /* 0x000fe400078e0a35 */
[----:B------:R-:W-:Y:S01]  /*bf30*/  @!P6 IMAD.MOV R50, RZ, RZ, -R50 ;  /* 0x000000ffff32e224 */ /* 0x000fe200078e0a32 */
[C---:B------:R-:W-:Y:S01]  /*bf40*/  ISETP.GT.U32.AND P6, PT, R191.reuse, R56, PT ;  /* 0x00000038bf00720c */ /* 0x040fe20003fc4070 */
[----:B------:R-:W-:Y:S01]  /*bf50*/  IMAD R54, R191, R54, R55 ;  /* 0x00000036bf367224 */ /* 0x000fe200078e0237 */
[----:B------:R-:W-:Y:S01]  /*bf60*/  IADD3 R55, R247, 0xe7, RZ ;  /* 0x000000e7f7377810 */ /* 0x000fe20007ffe0ff */
[----:B------:R-:W-:Y:S01]  /*bf70*/  @!P4 IMAD.MOV R49, RZ, RZ, -R49 ;  /* 0x000000ffff31c224 */ /* 0x000fe200078e0a31 */
[----:B------:R-:W-:Y:S01]  /*bf80*/  @!P5 IADD3 R51, R51, -R191, RZ ;  /* 0x800000bf3333d210 */ /* 0x000fe20007ffe0ff */
[----:B------:R-:W-:Y:S01]  /*bf90*/  @!P3 IMAD.MOV R48, RZ, RZ, -R48 ;  /* 0x000000ffff30b224 */ /* 0x000fe200078e0a30 */
[----:B------:R-:W-:Y:S01]  /*bfa0*/  ISETP.GT.U32.AND P5, PT, R191, R54, PT ;  /* 0x00000036bf00720c */ /* 0x000fe20003fa4070 */
[----:B------:R-:W-:Y:S01]  /*bfb0*/  IMAD.HI.U32 R53, R194, R70, RZ ;  /* 0x00000046c2357227 */ /* 0x000fe200078e00ff */
[----:B------:R-:W-:-:S02]  /*bfc0*/  ISETP.GE.AND P4, PT, R57, RZ, PT ;  /* 0x000000ff3900720c */ /* 0x000fc40003f86270 */
[----:B------:R-:W-:Y:S01]  /*bfd0*/  IADD3 R57, R247, 0xe6, RZ ;  /* 0x000000e6f7397810 */ /* 0x000fe20007ffe0ff */
[--C-:B------:R-:W-:Y:S01]  /*bfe0*/  @!P2 IMAD.IADD R52, R52, 0x1, -R191.reuse ;  /* 0x000000013434a824 */ /* 0x100fe200078e0abf */
[----:B------:R-:W-:Y:S01]  /*bff0*/  ISETP.GE.AND P3, PT, R59, RZ, PT ;  /* 0x000000ff3b00720c */ /* 0x000fe20003f66270 */
[----:B------:R-:W-:Y:S01]  /*c000*/  @!P6 IMAD.IADD R56, R56, 0x1, -R191 ;  /* 0x000000013838e824 */ /* 0x000fe200078e0abf */
[----:B------:R-:W-:Y:S01]  /*c010*/  IABS R66, R57 ;  /* 0x0000003900427213 */ /* 0x000fe20000000000 */
[----:B------:R-:W-:Y:S01]  /*c020*/  @!P1 IMAD.MOV R51, RZ, RZ, -R51 ;  /* 0x000000ffff339224 */ /* 0x000fe200078e0a33 */
[C---:B------:R-:W-:Y:S01]  /*c030*/  ISETP.GT.U32.AND P2, PT, R191.reuse, R52, PT ;  /* 0x00000034bf00720c */ /* 0x040fe20003f44070 */
[----:B------:R-:W-:Y:S01]  /*c040*/  IMAD.MOV R53, RZ, RZ, -R53 ;  /* 0x000000ffff357224 */ /* 0x000fe200078e0a35 */
[----:B------:R-:W-:Y:S01]  /*c050*/  IABS R64, R55 ;  /* 0x0000003700407213 */ /* 0x000fe20000000000 */
[----:B------:R-:W-:Y:S01]  /*c060*/  @!P5 IMAD.IADD R54, R54, 0x1, -R191 ;  /* 0x000000013636d824 */ /* 0x000fe200078e0abf */
[----:B------:R-:W-:Y:S01]  /*c070*/  ISETP.GT.U32.AND P6, PT, R191, R56, PT ;  /* 0x00000038bf00720c */ /* 0x000fe20003fc4070 */
[----:B------:R-:W-:Y:S01]  /*c080*/  IMAD.HI.U32 R59, R194, R66, RZ ;  /* 0x00000042c23b7227 */ /* 0x000fe200078e00ff */
[----:B------:R-:W-:-:S02]  /*c090*/  ISETP.GE.AND P1, PT, R58, RZ, PT ;  /* 0x000000ff3a00720c */ /* 0x000fc40003f26270 */
[----:B------:R-:W-:Y:S01]  /*c0a0*/  ISETP.GT.U32.AND P5, PT, R191, R54, PT ;  /* 0x00000036bf00720c */ /* 0x000fe20003fa4070 */
[----:B------:R-:W-:-:S04]  /*c0b0*/  IMAD.HI.U32 R58, R194, R64, RZ ;  /* 0x00000040c23a7227 */ /* 0x000fc800078e00ff */
[----:B------:R-:W-:Y:S02]  /*c0c0*/  IMAD.MOV R59, RZ, RZ, -R59 ;  /* 0x000000ffff3b7224 */ /* 0x000fe400078e0a3b */
[----:B------:R-:W-:Y:S01]  /*c0d0*/  @!P2 IMAD.IADD R52, R52, 0x1, -R191 ;  /* 0x000000013434a824 */ /* 0x000fe200078e0abf */
[----:B------:R-:W-:Y:S01]  /*c0e0*/  ISETP.GE.AND P2, PT, R60, RZ, PT ;  /* 0x000000ff3c00720c */ /* 0x000fe20003f46270 */
[----:B------:R-:W-:Y:S01]  /*c0f0*/  IMAD.MOV R58, RZ, RZ, -R58 ;  /* 0x000000ffff3a7224 */ /* 0x000fe200078e0a3a */
[----:B------:R-:W-:Y:S01]  /*c100*/  IADD3 R60, R247, 0xec, RZ ;  /* 0x000000ecf73c7810 */ /* 0x000fe20007ffe0ff */
[----:B------:R-:W-:Y:S01]  /*c110*/  IMAD R66, R191, R59, R66 ;  /* 0x0000003bbf427224 */ /* 0x000fe200078e0242 */
[----:B------:R-:W-:Y:S01]  /*c120*/  IADD3 R59, R247, 0xeb, RZ ;  /* 0x000000ebf73b7810 */ /* 0x000fe20007ffe0ff */
[C---:B------:R-:W-:Y:S01]  /*c130*/  IMAD R70, R191.reuse, R53, R70 ;  /* 0x00000035bf467224 */ /* 0x040fe200078e0246 */
[----:B------:R-:W-:Y:S01]  /*c140*/  IABS R68, R60 ;  /* 0x0000003c00447213 */ /* 0x000fe20000000000 */
[----:B------:R-:W-:-:S02]  /*c150*/  IMAD R64, R191, R58, R64 ;  /* 0x0000003abf407224 */ /* 0x000fc400078e0240 */
[----:B------:R-:W-:Y:S01]  /*c160*/  @!P3 IMAD.MOV R52, RZ, RZ, -R52 ;  /* 0x000000ffff34b224 */ /* 0x000fe200078e0a34 */
[C---:B------:R-:W-:Y:S01]  /*c170*/  ISETP.GT.U32.AND P3, PT, R191.reuse, R66, PT ;  /* 0x00000042bf00720c */ /* 0x040fe20003f64070 */
[--C-:B------:R-:W-:Y:S01]  /*c180*/  @!P6 IMAD.IADD R56, R56, 0x1, -R191.reuse ;  /* 0x000000013838e824 */ /* 0x100fe200078e0abf */
[C---:B------:R-:W-:Y:S01]  /*c190*/  ISETP.GT.U32.AND P6, PT, R191.reuse, R70, PT ;  /* 0x00000046bf00720c */ /* 0x040fe20003fc4070 */
[--C-:B------:R-:W-:Y:S01]  /*c1a0*/  @!P5 IMAD.IADD R54, R54, 0x1, -R191.reuse ;  /* 0x000000013636d824 */ /* 0x100fe200078e0abf */
[----:B------:R-:W-:Y:S01]  /*c1b0*/  ISETP.GT.U32.AND P5, PT, R191, R64, PT ;  /* 0x00000040bf00720c */ /* 0x000fe20003fa4070 */
[----:B------:R-:W-:Y:S01]  /*c1c0*/  IMAD.MOV.U32 R62, RZ, RZ, R56 ;  /* 0x000000ffff3e7224 */ /* 0x000fe200078e0038 */
[----:B------:R-:W-:Y:S01]  /*c1d0*/  IADD3 R56, R247, 0xe9, RZ ;  /* 0x000000e9f7387810 */ /* 0x000fe20007ffe0ff */
[----:B------:R-:W-:Y:S02]  /*c1e0*/  IMAD.MOV.U32 R3, RZ, RZ, R54 ;  /* 0x000000ffff037224 */ /* 0x000fe400078e0036 */
[----:B------:R-:W-:Y:S01]  /*c1f0*/  @!P4 IMAD.MOV R62, RZ, RZ, -R62 ;  /* 0x000000ffff3ec224 */ /* 0x000fe200078e0a3e */
[----:B------:R-:W-:Y:S01]  /*c200*/  IABS R53, R56 ;  /* 0x0000003800357213 */ /* 0x000fe20000000000 */
[----:B------:R-:W-:Y:S01]  /*c210*/  IMAD.MOV.U32 R8, RZ, RZ, R196 ;  /* 0x000000ffff087224 */ /* 0x000fe200078e00c4 */
[----:B------:R-:W-:Y:S01]  /*c220*/  ISETP.GE.AND P4, PT, R57, RZ, PT ;  /* 0x000000ff3900720c */ /* 0x000fe20003f86270 */
[--C-:B------:R-:W-:Y:S01]  /*c230*/  @!P3 IMAD.IADD R66, R66, 0x1, -R191.reuse ;  /* 0x000000014242b824 */ /* 0x100fe200078e0abf */
[----:B------:R1:W-:Y:S01]  /*c240*/  STL [R1+0x570], R62 ;  /* 0x0005703e01007387 */ /* 0x0003e20000100800 */
[--C-:B------:R-:W-:Y:S01]  /*c250*/  @!P6 IMAD.IADD R70, R70, 0x1, -R191.reuse ;  /* 0x000000014646e824 */ /* 0x100fe200078e0abf */
[----:B------:R-:W-:Y:S01]  /*c260*/  @!P1 IADD3 R3, -R3, RZ, RZ ;  /* 0x000000ff03039210 */ /* 0x000fe20007ffe1ff */
[----:B------:R-:W-:Y:S01]  /*c270*/  @!P5 IMAD.IADD R64, R64, 0x1, -R191 ;  /* 0x000000014040d824 */ /* 0x000fe200078e0abf */
[C---:B------:R-:W-:Y:S01]  /*c280*/  ISETP.GT.U32.AND P5, PT, R191.reuse, R66, PT ;  /* 0x00000042bf00720c */ /* 0x040fe20003fa4070 */
[C---:B------:R-:W-:Y:S01]  /*c290*/  IMAD.HI.U32 R54, R194.reuse, R53, RZ ;  /* 0x00000035c2367227 */ /* 0x040fe200078e00ff */
[----:B------:R-:W-:Y:S01]  /*c2a0*/  ISETP.GT.U32.AND P3, PT, R191, R70, PT ;  /* 0x00000046bf00720c */ /* 0x000fe20003f64070 */
[----:B------:R2:W-:Y:S01]  /*c2b0*/  STL [R1+0x588], R3 ;  /* 0x0005880301007387 */ /* 0x0005e20000100800 */
[----:B------:R-:W-:Y:S01]  /*c2c0*/  ISETP.GE.AND P6, PT, R55, RZ, PT ;  /* 0x000000ff3700720c */ /* 0x000fe20003fc6270 */
[----:B------:R-:W-:Y:S01]  /*c2d0*/  IMAD.MOV R54, RZ, RZ, -R54 ;  /* 0x000000ffff367224 */ /* 0x000fe200078e0a36 */
[----:B-1----:R-:W-:Y:S01]  /*c2e0*/  IABS R62, R61 ;  /* 0x0000003d003e7213 */ /* 0x002fe20000000000 */
[----:B------:R-:W-:Y:S01]  /*c2f0*/  IMAD.MOV.U32 R11, RZ, RZ, R192 ;  /* 0x000000ffff0b7224 */ /* 0x000fe200078e00c0 */
[----:B------:R-:W-:Y:S01]  /*c300*/  IADD3 R55, R247, 0xea, RZ ;  /* 0x000000eaf7377810 */ /* 0x000fe20007ffe0ff */
[C---:B------:R-:W-:Y:S01]  /*c310*/  IMAD R54, R191.reuse, R54, R53 ;  /* 0x00000036bf367224 */ /* 0x040fe200078e0235 */
[----:B------:R-:W-:Y:S01]  /*c320*/  ISETP.GT.U32.AND P1, PT, R191, R64, PT ;  /* 0x00000040bf00720c */ /* 0x000fe20003f24070 */
[----:B------:R-:W-:Y:S01]  /*c330*/  IMAD.HI.U32 R57, R194, R62, RZ ;  /* 0x0000003ec2397227 */ /* 0x000fe200078e00ff */
[----:B------:R-:W-:-:S02]  /*c340*/  IABS R58, R55 ;  /* 0x00000037003a7213 */ /* 0x000fc40000000000 */
[C---:B------:R-:W-:Y:S01]  /*c350*/  IADD3 R196, R247.reuse, 0x1f2, RZ ;  /* 0x000001f2f7c47810 */ /* 0x040fe20007ffe0ff */
[----:B------:R-:W-:Y:S01]  /*c360*/  IMAD.MOV R57, RZ, RZ, -R57 ;  /* 0x000000ffff397224 */ /* 0x000fe200078e0a39 */
[----:B------:R-:W-:Y:S01]  /*c370*/  IADD3 R192, R247, 0x1f3, RZ ;  /* 0x000001f3f7c07810 */ /* 0x000fe20007ffe0ff */
[--C-:B------:R-:W-:Y:S01]  /*c380*/  @!P5 IMAD.IADD R66, R66, 0x1, -R191.reuse ;  /* 0x000000014242d824 */ /* 0x100fe200078e0abf */
[C---:B------:R-:W-:Y:S01]  /*c390*/  ISETP.GT.U32.AND P5, PT, R191.reuse, R54, PT ;  /* 0x00000036bf00720c */ /* 0x040fe20003fa4070 */
[C---:B------:R-:W-:Y:S01]  /*c3a0*/  IMAD R62, R191.reuse, R57, R62 ;  /* 0x00000039bf3e7224 */ /* 0x040fe200078e023e */
[----:B------:R-:W-:Y:S01]  /*c3b0*/  IABS R57, R59 ;  /* 0x0000003b00397213 */ /* 0x000fe20000000000 */
[----:B------:R-:W-:Y:S02]  /*c3c0*/  @!P3 IMAD.IADD R70, R70, 0x1, -R191 ;  /* 0x000000014646b824 */ /* 0x000fe400078e0abf */
[----:B------:R-:W-:Y:S01]  /*c3d0*/  IMAD.HI.U32 R53, R194, R58, RZ ;  /* 0x0000003ac2357227 */ /* 0x000fe200078e00ff */
[----:B------:R-:W-:-:S03]  /*c3e0*/  ISETP.GT.U32.AND P3, PT, R191, R62, PT ;  /* 0x0000003ebf00720c */ /* 0x000fc60003f64070 */
[----:B--2---:R-:W-:Y:S02]  /*c3f0*/  IMAD.MOV.U32 R3, RZ, RZ, R70 ;  /* 0x000000ffff037224 */ /* 0x004fe400078e0046 */
[----:B------:R-:W-:Y:S02]  /*c400*/  IMAD.MOV R53, RZ, RZ, -R53 ;  /* 0x000000ffff357224 */ /* 0x000fe400078e0a35 */
[----:B------:R-:W-:Y:S02]  /*c410*/  @!P5 IMAD.IADD R54, R54, 0x1, -R191 ;  /* 0x000000013636d824 */ /* 0x000fe400078e0abf */
[----:B------:R-:W-:Y:S01]  /*c420*/  @!P2 IMAD.MOV R3, RZ, RZ, -R3 ;  /* 0x000000ffff03a224 */ /* 0x000fe200078e0a03 */
[----:B------:R-:W-:Y:S01]  /*c430*/  ISETP.GE.AND P2, PT, R56, RZ, PT ;  /* 0x000000ff3800720c */ /* 0x000fe20003f46270 */
[----:B------:R-:W-:Y:S01]  /*c440*/  IMAD.HI.U32 R56, R194, R57, RZ ;  /* 0x00000039c2387227 */ /* 0x000fe200078e00ff */
[----:B------:R-:W-:Y:S02]  /*c450*/  ISETP.GT.U32.AND P5, PT, R191, R54, PT ;  /* 0x00000036bf00720c */ /* 0x000fe40003fa4070 */
[----:B------:R1:W-:Y:S01]  /*c460*/  STL [R1+0x58c], R3 ;  /* 0x00058c0301007387 */ /* 0x0003e20000100800 */
[----:B------:R-:W-:-:S02]  /*c470*/  @!P3 IMAD.IADD R62, R62, 0x1, -R191 ;  /* 0x000000013e3eb824 */ /* 0x000fc400078e0abf */
[----:B------:R-:W-:Y:S02]  /*c480*/  IMAD.MOV R56, RZ, RZ, -R56 ;  /* 0x000000ffff387224 */ /* 0x000fe400078e0a38 */
[----:B------:R-:W-:Y:S01]  /*c490*/  @!P1 IMAD.IADD R64, R64, 0x1, -R191 ;  /* 0x0000000140409824 */ /* 0x000fe200078e0abf */
[C---:B------:R-:W-:Y:S01]  /*c4a0*/  ISETP.GT.U32.AND P3, PT, R191.reuse, R62, PT ;  /* 0x0000003ebf00720c */ /* 0x040fe20003f64070 */
[----:B------:R-:W-:Y:S01]  /*c4b0*/  IMAD R58, R191, R53, R58 ;  /* 0x00000035bf3a7224 */ /* 0x000fe200078e023a */
[----:B------:R-:W-:Y:S01]  /*c4c0*/  ISETP.GE.AND P1, PT, R61, RZ, PT ;  /* 0x000000ff3d00720c */ /* 0x000fe20003f26270 */
[----:B------:R-:W-:Y:S01]  /*c4d0*/  IMAD.MOV.U32 R4, RZ, RZ, R66 ;  /* 0x000000ffff047224 */ /* 0x000fe200078e0042 */
[----:B------:R-:W-:Y:S01]  /*c4e0*/  IADD3 R66, R247, 0xf2, RZ ;  /* 0x000000f2f7427810 */ /* 0x000fe20007ffe0ff */
[----:B------:R-:W-:Y:S01]  /*c4f0*/  IMAD R57, R191, R56, R57 ;  /* 0x00000038bf397224 */ /* 0x000fe200078e0239 */
[----:B------:R-:W-:Y:S01]  /*c500*/  IADD3 R56, R247, 0xee, RZ ;  /* 0x000000eef7387810 */ /* 0x000fe20007ffe0ff */
[----:B-1----:R-:W-:-:S02]  /*c510*/  IMAD.MOV.U32 R3, RZ, RZ, R64 ;  /* 0x000000ffff037224 */ /* 0x002fc400078e0040 */
[----:B------:R-:W-:Y:S01]  /*c520*/  @!P4 IMAD.MOV R4, RZ, RZ, -R4 ;  /* 0x000000ffff04c224 */ /* 0x000fe200078e0a04 */
[C---:B------:R-:W-:Y:S01]  /*c530*/  ISETP.GT.U32.AND P4, PT, R191.reuse, R58, PT ;  /* 0x0000003abf00720c */ /* 0x040fe20003f84070 */
[----:B------:R-:W-:Y:S01]  /*c540*/  @!P5 IMAD.IADD R54, R54, 0x1, -R191 ;  /* 0x000000013636d824 */ /* 0x000fe200078e0abf */
[----:B------:R-:W-:Y:S01]  /*c550*/  ISETP.GT.U32.AND P5, PT, R191, R57, PT ;  /* 0x00000039bf00720c */ /* 0x000fe20003fa4070 */
[----:B------:R-:W-:Y:S01]  /*c560*/  @!P6 IMAD.MOV R3, RZ, RZ, -R3 ;  /* 0x000000ffff03e224 */ /* 0x000fe200078e0a03 */
[----:B------:R-:W-:Y:S01]  /*c570*/  STL [R1+0x598], R4 ;  /* 0x0005980401007387 */ /* 0x000fe20000100800 */
[----:B------:R-:W-:Y:S01]  /*c580*/  @!P3 IMAD.IADD R62, R62, 0x1, -R191 ;  /* 0x000000013e3eb824 */ /* 0x000fe200078e0abf */
[----:B------:R-:W-:Y:S01]  /*c590*/  ISETP.GE.AND P3, PT, R59, RZ, PT ;  /* 0x000000ff3b00720c */ /* 0x000fe20003f66270 */
[----:B------:R-:W-:Y:S01]  /*c5a0*/  IMAD.HI.U32 R53, R194, R68, RZ ;  /* 0x00000044c2357227 */ /* 0x000fe200078e00ff */
[----:B------:R1:W-:Y:S01]  /*c5b0*/  STL [R1+0x59c], R3 ;  /* 0x00059c0301007387 */ /* 0x0003e20000100800 */
[----:B------:R-:W-:-:S02]  /*c5c0*/  IADD3 R59, R247, 0xed, RZ ;  /* 0x000000edf73b7810 */ /* 0x000fc40007ffe0ff */
[----:B------:R-:W-:Y:S01]  /*c5d0*/  IMAD.MOV R53, RZ, RZ, -R53 ;  /* 0x000000ffff357224 */ /* 0x000fe200078e0a35 */
[----:B------:R-:W-:Y:S01]  /*c5e0*/  IABS R61, R56 ;  /* 0x00000038003d7213 */ /* 0x000fe20000000000 */
[--C-:B------:R-:W-:Y:S01]  /*c5f0*/  @!P4 IMAD.IADD R58, R58, 0x1, -R191.reuse ;  /* 0x000000013a3ac824 */ /* 0x100fe200078e0abf */
[----:B------:R-:W-:Y:S01]  /*c600*/  IABS R67, R59 ;  /* 0x0000003b00437213 */ /* 0x000fe20000000000 */
[----:B------:R-:W-:Y:S01]  /*c610*/  @!P5 IMAD.IADD R57, R57, 0x1, -R191 ;  /* 0x000000013939d824 */ /* 0x000fe200078e0abf */
[----:B------:R-:W-:Y:S01]  /*c620*/  ISETP.GE.AND P6, PT, R55, RZ, PT ;  /* 0x000000ff3700720c */ /* 0x000fe20003fc6270 */
[C---:B------:R-:W-:Y:S01]  /*c630*/  IMAD R68, R191.reuse, R53, R68 ;  /* 0x00000035bf447224 */ /* 0x040fe200078e0244 */
[----:B-1----:R-:W-:Y:S01]  /*c640*/  MOV R3, R62 ;  /* 0x0000003e00037202 */ /* 0x002fe20000000f00 */
[----:B------:R-:W-:Y:S01]  /*c650*/  IMAD.HI.U32 R53, R194, R61, RZ ;  /* 0x0000003dc2357227 */ /* 0x000fe200078e00ff */
[C---:B------:R-:W-:Y:S02]  /*c660*/  ISETP.GT.U32.AND P4, PT, R191.reuse, R58, PT ;  /* 0x0000003abf00720c */ /* 0x040fe40003f84070 */
[C---:B------:R-:W-:Y:S01]  /*c670*/  ISETP.GT.U32.AND P5, PT, R191.reuse, R57, PT ;  /* 0x00000039bf00720c */ /* 0x040fe20003fa4070 */
[----:B------:R-:W-:Y:S01]  /*c680*/  @!P1 IMAD.MOV R3, RZ, RZ, -R3 ;  /* 0x000000ffff039224 */ /* 0x000fe200078e0a03 */
[----:B------:R-:W-:Y:S01]  /*c690*/  ISETP.GT.U32.AND P1, PT, R191, R68, PT ;  /* 0x00000044bf00720c */ /* 0x000fe20003f24070 */
[----:B------:R-:W-:Y:S01]  /*c6a0*/  IMAD.MOV R53, RZ, RZ, -R53 ;  /* 0x000000ffff357224 */ /* 0x000fe200078e0a35 */
[----:B------:R-:W-:Y:S01]  /*c6b0*/  IADD3 R55, R247, 0xef, RZ ;  /* 0x000000eff7377810 */ /* 0x000fe20007ffe0ff */
[----:B------:R-:W-:Y:S01]  /*c6c0*/  IMAD.MOV.U32 R9, RZ, RZ, R195 ;  /* 0x000000ffff097224 */ /* 0x000fe200078e00c3 */
[----:B------:R1:W-:Y:S01]  /*c6d0*/  STL [R1+0x5a0], R3 ;  /* 0x0005a00301007387 */ /* 0x0003e20000100800 */
[----:B------:R-:W-:Y:S01]  /*c6e0*/  IMAD R61, R191, R53, R61 ;  /* 0x00000035bf3d7224 */ /* 0x000fe200078e023d */
[----:B------:R-:W-:Y:S01]  /*c6f0*/  IABS R65, R55 ;  /* 0x0000003700417213 */ /* 0x000fe20000000000 */
[----:B------:R-:W-:Y:S01]  /*c700*/  IMAD.MOV.U32 R12, RZ, RZ, R190 ;  /* 0x000000ffff0c7224 */ /* 0x000fe200078e00be */
[----:B------:R-:W-:Y:S01]  /*c710*/  IADD3 R190, R247, 0x1f4, RZ ;  /* 0x000001f4f7be7810 */ /* 0x000fe20007ffe0ff */
[--C-:B------:R-:W-:Y:S01]  /*c720*/  @!P4 IMAD.IADD R58, R58, 0x1, -R191.reuse ;  /* 0x000000013a3ac824 */ /* 0x100fe200078e0abf */
[----:B------:R-:W-:Y:S01]  /*c730*/  ISETP.GE.AND P4, PT, R59, RZ, PT ;  /* 0x000000ff3b00720c */ /* 0x000fe20003f86270 */
[----:B------:R-:W-:Y:S01]  /*c740*/  @!P5 IMAD.IADD R57, R57, 0x1, -R191 ;  /* 0x000000013939d824 */ /* 0x000fe200078e0abf */
[----:B------:R-:W-:Y:S01]  /*c750*/  IABS R59, R66 ;  /* 0x00000042003b7213 */ /* 0x000fe20000000000 */
[----:B------:R-:W-:-:S02]  /*c760*/  IMAD.MOV.U32 R4, RZ, RZ, R58 ;  /* 0x000000ffff047224 */ /* 0x000fc400078e003a */
[----:B-1----:R-:W-:Y:S02]  /*c770*/  IMAD.MOV.U32 R3, RZ, RZ, R54 ;  /* 0x000000ffff037224 */ /* 0x002fe400078e0036 */
[----:B------:R-:W-:-:S04]  /*c780*/  IMAD.HI.U32 R54, R194, R67, RZ ;  /* 0x00000043c2367227 */ /* 0x000fc800078e00ff */
[----:B------:R-:W-:Y:S02]  /*c790*/  IMAD.MOV R54, RZ, RZ, -R54 ;  /* 0x000000ffff367224 */ /* 0x000fe400078e0a36 */
[----:B------:R-:W-:Y:S01]  /*c7a0*/  @!P6 IMAD.MOV R4, RZ, RZ, -R4 ;  /* 0x000000ffff04e224 */ /* 0x000fe200078e0a04 */
[C---:B------:R-:W-:Y:S01]  /*c7b0*/  ISETP.GT.U32.AND P6, PT, R191.reuse, R61, PT ;  /* 0x0000003dbf00720c */ /* 0x040fe20003fc4070 */
[----:B------:R-:W-:Y:S01]  /*c7c0*/  IMAD R67, R191, R54, R67 ;  /* 0x00000036bf437224 */ /* 0x000fe200078e0243 */
[----:B------:R-:W-:Y:S01]  /*c7d0*/  IADD3 R54, R247, 0xf0, RZ ;  /* 0x000000f0f7367810 */ /* 0x000fe20007ffe0ff */
[----:B------:R-:W-:-:S03]  /*c7e0*/  IMAD.HI.U32 R53, R194, R65, RZ ;  /* 0x00000041c2357227 */ /* 0x000fc600078e00ff */
[C---:B------:R-:W-:Y:S01]  /*c7f0*/  ISETP.GT.U32.AND P5, PT, R191.reuse, R67, PT ;  /* 0x00000043bf00720c */ /* 0x040fe20003fa4070 */
[----:B------:R-:W-:Y:S01]  /*c800*/  @!P1 IMAD.IADD R68, R68, 0x1, -R191 ;  /* 0x0000000144449824 */ /* 0x000fe200078e0abf */
[----:B------:R-:W-:Y:S01]  /*c810*/  IABS R64, R54 ;  /* 0x0000003600407213 */ /* 0x000fe20000000000 */
[----:B------:R-:W-:Y:S02]  /*c820*/  IMAD.MOV R53, RZ, RZ, -R53 ;  /* 0x000000ffff357224 */ /* 0x000fe400078e0a35 */
[----:B------:R-:W-:Y:S01]  /*c830*/  @!P2 IMAD.MOV R3, RZ, RZ, -R3 ;  /* 0x000000ffff03a224 */ /* 0x000fe200078e0a03 */
[----:B------:R-:W-:Y:S01]  /*c840*/  ISETP.GE.AND P2, PT, R60, RZ, PT ;  /* 0x000000ff3c00720c */ /* 0x000fe20003f46270 */
[----:B------:R-:W-:Y:S01]  /*c850*/  IMAD R65, R191, R53, R65 ;  /* 0x00000035bf417224 */ /* 0x000fe200078e0241 */
[----:B------:R-:W-:Y:S01]  /*c860*/  @!P6 IADD3 R61, R61, -R191, RZ ;  /* 0x800000bf3d3de210 */ /* 0x000fe20007ffe0ff */
[----:B------:R-:W-:Y:S01]  /*c870*/  IMAD.HI.U32 R53, R194, R64, RZ ;  /* 0x00000040c2357227 */ /* 0x000fe200078e00ff */
[----:B------:R-:W-:Y:S01]  /*c880*/  IADD3 R60, R247, 0xf1, RZ ;  /* 0x000000f1f73c7810 */ /* 0x000fe20007ffe0ff */
[----:B------:R1:W-:Y:S01]  /*c890*/  STL [R1+0x5a4], R3 ;  /* 0x0005a40301007387 */ /* 0x0003e20000100800 */
[----:B------:R-:W-:Y:S01]  /*c8a0*/  ISETP.GT.U32.AND P1, PT, R191, R68, PT ;  /* 0x00000044bf00720c */ /* 0x000fe20003f24070 */
[----:B------:R-:W-:Y:S01]  /*c8b0*/  @!P5 IMAD.IADD R67, R67, 0x1, -R191 ;  /* 0x000000014343d824 */ /* 0x000fe200078e0abf */
[C---:B------:R-:W-:Y:S01]  /*c8c0*/  ISETP.GT.U32.AND P6, PT, R191.reuse, R61, PT ;  /* 0x0000003dbf00720c */ /* 0x040fe20003fc4070 */
[----:B------:R-:W-:Y:S01]  /*c8d0*/  IMAD.MOV R53, RZ, RZ, -R53 ;  /* 0x000000ffff357224 */ /* 0x000fe200078e0a35 */
[----:B------:R-:W-:Y:S01]  /*c8e0*/  IABS R63, R60 ;  /* 0x0000003c003f7213 */ /* 0x000fe20000000000 */
[----:B------:R-:W-:Y:S01]  /*c8f0*/  STL [R1+0x5a8], R4 ;  /* 0x0005a80401007387 */ /* 0x000fe20000100800 */
[C---:B------:R-:W-:Y:S01]  /*c900*/  ISETP.GT.U32.AND P5, PT, R191.reuse, R67, PT ;  /* 0x00000043bf00720c */ /* 0x040fe20003fa4070 */
[----:B------:R-:W-:-:S02]  /*c910*/  IMAD R64, R191, R53, R64 ;  /* 0x00000035bf407224 */ /* 0x000fc400078e0240 */
[----:B------:R-:W-:-:S04]  /*c920*/  IMAD.HI.U32 R58, R194, R63, RZ ;  /* 0x0000003fc23a7227 */ /* 0x000fc800078e00ff */
[----:B-1----:R-:W-:Y:S01]  /*c930*/  IMAD.MOV.U32 R3, RZ, RZ, R57 ;  /* 0x000000ffff037224 */ /* 0x002fe200078e0039 */
[----:B------:R-:W-:Y:S01]  /*c940*/  IADD3 R57, R247, 0xf3, RZ ;  /* 0x000000f3f7397810 */ /* 0x000fe20007ffe0ff */
[----:B------:R-:W-:Y:S02]  /*c950*/  IMAD.MOV R58, RZ, RZ, -R58 ;  /* 0x000000ffff3a7224 */ /* 0x000fe400078e0a3a */
[--C-:B------:R-:W-:Y:S01]  /*c960*/  @!P1 IMAD.IADD R68, R68, 0x1, -R191.reuse ;  /* 0x0000000144449824 */ /* 0x100fe200078e0abf */
[----:B------:R-:W-:Y:S01]  /*c970*/  ISETP.GE.AND P1, PT, R55, RZ, PT ;  /* 0x000000ff3700720c */ /* 0x000fe20003f26270 */
[--C-:B------:R-:W-:Y:S01]  /*c980*/  @!P5 IMAD.IADD R67, R67, 0x1, -R191.reuse ;  /* 0x000000014343d824 */ /* 0x100fe200078e0abf */
[----:B------:R-:W-:Y:S01]  /*c990*/  ISETP.GT.U32.AND P5, PT, R191, R65, PT ;  /* 0x00000041bf00720c */ /* 0x000fe20003fa4070 */
[----:B------:R-:W-:Y:S01]  /*c9a0*/  @!P6 IMAD.IADD R61, R61, 0x1, -R191 ;  /* 0x000000013d3de824 */ /* 0x000fe200078e0abf */
[----:B------:R-:W-:Y:S01]  /*c9b0*/  ISETP.GT.U32.AND P6, PT, R191, R64, PT ;  /* 0x00000040bf00720c */ /* 0x000fe20003fc4070 */
[----:B------:R-:W-:Y:S01]  /*c9c0*/  @!P3 IMAD.MOV R3, RZ, RZ, -R3 ;  /* 0x000000ffff03b224 */ /* 0x000fe200078e0a03 */
[----:B------:R-:W-:Y:S01]  /*c9d0*/  ISETP.GE.AND P3, PT, R56, RZ, PT ;  /* 0x000000ff3800720c */ /* 0x000fe20003f66270 */
[----:B------:R-:W-:Y:S01]  /*c9e0*/  IMAD.HI.U32 R55, R194, R59, RZ ;  /* 0x0000003bc2377227 */ /* 0x000fe200078e00ff */
[----:B------:R-:W-:-:S02]  /*c9f0*/  IADD3 R56, R247, 0xf4, RZ ;  /* 0x000000f4f7387810 */ /* 0x000fc40007ffe0ff */
[----:B------:R1:W-:Y:S01]  /*ca00*/  STL [R1+0x5b0], R3 ;  /* 0x0005b00301007387 */ /* 0x0003e20000100800 */
[----:B------:R-:W-:Y:S01]  /*ca10*/  IMAD R63, R191, R58, R63 ;  /* 0x0000003abf3f7224 */ /* 0x000fe200078e023f */
[----:B------:R-:W-:Y:S01]  /*ca20*/  IABS R53, R57 ;  /* 0x0000003900357213 */ /* 0x000fe20000000000 */
[----:B------:R-:W-:Y:S01]  /*ca30*/  IMAD.MOV R55, RZ, RZ, -R55 ;  /* 0x000000ffff377224 */ /* 0x000fe200078e0a37 */
[----:B------:R-:W-:Y:S01]  /*ca40*/  IABS R62, R56 ;  /* 0x00000038003e7213 */ /* 0x000fe20000000000 */
[----:B------:R-:W-:Y:S01]  /*ca50*/  @!P5 IMAD.IADD R65, R65, 0x1, -R191 ;  /* 0x000000014141d824 */ /* 0x000fe200078e0abf */
[C---:B------:R-:W-:Y:S01]  /*ca60*/  ISETP.GT.U32.AND P5, PT, R191.reuse, R63, PT ;  /* 0x0000003fbf00720c */ /* 0x040fe20003fa4070 */
[----:B------:R-:W-:Y:S01]  /*ca70*/  IMAD R59, R191, R55, R59 ;  /* 0x00000037bf3b7224 */ /* 0x000fe200078e023b */
[C---:B------:R-:W-:Y:S01]  /*ca80*/  IADD3 R58, R247.reuse, 0xf5, RZ ;  /* 0x000000f5f73a7810 */ /* 0x040fe20007ffe0ff */
[----:B------:R-:W-:Y:S01]  /*ca90*/  @!P6 IMAD.IADD R64, R64, 0x1, -R191 ;  /* 0x000000014040e824 */ /* 0x000fe200078e0abf */
[----:B------:R-:W-:Y:S01]  /*caa0*/  IADD3 R55, R247, 0xf6, RZ ;  /* 0x000000f6f7377810 */ /* 0x000fe20007ffe0ff */
[----:B-1----:R-:W-:Y:S01]  /*cab0*/  IMAD.MOV.U32 R3, RZ, RZ, R68 ;  /* 0x000000ffff037224 */ /* 0x002fe200078e0044 */
[----:B------:R-:W-:Y:S01]  /*cac0*/  ISETP.GT.U32.AND P6, PT, R191, R59, PT ;  /* 0x0000003bbf00720c */ /* 0x000fe20003fc4070 */
[----:B------:R-:W-:Y:S01]  /*cad0*/  IMAD.HI.U32 R71, R194, R53, RZ ;  /* 0x00000035c2477227 */ /* 0x000fe200078e00ff */
[----:B------:R-:W-:-:S02]  /*cae0*/  IABS R69, R58 ;  /* 0x0000003a00457213 */ /* 0x000fc40000000000 */
[----:B------:R-:W-:Y:S01]  /*caf0*/  IABS R68, R55 ;  /* 0x0000003700447213 */ /* 0x000fe20000000000 */
[----:B------:R-:W-:Y:S01]  /*cb00*/  @!P2 IMAD.MOV R3, RZ, RZ, -R3 ;  /* 0x000000ffff03a224 */ /* 0x000fe200078e0a03 */
[----:B------:R-:W-:Y:S01]  /*cb10*/  ISETP.GT.U32.AND P2, PT, R191, R65, PT ;  /* 0x00000041bf00720c */ /* 0x000fe20003f44070 */
[----:B------:R-:W-:-:S03]  /*cb20*/  IMAD.HI.U32 R70, R194, R62, RZ ;  /* 0x0000003ec2467227 */ /* 0x000fc600078e00ff */
[----:B------:R1:W-:Y:S01]  /*cb30*/  STL [R1+0x584], R3 ;  /* 0x0005840301007387 */ /* 0x0003e20000100800 */
[----:B------:R-:W-:Y:S01]  /*cb40*/  @!P5 IMAD.IADD R63, R63, 0x1, -R191 ;  /* 0x000000013f3fd824 */ /* 0x000fe200078e0abf */
[C---:B------:R-:W-:Y:S01]  /*cb50*/  ISETP.GT.U32.AND P5, PT, R191.reuse, R64, PT ;  /* 0x00000040bf00720c */ /* 0x040fe20003fa4070 */
[----:B------:R-:W-:Y:S02]  /*cb60*/  IMAD.MOV R71, RZ, RZ, -R71 ;  /* 0x000000ffff477224 */ /* 0x000fe400078e0a47 */
[----:B------:R-:W-:Y:S02]  /*cb70*/  IMAD.MOV R70, RZ, RZ, -R70 ;  /* 0x000000ffff467224 */ /* 0x000fe400078e0a46 */
[----:B------:R-:W-:Y:S02]  /*cb80*/  IMAD R53, R191, R71, R53 ;  /* 0x00000047bf357224 */ /* 0x000fe400078e0235 */
[----:B------:R-:W-:Y:S01]  /*cb90*/  @!P6 IMAD.IADD R59, R59, 0x1, -R191 ;  /* 0x000000013b3be824 */ /* 0x000fe200078e0abf */
[----:B------:R-:W-:Y:S01]  /*cba0*/  ISETP.GT.U32.AND P6, PT, R191, R63, PT ;  /* 0x0000003fbf00720c */ /* 0x000fe20003fc4070 */
[----:B-1----:R-:W-:-:S02]  /*cbb0*/  IMAD.MOV.U32 R3, RZ, RZ, R67 ;  /* 0x000000ffff037224 */ /* 0x002fc400078e0043 */
[C---:B------:R-:W-:Y:S02]  /*cbc0*/  IMAD R62, R191.reuse, R70, R62 ;  /* 0x00000046bf3e7224 */ /* 0x040fe400078e023e */
[----:B------:R-:W-:Y:S01]  /*cbd0*/  @!P4 IMAD.MOV R3, RZ, RZ, -R3 ;  /* 0x000000ffff03c224 */ /* 0x000fe200078e0a03 */
[----:B------:R-:W-:Y:S01]  /*cbe0*/  ISETP.GT.U32.AND P4, PT, R191, R59, PT ;  /* 0x0000003bbf00720c */ /* 0x000fe20003f84070 */
[----:B------:R-:W-:-:S03]  /*cbf0*/  IMAD.HI.U32 R70, R194, R69, RZ ;  /* 0x00000045c2467227 */ /* 0x000fc600078e00ff */
[----:B------:R1:W-:Y:S01]  /*cc00*/  STL [R1+0x580], R3 ;  /* 0x0005800301007387 */ /* 0x0003e20000100800 */
[----:B------:R-:W-:Y:S02]  /*cc10*/  IMAD.MOV R70, RZ, RZ, -R70 ;  /* 0x000000ffff467224 */ /* 0x000fe400078e0a46 */
[--C-:B------:R-:W-:Y:S01]  /*cc20*/  @!P5 IMAD.IADD R64, R64, 0x1, -R191.reuse ;  /* 0x000000014040d824 */ /* 0x100fe200078e0abf */
[----:B------:R-:W-:Y:S01]  /*cc30*/  ISETP.GE.AND P5, PT, R54, RZ, PT ;  /* 0x000000ff3600720c */ /* 0x000fe20003fa6270 */
[--C-:B------:R-:W-:Y:S01]  /*cc40*/  @!P2 IMAD.IADD R65, R65, 0x1, -R191.reuse ;  /* 0x000000014141a824 */ /* 0x100fe200078e0abf */
[----:B------:R-:W-:Y:S01]  /*cc50*/  IADD3 R54, R247, 0xf7, RZ ;  /* 0x000000f7f7367810 */ /* 0x000fe20007ffe0ff */
[----:B------:R-:W-:Y:S01]  /*cc60*/  @!P6 IMAD.IADD R63, R63, 0x1, -R191 ;  /* 0x000000013f3fe824 */ /* 0x000fe200078e0abf */
[----:B------:R-:W-:Y:S01]  /*cc70*/  ISETP.GT.U32.AND P2, PT, R191, R62, PT ;  /* 0x0000003ebf00720c */ /* 0x000fe20003f44070 */
[----:B------:R-:W-:Y:S02]  /*cc80*/  IMAD.MOV.U32 R4, RZ, RZ, R65 ;  /* 0x000000ffff047224 */ /* 0x000fe400078e0041 */
[----:B-1----:R-:W-:-:S02]  /*cc90*/  IMAD.MOV.U32 R3, RZ, RZ, R61 ;  /* 0x000000ffff037224 */ /* 0x002fc400078e003d */
[----:B------:R-:W-:Y:S02]  /*cca0*/  IMAD R61, R191, R70, R69 ;  /* 0x00000046bf3d7224 */ /* 0x000fe400078e0245 */
[----:B------:R-:W-:Y:S01]  /*ccb0*/  IMAD.HI.U32 R67, R194, R68, RZ ;  /* 0x00000044c2437227 */ /* 0x000fe200078e00ff */
[----:B------:R-:W-:Y:S02]  /*ccc0*/  @!P3 IADD3 R3, -R3, RZ, RZ ;  /* 0x000000ff0303b210 */ /* 0x000fe40007ffe1ff */
[----:B------:R-:W-:Y:S01]  /*ccd0*/  ISETP.GT.U32.AND P3, PT, R191, R53, PT ;  /* 0x00000035bf00720c */ /* 0x000fe20003f64070 */
[----:B------:R-:W-:Y:S01]  /*cce0*/  @!P4 IMAD.IADD R59, R59, 0x1, -R191 ;  /* 0x000000013b3bc824 */ /* 0x000fe200078e0abf */
[----:B------:R-:W-:Y:S01]  /*ccf0*/  ISETP.GT.U32.AND P6, PT, R191, R61, PT ;  /* 0x0000003dbf00720c */ /* 0x000fe20003fc4070 */
[----:B------:R1:W-:Y:S01]  /*cd00*/  STL [R1+0x574], R3 ;  /* 0x0005740301007387 */ /* 0x0003e20000100800 */
[----:B------:R-:W-:Y:S01]  /*cd10*/  @!P1 IMAD.MOV R4, RZ, RZ, -R4 ;  /* 0x000000ffff049224 */ /* 0x000fe200078e0a04 */
[----:B------:R-:W-:Y:S01]  /*cd20*/  ISETP.GE.AND P4, PT, R60, RZ, PT ;  /* 0x000000ff3c00720c */ /* 0x000fe20003f86270 */
[----:B------:R-:W-:Y:S01]  /*cd30*/  IMAD.MOV R67, RZ, RZ, -R67 ;  /* 0x000000ffff437224 */ /* 0x000fe200078e0a43 */
[----:B------:R-:W-:Y:S01]  /*cd40*/  IABS R60, R54 ;  /* 0x00000036003c7213 */ /* 0x000fe20000000000 */
[----:B------:R-:W-:Y:S01]  /*cd50*/  @!P2 IMAD.IADD R62, R62, 0x1, -R191 ;  /* 0x000000013e3ea824 */ /* 0x000fe200078e0abf */
[----:B------:R2:W-:Y:S01]  /*cd60*/  STL [R1+0x44c], R4 ;  /* 0x00044c0401007387 */ /* 0x0005e20000100800 */
[----:B------:R-:W-:Y:S01]  /*cd70*/  ISETP.GE.AND P2, PT, R57, RZ, PT ;  /* 0x000000ff3900720c */ /* 0x000fe20003f46270 */
[----:B------:R-:W-:Y:S01]  /*cd80*/  IMAD.MOV.U32 R6, RZ, RZ, R198 ;  /* 0x000000ffff067224 */ /* 0x000fe200078e00c6 */
[----:B------:R-:W-:Y:S01]  /*cd90*/  IADD3 R57, R247, 0xf8, RZ ;  /* 0x000000f8f7397810 */ /* 0x000fe20007ffe0ff */
[----:B-1----:R-:W-:-:S02]  /*cda0*/  IMAD.MOV.U32 R3, RZ, RZ, R64 ;  /* 0x000000ffff037224 */ /* 0x002fc400078e0040 */
[----:B------:R-:W-:Y:S01]  /*cdb0*/  @!P3 IMAD.IADD R53, R53, 0x1, -R191 ;  /* 0x000000013535b824 */ /* 0x000fe200078e0abf */
[----:B------:R-:W-:Y:S01]  /*cdc0*/  ISETP.GE.AND P3, PT, R66, RZ, PT ;  /* 0x000000ff4200720c */ /* 0x000fe20003f66270 */
[----:B------:R-:W-:Y:S02]  /*cdd0*/  @!P5 IMAD.MOV R3, RZ, RZ, -R3 ;  /* 0x000000ffff03d224 */ /* 0x000fe400078e0a03 */
[----:B------:R-:W-:Y:S01]  /*cde0*/  IMAD.MOV.U32 R66, RZ, RZ, R60 ;  /* 0x000000ffff427224 */ /* 0x000fe200078e003c */
[C---:B------:R-:W-:Y:S01]  /*cdf0*/  ISETP.GT.U32.AND P1, PT, R191.reuse, R53, PT ;  /* 0x00000035bf00720c */ /* 0x040fe20003f24070 */
[----:B------:R-:W-:Y:S01]  /*ce00*/  IMAD R60, R191, R67, R68 ;  /* 0x00000043bf3c7224 */ /* 0x000fe200078e0244 */
[----:B------:R1:W-:Y:S01]  /*ce10*/  STL [R1+0x550], R3 ;  /* 0x0005500301007387 */ /* 0x0003e20000100800 */
[----:B------:R-:W-:Y:S01]  /*ce20*/  @!P6 IMAD.IADD R61, R61, 0x1, -R191 ;  /* 0x000000013d3de824 */ /* 0x000fe200078e0abf */
[----:B------:R-:W-:Y:S01]  /*ce30*/  ISETP.GT.U32.AND P6, PT, R191, R62, PT ;  /* 0x0000003ebf00720c */ /* 0x000fe20003fc4070 */
[----:B------:R-:W-:-:S03]  /*ce40*/  IMAD.HI.U32 R65, R194, R66, RZ ;  /* 0x00000042c2417227 */ /* 0x000fc600078e00ff */
[----:B------:R-:W-:Y:S01]  /*ce50*/  ISETP.GT.U32.AND P5, PT, R191, R61, PT ;  /* 0x0000003dbf00720c */ /* 0x000fe20003fa4070 */
[----:B------:R-:W-:Y:S02]  /*ce60*/  IMAD.MOV R65, RZ, RZ, -R65 ;  /* 0x000000ffff417224 */ /* 0x000fe400078e0a41 */
[----:B--2---:R-:W-:Y:S01]  /*ce70*/  IMAD.MOV.U32 R4, RZ, RZ, R63 ;  /* 0x000000ffff047224 */ /* 0x004fe200078e003f */
[----:B------:R-:W-:Y:S01]  /*ce80*/  IADD3 R63, R247, 0xfc, RZ ;  /* 0x000000fcf73f7810 */ /* 0x000fe20007ffe0ff */
[----:B-1----:R-:W-:Y:S02]  /*ce90*/  IMAD.MOV.U32 R3, RZ, RZ, R59 ;  /* 0x000000ffff037224 */ /* 0x002fe400078e003b */
[--C-:B------:R-:W-:Y:S01]  /*cea0*/  @!P1 IMAD.IADD R53, R53, 0x1, -R191.reuse ;  /* 0x0000000135359824 */ /* 0x100fe200078e0abf */
[----:B------:R-:W-:Y:S01]  /*ceb0*/  ISETP.GE.AND P1, PT, R58, RZ, PT ;  /* 0x000000ff3a00720c */ /* 0x000fe20003f26270 */
[----:B------:R-:W-:Y:S01]  /*cec0*/  IMAD R58, R191, R65, R66 ;  /* 0x00000041bf3a7224 */ /* 0x000fe200078e0242 */
[----:B------:R-:W-:Y:S01]  /*ced0*/  @!P3 IADD3 R3, -R3, RZ, RZ ;  /* 0x000000ff0303b210 */ /* 0x000fe20007ffe1ff */
[----:B------:R-:W-:Y:S01]  /*cee0*/  @!P4 IMAD.MOV R4, RZ, RZ, -R4 ;  /* 0x000000ffff04c224 */ /* 0x000fe200078e0a04 */
[----:B------:R-:W-:Y:S01]  /*cef0*/  ISETP.GT.U32.AND P3, PT, R191, R60, PT ;  /* 0x0000003cbf00720c */ /* 0x000fe20003f64070 */
[--C-:B------:R-:W-:Y:S01]  /*cf00*/  @!P5 IMAD.IADD R61, R61, 0x1, -R191.reuse ;  /* 0x000000013d3dd824 */ /* 0x100fe200078e0abf */
[----:B------:R-:W-:Y:S01]  /*cf10*/  ISETP.GE.AND P4, PT, R56, RZ, PT ;  /* 0x000000ff3800720c */ /* 0x000fe20003f86270 */
[----:B------:R-:W-:Y:S01]  /*cf20*/  @!P6 IMAD.IADD R62, R62, 0x1, -R191 ;  /* 0x000000013e3ee824 */ /* 0x000fe200078e0abf */
[----:B------:R-:W-:Y:S01]  /*cf30*/  IABS R56, R57 ;  /* 0x0000003900387213 */ /* 0x000fe20000000000 */
[----:B------:R1:W-:Y:S01]  /*cf40*/  STL [R1+0x554], R4 ;  /* 0x0005540401007387 */ /* 0x0003e20000100800 */
[----:B------:R-:W-:Y:S01]  /*cf50*/  ISETP.GT.U32.AND P5, PT, R191, R58, PT ;  /* 0x0000003abf00720c */ /* 0x000fe20003fa4070 */
[----:B------:R-:W-:Y:S01]  /*cf60*/  IMAD.MOV.U32 R250, RZ, RZ, R204 ;  /* 0x000000fffffa7224 */ /* 0x000fe200078e00cc */
[----:B------:R-:W-:Y:S01]  /*cf70*/  ISETP.GE.AND P6, PT, R55, RZ, PT ;  /* 0x000000ff3700720c */ /* 0x000fe20003fc6270 */
[----:B------:R-:W-:Y:S01]  /*cf80*/  IMAD.HI.U32 R55, R194, R56, RZ ;  /* 0x00000038c2377227 */ /* 0x000fe200078e00ff */
[----:B------:R2:W-:Y:S01]  /*cf90*/  STL [R1+0x558], R3 ;  /* 0x0005580301007387 */ /* 0x0005e20000100800 */
[----:B------:R-:W-:-:S02]  /*cfa0*/  IABS R64, R63 ;  /* 0x0000003f00407213 */ /* 0x000fc40000000000 */
[----:B------:R-:W-:Y:S02]  /*cfb0*/  @!P3 IMAD.IADD R60, R60, 0x1, -R191 ;  /* 0x000000013c3cb824 */ /* 0x000fe400078e0abf */
[----:B------:R-:W-:Y:S02]  /*cfc0*/  IMAD.MOV R55, RZ, RZ, -R55 ;  /* 0x000000ffff377224 */ /* 0x000fe400078e0a37 */
[----:B-1----:R-:W-:Y:S01]  /*cfd0*/  IMAD.MOV.U32 R4, RZ, RZ, R62 ;  /* 0x000000ffff047224 */ /* 0x002fe200078e003e */
[C---:B------:R-:W-:Y:S01]  /*cfe0*/  ISETP.GT.U32.AND P3, PT, R191.reuse, R60, PT ;  /* 0x0000003cbf00720c */ /* 0x040fe20003f64070 */
[----:B------:R-:W-:Y:S01]  /*cff0*/  IMAD R55, R191, R55, R56 ;  /* 0x00000037bf377224 */ /* 0x000fe200078e0238 */
[C---:B------:R-:W-:Y:S01]  /*d000*/  IADD3 R56, R247.reuse, 0xfb, RZ ;  /* 0x000000fbf7387810 */ /* 0x040fe20007ffe0ff */
[----:B--2---:R-:W-:Y:S01]  /*d010*/  IMAD.MOV.U32 R3, RZ, RZ, R53 ;  /* 0x000000ffff037224 */ /* 0x004fe200078e0035 */
[----:B------:R-:W-:Y:S01]  /*d020*/  IADD3 R53, R247, 0xf9, RZ ;  /* 0x000000f9f7357810 */ /* 0x000fe20007ffe0ff */
[----:B------:R-:W-:Y:S01]  /*d030*/  @!P5 IMAD.IADD R58, R58, 0x1, -R191 ;  /* 0x000000013a3ad824 */ /* 0x000fe200078e0abf */
[----:B------:R-:W-:Y:S01]  /*d040*/  IABS R65, R56 ;  /* 0x0000003800417213 */ /* 0x000fe20000000000 */
[----:B------:R-:W-:Y:S01]  /*d050*/  @!P2 IMAD.MOV R3, RZ, RZ, -R3 ;  /* 0x000000ffff03a224 */ /* 0x000fe200078e0a03 */
[----:B------:R-:W-:Y:S01]  /*d060*/  IABS R59, R53 ;  /* 0x00000035003b7213 */ /* 0x000fe20000000000 */
[----:B------:R-:W-:Y:S01]  /*d070*/  @!P4 IMAD.MOV R4, RZ, RZ, -R4 ;  /* 0x000000ffff04c224 */ /* 0x000fe200078e0a04 */
[----:B------:R-:W-:Y:S01]  /*d080*/  ISETP.GT.U32.AND P5, PT, R191, R58, PT ;  /* 0x0000003abf00720c */ /* 0x000fe20003fa4070 */
[----:B------:R-:W-:Y:S01]  /*d090*/  IMAD.HI.U32 R69, R194, R65, RZ ;  /* 0x00000041c2457227 */ /* 0x000fe200078e00ff */
[----:B------:R-:W-:Y:S01]  /*d0a0*/  ISETP.GE.AND P2, PT, R54, RZ, PT ;  /* 0x000000ff3600720c */ /* 0x000fe20003f46270 */
[----:B------:R1:W-:Y:S01]  /*d0b0*/  STL [R1+0x564], R3 ;  /* 0x0005640301007387 */ /* 0x0003e20000100800 */
[----:B------:R-:W-:Y:S01]  /*d0c0*/  IADD3 R54, R247, 0xfa, RZ ;  /* 0x000000faf7367810 */ /* 0x000fe20007ffe0ff */
[----:B------:R-:W-:Y:S01]  /*d0d0*/  @!P3 IMAD.IADD R60, R60, 0x1, -R191 ;  /* 0x000000013c3cb824 */ /* 0x000fe200078e0abf */
[----:B------:R-:W-:Y:S01]  /*d0e0*/  ISETP.GT.U32.AND P3, PT, R191, R55, PT ;  /* 0x00000037bf00720c */ /* 0x000fe20003f64070 */
[----:B------:R-:W-:Y:S01]  /*d0f0*/  IMAD.HI.U32 R67, R194, R59, RZ ;  /* 0x0000003bc2437227 */ /* 0x000fe200078e00ff */
[----:B------:R-:W-:Y:S01]  /*d100*/  IABS R66, R54 ;  /* 0x0000003600427213 */ /* 0x000fe20000000000 */
[----:B------:R2:W-:Y:S02]  /*d110*/  STL [R1+0x47c], R4 ;  /* 0x00047c0401007387 */ /* 0x0005e40000100800 */
[----:B------:R-:W-:-:S02]  /*d120*/  IMAD.MOV R67, RZ, RZ, -R67 ;  /* 0x000000ffff437224 */ /* 0x000fc400078e0a43 */
[----:B------:R-:W-:Y:S02]  /*d130*/  @!P5 IMAD.IADD R58, R58, 0x1, -R191 ;  /* 0x000000013a3ad824 */ /* 0x000fe400078e0abf */
[----:B------:R-:W-:Y:S01]  /*d140*/  IMAD R59, R191, R67, R59 ;  /* 0x00000043bf3b7224 */ /* 0x000fe200078e023b */
[----:B------:R-:W-:Y:S01]  /*d150*/  IADD3 R67, R247, 0xfd, RZ ;  /* 0x000000fdf7437810 */ /* 0x000fe20007ffe0ff */
[----:B------:R-:W-:-:S03]  /*d160*/  IMAD.HI.U32 R70, R194, R66, RZ ;  /* 0x00000042c2467227 */ /* 0x000fc600078e00ff */
[----:B------:R-:W-:Y:S01]  /*d170*/  ISETP.GT.U32.AND P5, PT, R191, R59, PT ;  /* 0x0000003bbf00720c */ /* 0x000fe20003fa4070 */
[----:B------:R-:W-:Y:S01]  /*d180*/  @!P3 IMAD.IADD R55, R55, 0x1, -R191 ;  /* 0x000000013737b824 */ /* 0x000fe200078e0abf */
[----:B------:R-:W-:Y:S01]  /*d190*/  ISETP.GE.AND P3, PT, R57, RZ, PT ;  /* 0x000000ff3900720c */ /* 0x000fe20003f66270 */
[----:B------:R-:W-:Y:S01]  /*d1a0*/  IMAD.HI.U32 R68, R194, R64, RZ ;  /* 0x00000040c2447227 */ /* 0x000fe200078e00ff */
[----:B------:R-:W-:Y:S02]  /*d1b0*/  IABS R57, R67 ;  /* 0x0000004300397213 */ /* 0x000fe40000000000 */
[----:B------:R-:W-:Y:S01]  /*d1c0*/  ISETP.GT.U32.AND P4, PT, R191, R55, PT ;  /* 0x00000037bf00720c */ /* 0x000fe20003f84070 */
[----:B------:R-:W-:Y:S02]  /*d1d0*/  IMAD.MOV R70, RZ, RZ, -R70 ;  /* 0x000000ffff467224 */ /* 0x000fe400078e0a46 */
[----:B------:R-:W-:Y:S02]  /*d1e0*/  IMAD.MOV R69, RZ, RZ, -R69 ;  /* 0x000000ffff457224 */ /* 0x000fe400078e0a45 */
[----:B-1----:R-:W-:-:S02]  /*d1f0*/  IMAD.MOV.U32 R3, RZ, RZ, R61 ;  /* 0x000000ffff037224 */ /* 0x002fc400078e003d */
[----:B------:R-:W-:Y:S01]  /*d200*/  IMAD.MOV R68, RZ, RZ, -R68 ;  /* 0x000000ffff447224 */ /* 0x000fe200078e0a44 */
[----:B------:R-:W-:Y:S01]  /*d210*/  @!P5 IADD3 R59, R59, -R191, RZ ;  /* 0x800000bf3b3bd210 */ /* 0x000fe20007ffe0ff */
[C---:B------:R-:W-:Y:S02]  /*d220*/  IMAD R66, R191.reuse, R70, R66 ;  /* 0x00000046bf427224 */ /* 0x040fe400078e0242 */
[C---:B------:R-:W-:Y:S02]  /*d230*/  IMAD R65, R191.reuse, R69, R65 ;  /* 0x00000045bf417224 */ /* 0x040fe400078e0241 */
[----:B--2---:R-:W-:Y:S01]  /*d240*/  IMAD.MOV.U32 R4, RZ, RZ, R60 ;  /* 0x000000ffff047224 */ /* 0x004fe200078e003c */
[C---:B------:R-:W-:Y:S01]  /*d250*/  ISETP.GT.U32.AND P5, PT, R191.reuse, R66, PT ;  /* 0x00000042bf00720c */ /* 0x040fe20003fa4070 */
[----:B------:R-:W-:Y:S01]  /*d260*/  @!P1 IMAD.MOV R3, RZ, RZ, -R3 ;  /* 0x000000ffff039224 */ /* 0x000fe200078e0a03 */
[C---:B------:R-:W-:Y:S01]  /*d270*/  ISETP.GT.U32.AND P1, PT, R191.reuse, R59, PT ;  /* 0x0000003bbf00720c */ /* 0x040fe20003f24070 */
[----:B------:R-:W-:-:S02]  /*d280*/  IMAD R64, R191, R68, R64 ;  /* 0x00000044bf407224 */ /* 0x000fc400078e0240 */
[----:B------:R-:W-:Y:S01]  /*d290*/  @!P6 IMAD.MOV R4, RZ, RZ, -R4 ;  /* 0x000000ffff04e224 */ /* 0x000fe200078e0a04 */
[----:B------:R-:W-:Y:S01]  /*d2a0*/  ISETP.GT.U32.AND P6, PT, R191, R65, PT ;  /* 0x00000041bf00720c */ /* 0x000fe20003fc4070 */
[----:B------:R1:W-:Y:S01]  /*d2b0*/  STL [R1+0x49c], R3 ;  /* 0x00049c0301007387 */ /* 0x0003e20000100800 */
[----:B------:R-:W-:Y:S01]  /*d2c0*/  @!P4 IMAD.IADD R55, R55, 0x1, -R191 ;  /* 0x000000013737c824 */ /* 0x000fe200078e0abf */
[----:B------:R-:W-:Y:S01]  /*d2d0*/  ISETP.GT.U32.AND P4, PT, R191, R64, PT ;  /* 0x00000040bf00720c */ /* 0x000fe20003f84070 */
[----:B------:R-:W-:Y:S01]  /*d2e0*/  IMAD.MOV.U32 R251, RZ, RZ, R205 ;  /* 0x000000fffffb7224 */ /* 0x000fe200078e00cd */
[----:B------:R-:W-:Y:S01]  /*d2f0*/  STL [R1+0x530], R4 ;  /* 0x0005300401007387 */ /* 0x000fe20000100800 */
[----:B------:R-:W-:Y:S02]  /*d300*/  IMAD.MOV.U32 R252, RZ, RZ, R206 ;  /* 0x000000fffffc7224 */ /* 0x000fe400078e00ce */
[--C-:B------:R-:W-:Y:S01]  /*d310*/  @!P5 IMAD.IADD R66, R66, 0x1, -R191.reuse ;  /* 0x000000014242d824 */ /* 0x100fe200078e0abf */
[----:B------:R-:W-:Y:S01]  /*d320*/  ISETP.GE.AND P5, PT, R56, RZ, PT ;  /* 0x000000ff3800720c */ /* 0x000fe20003fa6270 */
[--C-:B------:R-:W-:Y:S01]  /*d330*/  @!P1 IMAD.IADD R59, R59, 0x1, -R191.reuse ;  /* 0x000000013b3b9824 */ /* 0x100fe200078e0abf */
[----:B------:R-:W-:Y:S01]  /*d340*/  ISETP.GE.AND P1, PT, R54, RZ, PT ;  /* 0x000000ff3600720c */ /* 0x000fe20003f26270 */
[----:B-1----:R-:W-:Y:S01]  /*d350*/  IMAD.MOV.U32 R3, RZ, RZ, R58 ;  /* 0x000000ffff037224 */ /* 0x002fe200078e003a */
[----:B------:R-:W-:Y:S01]  /*d360*/  IADD3 R56, R247, 0x101, RZ ;  /* 0x00000101f7387810 */ /* 0x000fe20007ffe0ff */
[----:B------:R-:W-:Y:S01]  /*d370*/  @!P6 IMAD.IADD R65, R65, 0x1, -R191 ;  /* 0x000000014141e824 */ /* 0x000fe200078e0abf */
[----:B------:R-:W-:Y:S01]  /*d380*/  ISETP.GT.U32.AND P6, PT, R191, R66, PT ;  /* 0x00000042bf00720c */ /* 0x000fe20003fc4070 */
[----:B------:R-:W-:Y:S01]  /*d390*/  @!P2 IMAD.MOV R3, RZ, RZ, -R3 ;  /* 0x000000ffff03a224 */ /* 0x000fe200078e0a03 */
[----:B------:R-:W-:Y:S01]  /*d3a0*/  ISETP.GE.AND P2, PT, R53, RZ, PT ;  /* 0x000000ff3500720c */ /* 0x000fe20003f46270 */
[----:B------:R-:W-:Y:S01]  /*d3b0*/  @!P4 IMAD.IADD R64, R64, 0x1, -R191 ;  /* 0x000000014040c824 */ /* 0x000fe200078e0abf */
[----:B------:R-:W-:Y:S01]  /*d3c0*/  IADD3 R53, R247, 0xfe, RZ ;  /* 0x000000fef7357810 */ /* 0x000fe20007ffe0ff */
[----:B------:R-:W-:Y:S01]  /*d3d0*/  IMAD.HI.U32 R58, R194, R57, RZ ;  /* 0x00000039c23a7227 */ /* 0x000fe200078e00ff */
[----:B------:R-:W-:Y:S01]  /*d3e0*/  ISETP.GT.U32.AND P4, PT, R191, R65, PT ;  /* 0x00000041bf00720c */ /* 0x000fe20003f84070 */
[----:B------:R1:W-:Y:S01]  /*d3f0*/  STL [R1+0x538], R3 ;  /* 0x0005380301007387 */ /* 0x0003e20000100800 */
[----:B------:R-:W-:Y:S01]  /*d400*/  IABS R62, R53 ;  /* 0x00000035003e7213 */ /* 0x000fe20000000000 */
[----:B------:R-:W-:Y:S01]  /*d410*/  IMAD.MOV R58, RZ, RZ, -R58 ;  /* 0x000000ffff3a7224 */ /* 0x000fe200078e0a3a */
[----:B------:R-:W-:Y:S01]  /*d420*/  IABS R61, R56 ;  /* 0x00000038003d7213 */ /* 0x000fe20000000000 */
[----:B------:R-:W-:-:S02]  /*d430*/  IMAD.MOV.U32 R21, RZ, RZ, R252 ;  /* 0x000000ffff157224 */ /* 0x000fc400078e00fc */
[----:B------:R-:W-:-:S04]  /*d440*/  IMAD.HI.U32 R60, R194, R62, RZ ;  /* 0x0000003ec23c7227 */ /* 0x000fc800078e00ff */
[----:B------:R-:W-:Y:S02]  /*d450*/  IMAD.MOV R60, RZ, RZ, -R60 ;  /* 0x000000ffff3c7224 */ /* 0x000fe400078e0a3c */
[----:B------:R-:W-:Y:S01]  /*d460*/  IMAD R54, R191, R58, R57 ;  /* 0x0000003abf367224 */ /* 0x000fe200078e0239 */
[----:B------:R-:W-:Y:S01]  /*d470*/  IADD3 R57, R247, 0xff, RZ ;  /* 0x000000fff7397810 */ /* 0x000fe20007ffe0ff */
[C---:B------:R-:W-:Y:S02]  /*d480*/  IMAD R62, R191.reuse, R60, R62 ;  /* 0x0000003cbf3e7224 */ /* 0x040fe400078e023e */
[----:B-1----:R-:W-:Y:S01]  /*d490*/  IMAD.MOV.U32 R3, RZ, RZ, R55 ;  /* 0x000000ffff037224 */ /* 0x002fe200078e0037 */
[----:B------:R-:W-:Y:S01]  /*d4a0*/  IABS R58, R57 ;  /* 0x00000039003a7213 */ /* 0x000fe20000000000 */
[--C-:B------:R-:W-:Y:S01]  /*d4b0*/  @!P6 IMAD.IADD R66, R66, 0x1, -R191.reuse ;  /* 0x000000014242e824 */ /* 0x100fe200078e0abf */
[----:B------:R-:W-:Y:S01]  /*d4c0*/  ISETP.GT.U32.AND P6, PT, R191, R54, PT ;  /* 0x00000036bf00720c */ /* 0x000fe20003fc4070 */
[----:B------:R-:W-:Y:S01]  /*d4d0*/  @!P4 IMAD.IADD R65, R65, 0x1, -R191 ;  /* 0x000000014141c824 */ /* 0x000fe200078e0abf */
[C---:B------:R-:W-:Y:S01]  /*d4e0*/  ISETP.GT.U32.AND P4, PT, R191.reuse, R62, PT ;  /* 0x0000003ebf00720c */ /* 0x040fe20003f84070 */
[----:B------:R-:W-:Y:S01]  /*d4f0*/  @!P3 IMAD.MOV R3, RZ, RZ, -R3 ;  /* 0x000000ffff03b224 */ /* 0x000fe200078e0a03 */
[----:B------:R-:W-:Y:S01]  /*d500*/  ISETP.GT.U32.AND P3, PT, R191, R64, PT ;  /* 0x00000040bf00720c */ /* 0x000fe20003f64070 */
[----:B------:R-:W-:Y:S01]  /*d510*/  IMAD.HI.U32 R68, R194, R58, RZ ;  /* 0x0000003ac2447227 */ /* 0x000fe200078e00ff */
[----:B------:R-:W-:-:S02]  /*d520*/  IADD3 R55, R247, 0x100, RZ ;  /* 0x00000100f7377810 */ /* 0x000fc40007ffe0ff */
[----:B------:R1:W-:Y:S01]  /*d530*/  STL [R1+0x53c], R3 ;  /* 0x00053c0301007387 */ /* 0x0003e20000100800 */
[----:B------:R-:W-:Y:S01]  /*d540*/  IMAD.MOV R68, RZ, RZ, -R68 ;  /* 0x000000ffff447224 */ /* 0x000fe200078e0a44 */
[----:B------:R-:W-:Y:S01]  /*d550*/  IABS R60, R55 ;  /* 0x00000037003c7213 */ /* 0x000fe20000000000 */
[----:B------:R-:W-:Y:S02]  /*d560*/  IMAD.MOV.U32 R5, RZ, RZ, R66 ;  /* 0x000000ffff057224 */ /* 0x000fe400078e0042 */
[--C-:B------:R-:W-:Y:S01]  /*d570*/  @!P6 IMAD.IADD R54, R54, 0x1, -R191.reuse ;  /* 0x000000013636e824 */ /* 0x100fe200078e0abf */
[----:B------:R-:W-:Y:S01]  /*d580*/  ISETP.GE.AND P6, PT, R67, RZ, PT ;  /* 0x000000ff4300720c */ /* 0x000fe20003fc6270 */
[----:B------:R-:W-:Y:S01]  /*d590*/  @!P4 IMAD.IADD R62, R62, 0x1, -R191 ;  /* 0x000000013e3ec824 */ /* 0x000fe200078e0abf */
[----:B------:R-:W-:Y:S01]  /*d5a0*/  IADD3 R67, R247, 0x10e, RZ ;  /* 0x0000010ef7437810 */ /* 0x000fe20007ffe0ff */
[----:B------:R-:W-:Y:S01]  /*d5b0*/  IMAD R58, R191, R68, R58 ;  /* 0x00000044bf3a7224 */ /* 0x000fe200078e023a */
[----:B------:R-:W-:Y:S01]  /*d5c0*/  @!P3 IADD3 R64, R64, -R191, RZ ;  /* 0x800000bf4040b210 */ /* 0x000fe20007ffe0ff */
[----:B-1----:R-:W-:Y:S01]  /*d5d0*/  IMAD.MOV.U32 R3, RZ, RZ, R59 ;  /* 0x000000ffff037224 */ /* 0x002fe200078e003b */
[----:B------:R-:W-:Y:S01]  /*d5e0*/  ISETP.GE.AND P3, PT, R63, RZ, PT ;  /* 0x000000ff3f00720c */ /* 0x000fe20003f66270 */
[----:B------:R-:W-:Y:S01]  /*d5f0*/  IMAD.HI.U32 R63, R194, R60, RZ ;  /* 0x0000003cc23f7227 */ /* 0x000fe200078e00ff */
[----:B------:R-:W-:-:S02]  /*d600*/  ISETP.GT.U32.AND P4, PT, R191, R62, PT ;  /* 0x0000003ebf00720c */ /* 0x000fc40003f84070 */
[----:B------:R-:W-:Y:S01]  /*d610*/  IADD3 R68, R247, 0x10c, RZ ;  /* 0x0000010cf7447810 */ /* 0x000fe20007ffe0ff */
[----:B------:R-:W-:Y:S01]  /*d620*/  @!P2 IMAD.MOV R3, RZ, RZ, -R3 ;  /* 0x000000ffff03a224 */ /* 0x000fe200078e0a03 */
[C---:B------:R-:W-:Y:S01]  /*d630*/  ISETP.GT.U32.AND P2, PT, R191.reuse, R54, PT ;  /* 0x00000036bf00720c */ /* 0x040fe20003f44070 */
[----:B------:R-:W-:Y:S02]  /*d640*/  IMAD.MOV R63, RZ, RZ, -R63 ;  /* 0x000000ffff3f7224 */ /* 0x000fe400078e0a3f */
[----:B------:R-:W-:Y:S01]  /*d650*/  @!P1 IMAD.MOV R5, RZ, RZ, -R5 ;  /* 0x000000ffff059224 */ /* 0x000fe200078e0a05 */
[----:B------:R-:W-:Y:S01]  /*d660*/  ISETP.GT.U32.AND P1, PT, R191, R58, PT ;  /* 0x0000003abf00720c */ /* 0x000fe20003f24070 */
[----:B------:R-:W-:Y:S01]  /*d670*/  IMAD.MOV.U32 R4, RZ, RZ, R65 ;  /* 0x000000ffff047224 */ /* 0x000fe200078e0041 */
[----:B------:R1:W-:Y:S01]  /*d680*/  STL [R1+0x4a8], R3 ;  /* 0x0004a80301007387 */ /* 0x0003e20000100800 */
[----:B------:R-:W-:Y:S01]  /*d690*/  IMAD.HI.U32 R59, R194, R61, RZ ;  /* 0x0000003dc23b7227 */ /* 0x000fe200078e00ff */
[----:B------:R-:W-:-:S02]  /*d6a0*/  IADD3 R65, R247, 0x111, RZ ;  /* 0x00000111f7417810 */ /* 0x000fc40007ffe0ff */
[----:B------:R-:W-:Y:S01]  /*d6b0*/  STL [R1+0x4ac], R5 ;  /* 0x0004ac0501007387 */ /* 0x000fe20000100800 */
[----:B------:R-:W-:Y:S01]  /*d6c0*/  IMAD R60, R191, R63, R60 ;  /* 0x0000003fbf3c7224 */ /* 0x000fe200078e023c */
[----:B------:R-:W-:Y:S01]  /*d6d0*/  IADD3 R63, R247, 0x10f, RZ ;  /* 0x0000010ff73f7810 */ /* 0x000fe20007ffe0ff */
[----:B------:R-:W-:Y:S01]  /*d6e0*/  @!P5 IMAD.MOV R4, RZ, RZ, -R4 ;  /* 0x000000ffff04d224 */ /* 0x000fe200078e0a04 */
[----:B------:R-:W-:Y:S01]  /*d6f0*/  ISETP.GE.AND P5, PT, R53, RZ, PT ;  /* 0x000000ff3500720c */ /* 0x000fe20003fa6270 */
[----:B------:R-:W-:Y:S01]  /*d700*/  IMAD.MOV R59, RZ, RZ, -R59 ;  /* 0x000000ffff3b7224 */ /* 0x000fe200078e0a3b */
[----:B------:R-:W-:Y:S01]  /*d710*/  IADD3 R53, R247, 0x102, RZ ;  /* 0x00000102f7357810 */ /* 0x000fe20007ffe0ff */
[--C-:B------:R-:W-:Y:S01]  /*d720*/  @!P2 IMAD.IADD R54, R54, 0x1, -R191.reuse ;  /* 0x000000013636a824 */ /* 0x100fe200078e0abf */
[----:B------:R2:W-:Y:S01]  /*d730*/  STL [R1+0x4b4], R4 ;  /* 0x0004b40401007387 */ /* 0x0005e20000100800 */
[----:B------:R-:W-:Y:S01]  /*d740*/  @!P4 IMAD.IADD R62, R62, 0x1, -R191 ;  /* 0x000000013e3ec824 */ /* 0x000fe200078e0abf */
[C---:B------:R-:W-:Y:S01]  /*d750*/  ISETP.GT.U32.AND P4, PT, R191.reuse, R60, PT ;  /* 0x0000003cbf00720c */ /* 0x040fe20003f84070 */
[----:B------:R-:W-:Y:S01]  /*d760*/  IMAD R61, R191, R59, R61 ;  /* 0x0000003bbf3d7224 */ /* 0x000fe200078e023d */
[----:B------:R-:W-:Y:S01]  /*d770*/  IABS R59, R53 ;  /* 0x00000035003b7213 */ /* 0x000fe20000000000 */
[----:B-1----:R-:W-:Y:S01]  /*d780*/  IMAD.MOV.U32 R3, RZ, RZ, R64 ;  /* 0x000000ffff037224 */ /* 0x002fe200078e0040 */
[----:B------:R-:W-:Y:S01]  /*d790*/  ISETP.GE.AND P2, PT, R55, RZ, PT ;  /* 0x000000ff3700720c */ /* 0x000fe20003f46270 */
[----:B------:R-:W-:Y:S01]  /*d7a0*/  @!P1 IMAD.IADD R58, R58, 0x1, -R191 ;  /* 0x000000013a3a9824 */ /* 0x000fe200078e0abf */
[----:B------:R-:W-:Y:S01]  /*d7b0*/  IADD3 R55, R247, 0x104, RZ ;  /* 0x00000104f7377810 */ /* 0x000fe20007ffe0ff */
[----:B------:R-:W-:Y:S01]  /*d7c0*/  @!P3 IMAD.MOV R3, RZ, RZ, -R3 ;  /* 0x000000ffff03b224 */ /* 0x000fe200078e0a03 */
[----:B------:R-:W-:Y:S01]  /*d7d0*/  ISETP.GE.AND P3, PT, R57, RZ, PT ;  /* 0x000000ff3900720c */ /* 0x000fe20003f66270 */
[----:B--2---:R-:W-:Y:S01]  /*d7e0*/  IMAD.MOV.U32 R4, RZ, RZ, R54 ;  /* 0x000000ffff047224 */ /* 0x004fe200078e0036 */
[C---:B------:R-:W-:Y:S01]  /*d7f0*/  ISETP.GT.U32.AND P1, PT, R191.reuse, R58, PT ;  /* 0x0000003abf00720c */ /* 0x040fe20003f24070 */
[----:B------:R-:W-:Y:S01]  /*d800*/  IMAD.MOV.U32 R252, RZ, RZ, R236 ;  /* 0x000000fffffc7224 */ /* 0x000fe200078e00ec */
[----:B------:R1:W-:Y:S01]  /*d810*/  STL [R1+0x4b8], R3 ;  /* 0x0004b80301007387 */ /* 0x0003e20000100800 */
[----:B------:R-:W-:Y:S01]  /*d820*/  @!P6 IMAD.MOV R4, RZ, RZ, -R4 ;  /* 0x000000ffff04e224 */ /* 0x000fe200078e0a04 */
[----:B------:R-:W-:Y:S01]  /*d830*/  ISETP.GT.U32.AND P6, PT, R191, R61, PT ;  /* 0x0000003dbf00720c */ /* 0x000fe20003fc4070 */
[----:B------:R-:W-:Y:S01]  /*d840*/  @!P4 IMAD.IADD R60, R60, 0x1, -R191 ;  /* 0x000000013c3cc824 */ /* 0x000fe200078e0abf */
[C---:B------:R-:W-:Y:S01]  /*d850*/  IADD3 R57, R247.reuse, 0x103, RZ ;  /* 0x00000103f7397810 */ /* 0x040fe20007ffe0ff */
[----:B------:R-:W-:Y:S01]  /*d860*/  IMAD.MOV.U32 R22, RZ, RZ, R18 ;  /* 0x000000ffff167224 */ /* 0x000fe200078e0012 */
[----:B------:R-:W-:Y:S01]  /*d870*/  STL [R1+0x4bc], R4 ;  /* 0x0004bc0401007387 */ /* 0x000fe20000100800 */
[----:B------:R-:W-:Y:S01]  /*d880*/  IADD3 R64, R247, 0x10d, RZ ;  /* 0x0000010df7407810 */ /* 0x000fe20007ffe0ff */
[----:B------:R-:W-:Y:S01]  /*d890*/  IMAD.MOV.U32 R18, RZ, RZ, R238 ;  /* 0x000000ffff127224 */ /* 0x000fe200078e00ee */
[----:B------:R-:W-:Y:S01]  /*d8a0*/  ISETP.GT.U32.AND P4, PT, R191, R60, PT ;  /* 0x0000003cbf00720c */ /* 0x000fe20003f84070 */
[----:B------:R-:W-:Y:S01]  /*d8b0*/  IMAD.MOV.U32 R23, RZ, RZ, R17 ;  /* 0x000000ffff177224 */ /* 0x000fe200078e0011 */
[----:B-1----:R-:W-:Y:S01]  /*d8c0*/  MOV R3, R62 ;  /* 0x0000003e00037202 */ /* 0x002fe20000000f00 */
[----:B------:R-:W-:Y:S01]  /*d8d0*/  IMAD.HI.U32 R62, R194, R59, RZ ;  /* 0x0000003bc23e7227 */ /* 0x000fe200078e00ff */
[----:B------:R-:W-:-:S02]  /*d8e0*/  IABS R54, R57 ;  /* 0x0000003900367213 */ /* 0x000fc40000000000 */
[----:B------:R-:W-:Y:S01]  /*d8f0*/  IABS R66, R63 ;  /* 0x0000003f00427213 */ /* 0x000fe20000000000 */
[----:B------:R-:W-:Y:S01]  /*d900*/  @!P5 IMAD.MOV R3, RZ, RZ, -R3 ;  /* 0x000000ffff03d224 */ /* 0x000fe200078e0a03 */
[----:B------:R-:W-:Y:S01]  /*d910*/  ISETP.GE.AND P5, PT, R56, RZ, PT ;  /* 0x000000ff3800720c */ /* 0x000fe20003fa6270 */
[--C-:B------:R-:W-:Y:S01]  /*d920*/  @!P6 IMAD.IADD R61, R61, 0x1, -R191.reuse ;  /* 0x000000013d3de824 */ /* 0x100fe200078e0abf */
[----:B------:R-:W-:Y:S01]  /*d930*/  IABS R56, R55 ;  /* 0x0000003700387213 */ /* 0x000fe20000000000 */
[----:B------:R-:W-:Y:S01]  /*d940*/  IMAD.MOV R62, RZ, RZ, -R62 ;  /* 0x000000ffff3e7224 */ /* 0x000fe200078e0a3e */
[----:B------:R1:W-:Y:S01]  /*d950*/  STL [R1+0x508], R3 ;  /* 0x0005080301007387 */ /* 0x0003e20000100800 */
[----:B------:R-:W-:Y:S01]  /*d960*/  @!P1 IMAD.IADD R58, R58, 0x1, -R191 ;  /* 0x000000013a3a9824 */ /* 0x000fe200078e0abf */
[----:B------:R-:W-:Y:S01]  /*d970*/  ISETP.GE.AND P1, PT, R53, RZ, PT ;  /* 0x000000ff3500720c */ /* 0x000fe20003f26270 */
[----:B------:R-:W-:Y:S01]  /*d980*/  IMAD.MOV.U32 R53, RZ, RZ, R56 ;  /* 0x000000ffff357224 */ /* 0x000fe200078e0038 */
[----:B------:R-:W-:Y:S01]  /*d990*/  ISETP.GT.U32.AND P6, PT, R191, R61, PT ;  /* 0x0000003dbf00720c */ /* 0x000fe20003fc4070 */
[----:B------:R-:W-:-:S04]  /*d9a0*/  IMAD.HI.U32 R56, R194, R54, RZ ;  /* 0x00000036c2387227 */ /* 0x000fc800078e00ff */
[C---:B------:R-:W-:Y:S02]  /*d9b0*/  IMAD R59, R191.reuse, R62, R59 ;  /* 0x0000003ebf3b7224 */ /* 0x040fe400078e023b */
[----:B------:R-:W-:Y:S02]  /*d9c0*/  IMAD.MOV R56, RZ, RZ, -R56 ;  /* 0x000000ffff387224 */ /* 0x000fe400078e0a38 */
[----:B------:R-:W-:Y:S01]  /*d9d0*/  @!P4 IMAD.IADD R60, R60, 0x1, -R191 ;  /* 0x000000013c3cc824 */ /* 0x000fe200078e0abf */
[C---:B------:R-:W-:Y:S01]  /*d9e0*/  ISETP.GT.U32.AND P4, PT, R191.reuse, R59, PT ;  /* 0x0000003bbf00720c */ /* 0x040fe20003f84070 */
[----:B-1----:R-:W-:Y:S02]  /*d9f0*/  IMAD.MOV.U32 R3, RZ, RZ, R58 ;  /* 0x000000ffff037224 */ /* 0x002fe400078e003a */
[----:B------:R-:W-:Y:S01]  /*da00*/  IMAD R54, R191, R56, R54 ;  /* 0x00000038bf367224 */ /* 0x000fe200078e0236 */
[----:B------:R-:W-:Y:S01]  /*da10*/  IADD3 R56, R247, 0x105, RZ ;  /* 0x00000105f7387810 */ /* 0x000fe20007ffe0ff */
[----:B------:R-:W-:Y:S01]  /*da20*/  @!P3 IMAD.MOV R3, RZ, RZ, -R3 ;  /* 0x000000ffff03b224 */ /* 0x000fe200078e0a03 */
[----:B------:R-:W-:Y:S01]  /*da30*/  ISETP.GE.AND P3, PT, R57, RZ, PT ;  /* 0x000000ff3900720c */ /* 0x000fe20003f66270 */
[----:B------:R-:W-:Y:S01]  /*da40*/  @!P6 IMAD.IADD R61, R61, 0x1, -R191 ;  /* 0x000000013d3de824 */ /* 0x000fe200078e0abf */
[----:B------:R-:W-:Y:S01]  /*da50*/  ISETP.GT.U32.AND P6, PT, R191, R54, PT ;  /* 0x00000036bf00720c */ /* 0x000fe20003fc4070 */
[----:B------:R-:W-:Y:S01]  /*da60*/  IMAD.HI.U32 R58, R194, R53, RZ ;  /* 0x00000035c23a7227 */ /* 0x000fe200078e00ff */
[----:B------:R1:W-:Y:S01]  /*da70*/  STL [R1+0x514], R3 ;  /* 0x0005140301007387 */ /* 0x0003e20000100800 */
[----:B------:R-:W-:-:S02]  /*da80*/  IABS R62, R56 ;  /* 0x00000038003e7213 */ /* 0x000fc40000000000 */
[----:B------:R-:W-:Y:S01]  /*da90*/  @!P4 IMAD.IADD R59, R59, 0x1, -R191 ;  /* 0x000000013b3bc824 */ /* 0x000fe200078e0abf */
[----:B------:R-:W-:Y:S01]  /*daa0*/  IADD3 R57, R247, 0x1ff, RZ ;  /* 0x000001fff7397810 */ /* 0x000fe20007ffe0ff */
[----:B------:R-:W-:Y:S02]  /*dab0*/  IMAD.MOV R58, RZ, RZ, -R58 ;  /* 0x000000ffff3a7224 */ /* 0x000fe400078e0a3a */
[----:B------:R-:W-:Y:S02]  /*dac0*/  IMAD.MOV.U32 R19, RZ, RZ, R239 ;  /* 0x000000ffff137224 */ /* 0x000fe400078e00ef */
[C---:B------:R-:W-:Y:S01]  /*dad0*/  IMAD R53, R191.reuse, R58, R53 ;  /* 0x0000003abf357224 */ /* 0x040fe200078e0235 */
[----:B------:R-:W-:Y:S01]  /*dae0*/  IABS R58, R57 ;  /* 0x00000039003a7213 */ /* 0x000fe20000000000 */
[----:B-1----:R-:W-:Y:S02]  /*daf0*/  IMAD.MOV.U32 R3, RZ, RZ, R60 ;  /* 0x000000ffff037224 */ /* 0x002fe400078e003c */
[----:B------:R-:W-:Y:S01]  /*db00*/  IMAD.MOV.U32 R60, RZ, RZ, R62 ;  /* 0x000000ffff3c7224 */ /* 0x000fe200078e003e */
[C---:B------:R-:W-:Y:S01]  /*db10*/  ISETP.GT.U32.AND P4, PT, R191.reuse, R53, PT ;  /* 0x00000035bf00720c */ /* 0x040fe20003f84070 */
[----:B------:R-:W-:Y:S01]  /*db20*/  @!P2 IMAD.MOV R3, RZ, RZ, -R3 ;  /* 0x000000ffff03a224 */ /* 0x000fe200078e0a03 */
[----:B------:R-:W-:Y:S01]  /*db30*/  ISETP.GT.U32.AND P2, PT, R191, R59, PT ;  /* 0x0000003bbf00720c */ /* 0x000fe20003f44070 */
[----:B------:R-:W-:-:S03]  /*db40*/  IMAD.HI.U32 R62, R194, R249, RZ ;  /* 0x000000f9c23e7227 */ /* 0x000fc600078e00ff */
[----:B------:R1:W-:Y:S01]  /*db50*/  STL [R1+0x50c], R3 ;  /* 0x00050c0301007387 */ /* 0x0003e20000100800 */
[----:B------:R-:W-:Y:S02]  /*db60*/  @!P6 IMAD.IADD R54, R54, 0x1, -R191 ;  /* 0x000000013636e824 */ /* 0x000fe400078e0abf */
[----:B------:R-:W-:Y:S02]  /*db70*/  IMAD.MOV R62, RZ, RZ, -R62 ;  /* 0x000000ffff3e7224 */ /* 0x000fe400078e0a3e */
[----:B------:R-:W-:Y:S01]  /*db80*/  IMAD.MOV.U32 R17, RZ, RZ, R16 ;  /* 0x000000ffff117224 */ /* 0x000fe200078e0010 */
[C---:B------:R-:W-:Y:S01]  /*db90*/  ISETP.GT.U32.AND P6, PT, R191.reuse, R54, PT ;  /* 0x00000036bf00720c */ /* 0x040fe20003fc4070 */
[----:B------:R-:W-:Y:S02]  /*dba0*/  IMAD R249, R191, R62, R249 ;  /* 0x0000003ebff97224 */ /* 0x000fe400078e02f9 */
[----:B------:R-:W-:Y:S01]  /*dbb0*/  @!P2 IMAD.IADD R59, R59, 0x1, -R191 ;  /* 0x000000013b3ba824 */ /* 0x000fe200078e0abf */
[----:B-1----:R-:W-:Y:S01]  /*dbc0*/  MOV R3, R61 ;  /* 0x0000003d00037202 */ /* 0x002fe20000000f00 */
[----:B------:R-:W-:Y:S01]  /*dbd0*/  IMAD.HI.U32 R61, R194, R60, RZ ;  /* 0x0000003cc23d7227 */ /* 0x000fe200078e00ff */
[----:B------:R-:W-:-:S03]  /*dbe0*/  ISETP.GT.U32.AND P2, PT, R191, R249, PT ;  /* 0x000000f9bf00720c */ /* 0x000fc60003f44070 */
[----:B------:R-:W-:Y:S02]  /*dbf0*/  IMAD.MOV R61, RZ, RZ, -R61 ;  /* 0x000000ffff3d7224 */ /* 0x000fe400078e0a3d */
[----:B------:R-:W-:Y:S01]  /*dc00*/  @!P5 IMAD.MOV R3, RZ, RZ, -R3 ;  /* 0x000000ffff03d224 */ /* 0x000fe200078e0a03 */
[----:B------:R-:W-:Y:S01]  /*dc10*/  ISETP.GE.AND P5, PT, R55, RZ, PT ;  /* 0x000000ff3700720c */ /* 0x000fe20003fa6270 */
[----:B------:R-:W-:Y:S02]  /*dc20*/  IMAD R60, R191, R61, R60 ;  /* 0x0000003dbf3c7224 */ /* 0x000fe400078e023c */
[----:B------:R-:W-:Y:S01]  /*dc30*/  @!P4 IMAD.IADD R53, R53, 0x1, -R191 ;  /* 0x000000013535c824 */ /* 0x000fe200078e0abf */
[----:B------:R1:W-:Y:S01]  /*dc40*/  STL [R1+0x4f4], R3 ;  /* 0x0004f40301007387 */ /* 0x0003e20000100800 */
[----:B------:R-:W-:-:S03]  /*dc50*/  IMAD.HI.U32 R55, R194, R58, RZ ;  /* 0x0000003ac2377227 */ /* 0x000fc600078e00ff */
[C---:B------:R-:W-:Y:S01]  /*dc60*/  ISETP.GT.U32.AND P4, PT, R191.reuse, R53, PT ;  /* 0x00000035bf00720c */ /* 0x040fe20003f84070 */
[--C-:B------:R-:W-:Y:S01]  /*dc70*/  @!P6 IMAD.IADD R54, R54, 0x1, -R191.reuse ;  /* 0x000000013636e824 */ /* 0x100fe200078e0abf */
[----:B------:R-:W-:Y:S01]  /*dc80*/  ISETP.GT.U32.AND P6, PT, R191, R60, PT ;  /* 0x0000003cbf00720c */ /* 0x000fe20003fc4070 */
[----:B------:R-:W-:Y:S02]  /*dc90*/  @!P2 IMAD.IADD R249, R249, 0x1, -R191 ;  /* 0x00000001f9f9a824 */ /* 0x000fe400078e0abf */
[----:B------:R-:W-:Y:S02]  /*dca0*/  IMAD.MOV.U32 R16, RZ, RZ, R15 ;  /* 0x000000ffff107224 */ /* 0x000fe400078e000f */
[----:B-1----:R-:W-:Y:S01]  /*dcb0*/  IMAD.MOV.U32 R3, RZ, RZ, R59 ;  /* 0x000000ffff037224 */ /* 0x002fe200078e003b */
[----:B------:R-:W-:Y:S01]  /*dcc0*/  ISETP.GT.U32.AND P2, PT, R191, R249, PT ;  /* 0x000000f9bf00720c */ /* 0x000fe20003f44070 */
[----:B------:R-:W-:Y:S01]  /*dcd0*/  IMAD.MOV R59, RZ, RZ, -R55 ;  /* 0x000000ffff3b7224 */ /* 0x000fe200078e0a37 */
[----:B------:R-:W-:Y:S01]  /*dce0*/  IADD3 R55, R247, 0x106, RZ ;  /* 0x00000106f7377810 */ /* 0x000fe20007ffe0ff */
[----:B------:R-:W-:Y:S01]  /*dcf0*/  @!P1 IMAD.MOV R3, RZ, RZ, -R3 ;  /* 0x000000ffff039224 */ /* 0x000fe200078e0a03 */
[----:B------:R-:W-:Y:S01]  /*dd00*/  ISETP.GE.AND P1, PT, R56, RZ, PT ;  /* 0x000000ff3800720c */ /* 0x000fe20003f26270 */
[----:B------:R-:W-:Y:S01]  /*dd10*/  IMAD R56, R191, R59, R58 ;  /* 0x0000003bbf387224 */ /* 0x000fe200078e023a */
[----:B------:R-:W-:Y:S01]  /*dd20*/  IABS R59, R55 ;  /* 0x00000037003b7213 */ /* 0x000fe20000000000 */
[--C-:B------:R-:W-:Y:S01]  /*dd30*/  @!P6 IMAD.IADD R60, R60, 0x1, -R191.reuse ;  /* 0x000000013c3ce824 */ /* 0x100fe200078e0abf */
[----:B------:R1:W-:Y:S01]  /*dd40*/  STL [R1+0x4e0], R3 ;  /* 0x0004e00301007387 */ /* 0x0003e20000100800 */
[--C-:B------:R-:W-:Y:S01]  /*dd50*/  @!P4 IMAD.IADD R53, R53, 0x1, -R191.reuse ;  /* 0x000000013535c824 */ /* 0x100fe200078e0abf */
[----:B------:R-:W-:Y:S01]  /*dd60*/  ISETP.GE.AND P6, PT, R247, RZ, PT ;  /* 0x000000fff700720c */ /* 0x000fe20003fc6270 */
[----:B------:R-:W-:Y:S01]  /*dd70*/  IMAD.MOV.U32 R15, RZ, RZ, R14 ;  /* 0x000000ffff0f7224 */ /* 0x000fe200078e000e */
[----:B------:R-:W-:Y:S01]  /*dd80*/  ISETP.GT.U32.AND P4, PT, R191, R56, PT ;  /* 0x00000038bf00720c */ /* 0x000fe20003f84070 */
[----:B------:R-:W-:Y:S01]  /*dd90*/  @!P2 IMAD.IADD R249, R249, 0x1, -R191 ;  /* 0x00000001f9f9a824 */ /* 0x000fe200078e0abf */
[----:B------:R-:W-:Y:S01]  /*dda0*/  IADD3 R58, R247, 0x107, RZ ;  /* 0x00000107f73a7810 */ /* 0x000fe20007ffe0ff */
[----:B------:R-:W-:Y:S01]  /*ddb0*/  IMAD.MOV.U32 R14, RZ, RZ, R13 ;  /* 0x000000ffff0e7224 */ /* 0x000fe200078e000d */
[----:B------:R-:W-:Y:S01]  /*ddc0*/  ISETP.GE.AND P2, PT, R55, RZ, PT ;  /* 0x000000ff3700720c */ /* 0x000fe20003f46270 */
[----:B------:R-:W-:-:S02]  /*ddd0*/  IMAD.MOV.U32 R13, RZ, RZ, R12 ;  /* 0x000000ffff0d7224 */ /* 0x000fc400078e000c */
[----:B-1----:R-:W-:Y:S02]  /*dde0*/  IMAD.MOV.U32 R3, RZ, RZ, R54 ;  /* 0x000000ffff037224 */ /* 0x002fe400078e0036 */
[----:B------:R-:W-:Y:S01]  /*ddf0*/  IMAD.MOV.U32 R54, RZ, RZ, R59 ;  /* 0x000000ffff367224 */ /* 0x000fe200078e003b */
[----:B------:R-:W-:Y:S01]  /*de00*/  IADD3 R59, R247, 0x109, RZ ;  /* 0x00000109f73b7810 */ /* 0x000fe20007ffe0ff */
[----:B------:R-:W-:Y:S01]  /*de10*/  @!P3 IMAD.MOV R3, RZ, RZ, -R3 ;  /* 0x000000ffff03b224 */ /* 0x000fe200078e0a03 */
[----:B------:R-:W-:Y:S01]  /*de20*/  ISETP.GE.AND P3, PT, R57, RZ, PT ;  /* 0x000000ff3900720c */ /* 0x000fe20003f66270 */
[----:B------:R-:W-:Y:S01]  /*de30*/  IMAD.HI.U32 R57, R194, R54, RZ ;  /* 0x00000036c2397227 */ /* 0x000fe200078e00ff */
[----:B------:R-:W-:Y:S02]  /*de40*/  IABS R69, R59 ;  /* 0x0000003b00457213 */ /* 0x000fe40000000000 */
[----:B------:R1:W-:Y:S01]  /*de50*/  STL [R1+0x4e8], R3 ;  /* 0x0004e80301007387 */ /* 0x0003e20000100800 */
[----:B------:R-:W-:-:S02]  /*de60*/  IMAD.MOV R57, RZ, RZ, -R57 ;  /* 0x000000ffff397224 */ /* 0x000fc400078e0a39 */
[----:B------:R-:W-:Y:S02]  /*de70*/  @!P6 IMAD.MOV R249, RZ, RZ, -R249 ;  /* 0x000000fffff9e224 */ /* 0x000fe400078e0af9 */
[----:B------:R-:W-:Y:S01]  /*de80*/  IMAD R54, R191, R57, R54 ;  /* 0x00000039bf367224 */ /* 0x000fe200078e0236 */
[----:B------:R-:W-:Y:S01]  /*de90*/  IADD3 R57, R247, 0x108, RZ ;  /* 0x00000108f7397810 */ /* 0x000fe20007ffe0ff */
[----:B------:R-:W-:Y:S02]  /*dea0*/  @!P4 IMAD.IADD R56, R56, 0x1, -R191 ;  /* 0x000000013838c824 */ /* 0x000fe400078e0abf */
[----:B------:R-:W-:Y:S01]  /*deb0*/  IMAD.MOV.U32 R12, RZ, RZ, R11 ;  /* 0x000000ffff0c7224 */ /* 0x000fe200078e000b */
[C---:B------:R-:W-:Y:S01]  /*dec0*/  ISETP.GT.U32.AND P6, PT, R191.reuse, R54, PT ;  /* 0x00000036bf00720c */ /* 0x040fe20003fc4070 */
[----:B-1----:R-:W-:Y:S01]  /*ded0*/  IMAD.MOV.U32 R3, RZ, RZ, R53 ;  /* 0x000000ffff037224 */ /* 0x002fe200078e0035 */
[----:B------:R-:W-:Y:S01]  /*dee0*/  IABS R53, R58 ;  /* 0x0000003a00357213 */ /* 0x000fe20000000000 */
[----:B------:R-:W-:Y:S01]  /*def0*/  IMAD.MOV.U32 R11, RZ, RZ, R10 ;  /* 0x000000ffff0b7224 */ /* 0x000fe200078e000a */
[----:B------:R-:W-:Y:S01]  /*df00*/  ISETP.GT.U32.AND P4, PT, R191, R56, PT ;  /* 0x00000038bf00720c */ /* 0x000fe20003f84070 */
[----:B------:R-:W-:Y:S01]  /*df10*/  IMAD.MOV.U32 R10, RZ, RZ, R9 ;  /* 0x000000ffff0a7224 */ /* 0x000fe200078e0009 */
[----:B------:R-:W-:Y:S01]  /*df20*/  @!P5 IADD3 R3, -R3, RZ, RZ ;  /* 0x000000ff0303d210 */ /* 0x000fe20007ffe1ff */
[----:B------:R-:W-:Y:S01]  /*df30*/  IMAD.HI.U32 R55, R194, R53, RZ ;  /* 0x00000035c2377227 */ /* 0x000fe200078e00ff */
[----:B------:R-:W-:-:S02]  /*df40*/  ISETP.GT.U32.AND P5, PT, R191, R60, PT ;  /* 0x0000003cbf00720c */ /* 0x000fc40003fa4070 */
[----:B------:R-:W-:Y:S01]  /*df50*/  IABS R62, R57 ;  /* 0x00000039003e7213 */ /* 0x000fe20000000000 */
[----:B------:R1:W-:Y:S01]  /*df60*/  STL [R1+0x4ec], R3 ;  /* 0x0004ec0301007387 */ /* 0x0003e20000100800 */
[----:B------:R-:W-:Y:S02]  /*df70*/  IMAD.MOV R55, RZ, RZ, -R55 ;  /* 0x000000ffff377224 */ /* 0x000fe400078e0a37 */
[----:B------:R-:W-:Y:S01]  /*df80*/  @!P6 IMAD.IADD R54, R54, 0x1, -R191 ;  /* 0x000000013636e824 */ /* 0x000fe200078e0abf */
[----:B------:R-:W-:Y:S01]  /*df90*/  ISETP.GE.AND P6, PT, R57, RZ, PT ;  /* 0x000000ff3900720c */ /* 0x000fe20003fc6270 */
[C---:B------:R-:W-:Y:S02]  /*dfa0*/  IMAD R53, R191.reuse, R55, R53 ;  /* 0x00000037bf357224 */ /* 0x040fe400078e0235 */
[----:B------:R-:W-:Y:S02]  /*dfb0*/  @!P4 IMAD.IADD R56, R56, 0x1, -R191 ;  /* 0x000000013838c824 */ /* 0x000fe400078e0abf */
[----:B------:R-:W-:Y:S01]  /*dfc0*/  IMAD.HI.U32 R57, R194, R69, RZ ;  /* 0x00000045c2397227 */ /* 0x000fe200078e00ff */
[----:B------:R-:W-:-:S03]  /*dfd0*/  ISETP.GT.U32.AND P4, PT, R191, R53, PT ;  /* 0x00000035bf00720c */ /* 0x000fc60003f84070 */
[----:B------:R-:W-:Y:S01]  /*dfe0*/  @!P5 IMAD.IADD R60, R60, 0x1, -R191 ;  /* 0x000000013c3cd824 */ /* 0x000fe200078e0abf */
[----:B------:R-:W-:Y:S01]  /*dff0*/  ISETP.GE.AND P5, PT, R58, RZ, PT ;  /* 0x000000ff3a00720c */ /* 0x000fe20003fa6270 */
[----:B------:R-:W-:Y:S01]  /*e000*/  IMAD.MOV R57, RZ, RZ, -R57 ;  /* 0x000000ffff397224 */ /* 0x000fe200078e0a39 */
[----:B------:R-:W-:Y:S01]  /*e010*/  IADD3 R58, R247, 0x10a, RZ ;  /* 0x0000010af73a7810 */ /* 0x000fe20007ffe0ff */
[----:B-1----:R-:W-:Y:S02]  /*e020*/  IMAD.MOV.U32 R3, RZ, RZ, R60 ;  /* 0x000000ffff037224 */ /* 0x002fe400078e003c */
[----:B------:R-:W-:Y:S01]  /*e030*/  IMAD.HI.U32 R60, R194, R62, RZ ;  /* 0x0000003ec23c7227 */ /* 0x000fe200078e00ff */
[----:B------:R-:W-:-:S03]  /*e040*/  IABS R55, R58 ;  /* 0x0000003a00377213 */ /* 0x000fc60000000000 */
[----:B------:R-:W-:Y:S01]  /*e050*/  @!P1 IMAD.MOV R3, RZ, RZ, -R3 ;  /* 0x000000ffff039224 */ /* 0x000fe200078e0a03 */
[----:B------:R-:W-:Y:S01]  /*e060*/  ISETP.GT.U32.AND P1, PT, R191, R54, PT ;  /* 0x00000036bf00720c */ /* 0x000fe20003f24070 */
[----:B------:R-:W-:Y:S02]  /*e070*/  @!P4 IMAD.IADD R53, R53, 0x1, -R191 ;  /* 0x000000013535c824 */ /* 0x000fe400078e0abf */
[C---:B------:R-:W-:Y:S01]  /*e080*/  IMAD R69, R191.reuse, R57, R69 ;  /* 0x00000039bf457224 */ /* 0x040fe200078e0245 */
[----:B------:R1:W-:Y:S01]  /*e090*/  STL [R1+0x4e4], R3 ;  /* 0x0004e40301007387 */ /* 0x0003e20000100800 */
[----:B------:R-:W-:Y:S01]  /*e0a0*/  IABS R57, R68 ;  /* 0x0000004400397213 */ /* 0x000fe20000000000 */
[----:B------:R-:W-:Y:S01]  /*e0b0*/  IMAD.MOV.U32 R9, RZ, RZ, R8 ;  /* 0x000000ffff097224 */ /* 0x000fe200078e0008 */
[----:B------:R-:W-:Y:S01]  /*e0c0*/  ISETP.GT.U32.AND P4, PT, R191, R53, PT ;  /* 0x00000035bf00720c */ /* 0x000fe20003f84070 */
[----:B------:R-:W-:Y:S02]  /*e0d0*/  IMAD.MOV.U32 R8, RZ, RZ, R7 ;  /* 0x000000ffff087224 */ /* 0x000fe400078e0007 */
[----:B------:R-:W-:-:S04]  /*e0e0*/  IMAD.HI.U32 R61, R194, R57, RZ ;  /* 0x00000039c23d7227 */ /* 0x000fc800078e00ff */
[----:B-1----:R-:W-:Y:S02]  /*e0f0*/  IMAD.MOV.U32 R3, RZ, RZ, R56 ;  /* 0x000000ffff037224 */ /* 0x002fe400078e0038 */
[----:B------:R-:W-:Y:S01]  /*e100*/  @!P1 IMAD.IADD R54, R54, 0x1, -R191 ;  /* 0x0000000136369824 */ /* 0x000fe200078e0abf */
[----:B------:R-:W-:Y:S01]  /*e110*/  ISETP.GE.AND P1, PT, R58, RZ, PT ;  /* 0x000000ff3a00720c */ /* 0x000fe20003f26270 */
[----:B------:R-:W-:Y:S01]  /*e120*/  @!P3 IMAD.MOV R3, RZ, RZ, -R3 ;  /* 0x000000ffff03b224 */ /* 0x000fe200078e0a03 */
[----:B------:R-:W-:Y:S01]  /*e130*/  ISETP.GE.AND P3, PT, R59, RZ, PT ;  /* 0x000000ff3b00720c */ /* 0x000fe20003f66270 */
[----:B------:R-:W-:Y:S01]  /*e140*/  IMAD.MOV R59, RZ, RZ, -R60 ;  /* 0x000000ffff3b7224 */ /* 0x000fe200078e0a3c */
[----:B------:R-:W-:Y:S01]  /*e150*/  IABS R58, R64 ;  /* 0x00000040003a7213 */ /* 0x000fe20000000000 */
[----:B------:R-:W-:Y:S01]  /*e160*/  @!P4 IMAD.IADD R53, R53, 0x1, -R191 ;  /* 0x000000013535c824 */ /* 0x000fe200078e0abf */
[----:B------:R1:W-:Y:S01]  /*e170*/  STL [R1+0x4dc], R3 ;  /* 0x0004dc0301007387 */ /* 0x0003e20000100800 */
[----:B------:R-:W-:Y:S01]  /*e180*/  IMAD R62, R191, R59, R62 ;  /* 0x0000003bbf3e7224 */ /* 0x000fe200078e023e */
[----:B------:R-:W-:Y:S01]  /*e190*/  IABS R59, R67 ;  /* 0x00000043003b7213 */ /* 0x000fe20000000000 */
[----:B------:R-:W-:-:S04]  /*e1a0*/  IMAD.HI.U32 R56, R194, R55, RZ ;  /* 0x00000037c2387227 */ /* 0x000fc800078e00ff */
[----:B------:R-:W-:Y:S02]  /*e1b0*/  IMAD.MOV R56, RZ, RZ, -R56 ;  /* 0x000000ffff387224 */ /* 0x000fe400078e0a38 */
[C---:B------:R-:W-:Y:S01]  /*e1c0*/  IMAD.HI.U32 R60, R194.reuse, R58, RZ ;  /* 0x0000003ac23c7227 */ /* 0x040fe200078e00ff */
[----:B-1----:R-:W-:Y:S02]  /*e1d0*/  MOV R3, R54 ;  /* 0x0000003600037202 */ /* 0x002fe40000000f00 */
[----:B------:R-:W-:Y:S01]  /*e1e0*/  IADD3 R54, R247, 0x10b, RZ ;  /* 0x0000010bf7367810 */ /* 0x000fe20007ffe0ff */
[C---:B------:R-:W-:Y:S02]  /*e1f0*/  IMAD R55, R191.reuse, R56, R55 ;  /* 0x00000038bf377224 */ /* 0x040fe400078e0237 */
[----:B------:R-:W-:Y:S01]  /*e200*/  @!P2 IMAD.MOV R3, RZ, RZ, -R3 ;  /* 0x000000ffff03a224 */ /* 0x000fe200078e0a03 */
[----:B------:R-:W-:Y:S01]  /*e210*/  ISETP.GT.U32.AND P2, PT, R191, R62, PT ;  /* 0x0000003ebf00720c */ /* 0x000fe20003f44070 */
[----:B------:R-:W-:Y:S01]  /*e220*/  IMAD.HI.U32 R56, R194, R59, RZ ;  /* 0x0000003bc2387227 */ /* 0x000fe200078e00ff */
[----:B------:R-:W-:-:S02]  /*e230*/  ISETP.GE.AND P4, PT, R54, RZ, PT ;  /* 0x000000ff3600720c */ /* 0x000fc40003f86270 */
[----:B------:R1:W-:Y:S01]  /*e240*/  STL [R1+0x4cc], R3 ;  /* 0x0004cc0301007387 */ /* 0x0003e20000100800 */
[----:B------:R-:W-:Y:S01]  /*e250*/  IABS R54, R54 ;  /* 0x0000003600367213 */ /* 0x000fe20000000000 */
[----:B------:R-:W-:Y:S02]  /*e260*/  IMAD.MOV R61, RZ, RZ, -R61 ;  /* 0x000000ffff3d7224 */ /* 0x000fe400078e0a3d */
[----:B------:R-:W-:Y:S02]  /*e270*/  IMAD.MOV R56, RZ, RZ, -R56 ;  /* 0x000000ffff387224 */ /* 0x000fe400078e0a38 */
[----:B------:R-:W-:Y:S02]  /*e280*/  IMAD.MOV R60, RZ, RZ, -R60 ;  /* 0x000000ffff3c7224 */ /* 0x000fe400078e0a3c */
[----:B------:R-:W-:Y:S01]  /*e290*/  IMAD R57, R191, R61, R57 ;  /* 0x0000003dbf397224 */ /* 0x000fe200078e0239 */
[----:B------:R-:W-:Y:S01]  /*e2a0*/  IADD3 R61, R247, 0x112, RZ ;  /* 0x00000112f73d7810 */ /* 0x000fe20007ffe0ff */
[----:B------:R-:W-:-:S02]  /*e2b0*/  @!P2 IMAD.IADD R62, R62, 0x1, -R191 ;  /* 0x000000013e3ea824 */ /* 0x000fc400078e0abf */
[----:B-1----:R-:W-:Y:S01]  /*e2c0*/  IMAD.MOV.U32 R3, RZ, RZ, R53 ;  /* 0x000000ffff037224 */ /* 0x002fe200078e0035 */
[----:B------:R-:W-:Y:S01]  /*e2d0*/  IABS R70, R61 ;  /* 0x0000003d00467213 */ /* 0x000fe20000000000 */
[----:B------:R-:W-:Y:S01]  /*e2e0*/  IMAD.HI.U32 R53, R194, R54, RZ ;  /* 0x00000036c2357227 */ /* 0x000fe200078e00ff */
[----:B------:R-:W-:-:S03]  /*e2f0*/  ISETP.GT.U32.AND P2, PT, R191, R62, PT ;  /* 0x0000003ebf00720c */ /* 0x000fc60003f44070 */
[----:B------:R-:W-:Y:S01]  /*e300*/  @!P5 IMAD.MOV R3, RZ, RZ, -R3 ;  /* 0x000000ffff03d224 */ /* 0x000fe200078e0a03 */
[C---:B------:R-:W-:Y:S01]  /*e310*/  ISETP.GT.U32.AND P5, PT, R191.reuse, R69, PT ;  /* 0x00000045bf00720c */ /* 0x040fe20003fa4070 */
[----:B------:R-:W-:Y:S02]  /*e320*/  IMAD.MOV R53, RZ, RZ, -R53 ;  /* 0x000000ffff357224 */ /* 0x000fe400078e0a35 */
[C---:B------:R-:W-:Y:S01]  /*e330*/  IMAD R59, R191.reuse, R56, R59 ;  /* 0x00000038bf3b7224 */ /* 0x040fe200078e023b */
[----:B------:R1:W-:Y:S01]  /*e340*/  STL [R1+0x4c8], R3 ;  /* 0x0004c80301007387 */ /* 0x0003e20000100800 */
[----:B------:R-:W-:Y:S01]  /*e350*/  IMAD R54, R191, R53, R54 ;  /* 0x00000035bf367224 */ /* 0x000fe200078e0236 */
[----:B------:R-:W-:Y:S01]  /*e360*/  IABS R56, R65 ;  /* 0x0000004100387213 */ /* 0x000fe20000000000 */
[----:B------:R-:W-:-:S04]  /*e370*/  IMAD.HI.U32 R53, R194, R66, RZ ;  /* 0x00000042c2357227 */ /* 0x000fc800078e00ff */
[--C-:B------:R-:W-:Y:S01]  /*e380*/  @!P2 IMAD.IADD R62, R62, 0x1, -R191.reuse ;  /* 0x000000013e3ea824 */ /* 0x100fe200078e0abf */
[----:B------:R-:W-:Y:S01]  /*e390*/  ISETP.GT.U32.AND P2, PT, R191, R55, PT ;  /* 0x00000037bf00720c */ /* 0x000fe20003f44070 */
[----:B------:R-:W-:Y:S02]  /*e3a0*/  @!P5 IMAD.IADD R69, R69, 0x1, -R191 ;  /* 0x000000014545d824 */ /* 0x000fe400078e0abf */
[----:B------:R-:W-:Y:S02]  /*e3b0*/  IMAD.MOV.U32 R4, RZ, RZ, R62 ;  /* 0x000000ffff047224 */ /* 0x000fe400078e003e */
[----:B------:R-:W-:Y:S01]  /*e3c0*/  IMAD.MOV R53, RZ, RZ, -R53 ;  /* 0x000000ffff357224 */ /* 0x000fe200078e0a35 */
[C---:B------:R-:W-:Y:S01]  /*e3d0*/  ISETP.GT.U32.AND P5, PT, R191.reuse, R69, PT ;  /* 0x00000045bf00720c */ /* 0x040fe20003fa4070 */
[C---:B------:R-:W-:Y:S01]  /*e3e0*/  IMAD R58, R191.reuse, R60, R58 ;  /* 0x0000003cbf3a7224 */ /* 0x040fe200078e023a */
[----:B------:R-:W-:Y:S01]  /*e3f0*/  @!P6 IADD3 R4, -R4, RZ, RZ ;  /* 0x000000ff0404e210 */ /* 0x000fe20007ffe1ff */
[C---:B------:R-:W-:Y:S01]  /*e400*/  IMAD R66, R191.reuse, R53, R66 ;  /* 0x00000035bf427224 */ /* 0x040fe200078e0242 */
[----:B------:R-:W-:Y:S01]  /*e410*/  ISETP.GT.U32.AND P6, PT, R191, R57, PT ;  /* 0x00000039bf00720c */ /* 0x000fe20003fc4070 */
[----:B------:R-:W-:Y:S01]  /*e420*/  IMAD.MOV.U32 R62, RZ, RZ, R70 ;  /* 0x000000ffff3e7224 */ /* 0x000fe200078e0046 */
[----:B------:R-:W-:Y:S01]  /*e430*/  IADD3 R60, R247, 0x110, RZ ;  /* 0x00000110f73c7810 */ /* 0x000fe20007ffe0ff */
[----:B------:R-:W-:Y:S01]  /*e440*/  @!P2 IMAD.IADD R55, R55, 0x1, -R191 ;  /* 0x000000013737a824 */ /* 0x000fe200078e0abf */
[----:B------:R-:W-:Y:S01]  /*e450*/  STL [R1+0x4a4], R4 ;  /* 0x0004a40401007387 */ /* 0x000fe20000100800 */
[----:B------:R-:W-:Y:S01]  /*e460*/  IMAD.HI.U32 R71, R194, R56, RZ ;  /* 0x00000038c2477227 */ /* 0x000fe200078e00ff */
[----:B------:R-:W-:-:S02]  /*e470*/  IABS R53, R60 ;  /* 0x0000003c00357213 */ /* 0x000fc40000000000 */
[----:B------:R-:W-:Y:S01]  /*e480*/  ISETP.GT.U32.AND P2, PT, R191, R55, PT ;  /* 0x00000037bf00720c */ /* 0x000fe20003f44070 */
[----:B------:R-:W-:Y:S01]  /*e490*/  @!P5 IMAD.IADD R69, R69, 0x1, -R191 ;  /* 0x000000014545d824 */ /* 0x000fe200078e0abf */
[----:B------:R-:W-:Y:S01]  /*e4a0*/  ISETP.GT.U32.AND P5, PT, R191, R54, PT ;  /* 0x00000036bf00720c */ /* 0x000fe20003fa4070 */
[----:B------:R-:W-:-:S04]  /*e4b0*/  IMAD.HI.U32 R70, R194, R53, RZ ;  /* 0x00000035c2467227 */ /* 0x000fc800078e00ff */
[----:B-1----:R-:W-:Y:S02]  /*e4c0*/  IMAD.MOV.U32 R3, RZ, RZ, R69 ;  /* 0x000000ffff037224 */ /* 0x002fe400078e0045 */
[----:B------:R-:W-:Y:S02]  /*e4d0*/  @!P6 IMAD.IADD R57, R57, 0x1, -R191 ;  /* 0x000000013939e824 */ /* 0x000fe400078e0abf */
[----:B------:R-:W-:Y:S01]  /*e4e0*/  @!P3 IMAD.MOV R3, RZ, RZ, -R3 ;  /* 0x000000ffff03b224 */ /* 0x000fe200078e0a03 */
[----:B------:R-:W-:Y:S01]  /*e4f0*/  ISETP.GT.U32.AND P3, PT, R191, R58, PT ;  /* 0x0000003abf00720c */ /* 0x000fe20003f64070 */
[--C-:B------:R-:W-:Y:S01]  /*e500*/  @!P2 IMAD.IADD R55, R55, 0x1, -R191.reuse ;  /* 0x000000013737a824 */ /* 0x100fe200078e0abf */
[C---:B------:R-:W-:Y:S01]  /*e510*/  ISETP.GT.U32.AND P2, PT, R191.reuse, R59, PT ;  /* 0x0000003bbf00720c */ /* 0x040fe20003f44070 */
[----:B------:R-:W-:Y:S01]  /*e520*/  @!P5 IMAD.IADD R54, R54, 0x1, -R191 ;  /* 0x000000013636d824 */ /* 0x000fe200078e0abf */
[----:B------:R-:W-:Y:S01]  /*e530*/  ISETP.GT.U32.AND P5, PT, R191, R66, PT ;  /* 0x00000042bf00720c */ /* 0x000fe20003fa4070 */
[----:B------:R1:W-:Y:S01]  /*e540*/  STL [R1+0x4a0], R3 ;  /* 0x0004a00301007387 */ /* 0x0003e20000100800 */
[----:B------:R-:W-:-:S02]  /*e550*/  IMAD.MOV R70, RZ, RZ, -R70 ;  /* 0x000000ffff467224 */ /* 0x000fc400078e0a46 */
[----:B------:R-:W-:Y:S01]  /*e560*/  ISETP.GT.U32.AND P6, PT, R191, R54, PT ;  /* 0x00000036bf00720c */ /* 0x000fe20003fc4070 */
[----:B------:R-:W-:-:S04]  /*e570*/  IMAD.HI.U32 R69, R194, R62, RZ ;  /* 0x0000003ec2457227 */ /* 0x000fc800078e00ff */
[--C-:B------:R-:W-:Y:S01]  /*e580*/  @!P3 IMAD.IADD R58, R58, 0x1, -R191.reuse ;  /* 0x000000013a3ab824 */ /* 0x100fe200078e0abf */
[----:B------:R-:W-:Y:S01]  /*e590*/  ISETP.GT.U32.AND P3, PT, R191, R57, PT ;  /* 0x00000039bf00720c */ /* 0x000fe20003f64070 */
[----:B------:R-:W-:Y:S02]  /*e5a0*/  @!P2 IMAD.IADD R59, R59, 0x1, -R191 ;  /* 0x000000013b3ba824 */ /* 0x000fe400078e0abf */
[----:B-1----:R-:W-:Y:S01]  /*e5b0*/  IMAD.MOV.U32 R3, RZ, RZ, R55 ;  /* 0x000000ffff037224 */ /* 0x002fe200078e0037 */
[C---:B------:R-:W-:Y:S01]  /*e5c0*/  ISETP.GT.U32.AND P2, PT, R191.reuse, R58, PT ;  /* 0x0000003abf00720c */ /* 0x040fe20003f44070 */
[----:B------:R-:W-:Y:S01]  /*e5d0*/  @!P5 IMAD.IADD R66, R66, 0x1, -R191 ;  /* 0x000000014242d824 */ /* 0x000fe200078e0abf */
[C---:B------:R-:W-:Y:S01]  /*e5e0*/  ISETP.GT.U32.AND P5, PT, R191.reuse, R59, PT ;  /* 0x0000003bbf00720c */ /* 0x040fe20003fa4070 */
[----:B------:R-:W-:Y:S02]  /*e5f0*/  @!P1 IMAD.MOV R3, RZ, RZ, -R3 ;  /* 0x000000ffff039224 */ /* 0x000fe400078e0a03 */
[----:B------:R-:W-:Y:S01]  /*e600*/  IMAD.MOV R71, RZ, RZ, -R71 ;  /* 0x000000ffff477224 */ /* 0x000fe200078e0a47 */
[C---:B------:R-:W-:Y:S01]  /*e610*/  ISETP.GT.U32.AND P1, PT, R191.reuse, R66, PT ;  /* 0x00000042bf00720c */ /* 0x040fe20003f24070 */
[----:B------:R-:W-:Y:S01]  /*e620*/  IMAD R53, R191, R70, R53 ;  /* 0x00000046bf357224 */ /* 0x000fe200078e0235 */
[----:B------:R-:W-:Y:S01]  /*e630*/  IADD3 R70, R247, 0x113, RZ ;  /* 0x00000113f7467810 */ /* 0x000fe20007ffe0ff */
[----:B------:R-:W-:Y:S01]  /*e640*/  IMAD.MOV R69, RZ, RZ, -R69 ;  /* 0x000000ffff457224 */ /* 0x000fe200078e0a45 */
[----:B------:R1:W-:Y:S01]  /*e650*/  STL [R1+0x498], R3 ;  /* 0x0004980301007387 */ /* 0x0003e20000100800 */
[C---:B------:R-:W-:Y:S01]  /*e660*/  IMAD R56, R191.reuse, R71, R56 ;  /* 0x00000047bf387224 */ /* 0x040fe200078e0238 */
[----:B------:R-:W-:Y:S01]  /*e670*/  IABS R55, R70 ;  /* 0x0000004600377213 */ /* 0x000fe20000000000 */
[----:B------:R-:W-:-:S02]  /*e680*/  IMAD R62, R191, R69, R62 ;  /* 0x00000045bf3e7224 */ /* 0x000fc400078e023e */
[--C-:B------:R-:W-:Y:S01]  /*e690*/  @!P6 IMAD.IADD R54, R54, 0x1, -R191.reuse ;  /* 0x000000013636e824 */ /* 0x100fe200078e0abf */
[----:B------:R-:W-:Y:S01]  /*e6a0*/  ISETP.GT.U32.AND P6, PT, R191, R53, PT ;  /* 0x00000035bf00720c */ /* 0x000fe20003fc4070 */
[--C-:B------:R-:W-:Y:S01]  /*e6b0*/  @!P3 IMAD.IADD R57, R57, 0x1, -R191.reuse ;  /* 0x000000013939b824 */ /* 0x100fe200078e0abf */
[----:B------:R-:W-:Y:S01]  /*e6c0*/  ISETP.GT.U32.AND P3, PT, R191, R56, PT ;  /* 0x00000038bf00720c */ /* 0x000fe20003f64070 */
[--C-:B------:R-:W-:Y:S01]  /*e6d0*/  @!P5 IMAD.IADD R59, R59, 0x1, -R191.reuse ;  /* 0x000000013b3bd824 */ /* 0x100fe200078e0abf */
[----:B------:R-:W-:Y:S01]  /*e6e0*/  ISETP.GT.U32.AND P5, PT, R191, R62, PT ;  /* 0x0000003ebf00720c */ /* 0x000fe20003fa4070 */
[--C-:B------:R-:W-:Y:S01]  /*e6f0*/  @!P2 IMAD.IADD R58, R58, 0x1, -R191.reuse ;  /* 0x000000013a3aa824 */ /* 0x100fe200078e0abf */
[----:B------:R-:W-:Y:S01]  /*e700*/  ISETP.GE.AND P2, PT, R68, RZ, PT ;  /* 0x000000ff4400720c */ /* 0x000fe20003f46270 */
[----:B------:R-:W-:Y:S01]  /*e710*/  @!P1 IMAD.IADD R66, R66, 0x1, -R191 ;  /* 0x0000000142429824 */ /* 0x000fe200078e0abf */
[----:B------:R-:W-:Y:S01]  /*e720*/  ISETP.GE.AND P1, PT, R64, RZ, PT ;  /* 0x000000ff4000720c */ /* 0x000fe20003f26270 */
[----:B------:R-:W-:Y:S01]  /*e730*/  IMAD.MOV.U32 R5, RZ, RZ, R54 ;  /* 0x000000ffff057224 */ /* 0x000fe200078e0036 */
[C---:B------:R-:W-:Y:S01]  /*e740*/  IADD3 R64, R247.reuse, 0x114, RZ ;  /* 0x00000114f7407810 */ /* 0x040fe20007ffe0ff */
[----:B------:R-:W-:Y:S01]  /*e750*/  IMAD.MOV.U32 R4, RZ, RZ, R57 ;  /* 0x000000ffff047224 */ /* 0x000fe200078e0039 */
[----:B------:R-:W-:Y:S01]  /*e760*/  IADD3 R57, R247, 0x119, RZ ;  /* 0x00000119f7397810 */ /* 0x000fe20007ffe0ff */
[--C-:B------:R-:W-:Y:S01]  /*e770*/  @!P6 IMAD.IADD R53, R53, 0x1, -R191.reuse ;  /* 0x000000013535e824 */ /* 0x100fe200078e0abf */
[----:B------:R-:W-:Y:S01]  /*e780*/  ISETP.GE.AND P6, PT, R67, RZ, PT ;  /* 0x000000ff4300720c */ /* 0x000fe20003fc6270 */
[--C-:B------:R-:W-:Y:S01]  /*e790*/  @!P3 IMAD.IADD R56, R56, 0x1, -R191.reuse ;  /* 0x000000013838b824 */ /* 0x100fe200078e0abf */
[----:B------:R-:W-:Y:S01]  /*e7a0*/  ISETP.GE.AND P3, PT, R63, RZ, PT ;  /* 0x000000ff3f00720c */ /* 0x000fe20003f66270 */
[----:B-1----:R-:W-:Y:S01]  /*e7b0*/  IMAD.MOV.U32 R3, RZ, RZ, R58 ;  /* 0x000000ffff037224 */ /* 0x002fe200078e003a */
[----:B------:R-:W-:Y:S01]  /*e7c0*/  IABS R67, R64 ;  /* 0x0000004000437213 */ /* 0x000fe20000000000 */
[----:B------:R-:W-:Y:S01]  /*e7d0*/  @!P5 IMAD.IADD R62, R62, 0x1, -R191 ;  /* 0x000000013e3ed824 */ /* 0x000fe200078e0abf */
[----:B------:R-:W-:Y:S01]  /*e7e0*/  ISETP.GT.U32.AND P5, PT, R191, R53, PT ;  /* 0x00000035bf00720c */ /* 0x000fe20003fa4070 */
[----:B------:R-:W-:-:S02]  /*e7f0*/  @!P4 IMAD.MOV R5, RZ, RZ, -R5 ;  /* 0x000000ffff05c224 */ /* 0x000fc400078e0a05 */
[----:B------:R-:W-:Y:S01]  /*e800*/  IMAD.HI.U32 R68, R194, R55, RZ ;  /* 0x00000037c2447227 */ /* 0x000fe200078e00ff */
[C---:B------:R-:W-:Y:S02]  /*e810*/  ISETP.GT.U32.AND P4, PT, R191.reuse, R62, PT ;  /* 0x0000003ebf00720c */ /* 0x040fe40003f84070 */
[----:B------:R-:W-:Y:S01]  /*e820*/  STL [R1+0x474], R5 ;  /* 0x0004740501007387 */ /* 0x000fe20000100800 */
[----:B------:R-:W-:Y:S01]  /*e830*/  @!P2 IMAD.MOV R4, RZ, RZ, -R4 ;  /* 0x000000ffff04a224 */ /* 0x000fe200078e0a04 */
[----:B------:R-:W-:Y:S01]  /*e840*/  IADD3 R68, -R68, RZ, RZ ;  /* 0x000000ff44447210 */ /* 0x000fe20007ffe1ff */
[----:B------:R-:W-:Y:S01]  /*e850*/  @!P1 IMAD.MOV R3, RZ, RZ, -R3 ;  /* 0x000000ffff039224 */ /* 0x000fe200078e0a03 */
[----:B------:R-:W-:Y:S01]  /*e860*/  ISETP.GE.AND P1, PT, R60, RZ, PT ;  /* 0x000000ff3c00720c */ /* 0x000fe20003f26270 */
[----:B------:R-:W-:Y:S01]  /*e870*/  IMAD.HI.U32 R54, R194, R67, RZ ;  /* 0x00000043c2367227 */ /* 0x000fe200078e00ff */
[----:B------:R1:W-:Y:S01]  /*e880*/  STL [R1+0x468], R4 ;  /* 0x0004680401007387 */ /* 0x0003e20000100800 */
[----:B------:R-:W-:-:S02]  /*e890*/  ISETP.GT.U32.AND P2, PT, R191, R56, PT ;  /* 0x00000038bf00720c */ /* 0x000fc40003f44070 */
[----:B------:R-:W-:Y:S01]  /*e8a0*/  IMAD R63, R191, R68, R55 ;  /* 0x00000044bf3f7224 */ /* 0x000fe200078e0237 */
[----:B------:R2:W-:Y:S01]  /*e8b0*/  STL [R1+0x464], R3 ;  /* 0x0004640301007387 */ /* 0x0005e20000100800 */
[--C-:B------:R-:W-:Y:S01]  /*e8c0*/  @!P5 IMAD.IADD R53, R53, 0x1, -R191.reuse ;  /* 0x000000013535d824 */ /* 0x100fe200078e0abf */
[----:B------:R-:W-:Y:S01]  /*e8d0*/  ISETP.GE.AND P5, PT, R61, RZ, PT ;  /* 0x000000ff3d00720c */ /* 0x000fe20003fa6270 */
[----:B------:R-:W-:Y:S01]  /*e8e0*/  IMAD.MOV R54, RZ, RZ, -R54 ;  /* 0x000000ffff367224 */ /* 0x000fe200078e0a36 */
[C---:B------:R-:W-:Y:S01]  /*e8f0*/  IADD3 R68, R247.reuse, 0x118, RZ ;  /* 0x00000118f7447810 */ /* 0x040fe20007ffe0ff */
[----:B------:R-:W-:Y:S01]  /*e900*/  @!P4 IMAD.IADD R62, R62, 0x1, -R191 ;  /* 0x000000013e3ec824 */ /* 0x000fe200078e0abf */
[----:B------:R-:W-:Y:S01]  /*e910*/  ISETP.GE.AND P4, PT, R64, RZ, PT ;  /* 0x000000ff4000720c */ /* 0x000fe20003f86270 */
[----:B-1----:R-:W-:Y:S01]  /*e920*/  IMAD.MOV.U32 R4, RZ, RZ, R59 ;  /* 0x000000ffff047224 */ /* 0x002fe200078e003b */
[----:B------:R-:W-:Y:S01]  /*e930*/  IADD3 R64, R247, 0x115, RZ ;  /* 0x00000115f7407810 */ /* 0x000fe20007ffe0ff */
[----:B------:R-:W-:Y:S01]  /*e940*/  IMAD R55, R191, R54, R67 ;  /* 0x00000036bf377224 */ /* 0x000fe200078e0243 */
[----:B------:R-:W-:Y:S01]  /*e950*/  IADD3 R67, R247, 0x116, RZ ;  /* 0x00000116f7437810 */ /* 0x000fe20007ffe0ff */
[----:B--2---:R-:W-:Y:S01]  /*e960*/  IMAD.MOV.U32 R3, RZ, RZ, R66 ;  /* 0x000000ffff037224 */ /* 0x004fe200078e0042 */
[----:B------:R-:W-:Y:S01]  /*e970*/  IABS R54, R68 ;  /* 0x0000004400367213 */ /* 0x000fe20000000000 */
[----:B------:R-:W-:Y:S01]  /*e980*/  @!P6 IMAD.MOV R4, RZ, RZ, -R4 ;  /* 0x000000ffff04e224 */ /* 0x000fe200078e0a04 */
[----:B------:R-:W-:Y:S01]  /*e990*/  ISETP.GT.U32.AND P6, PT, R191, R63, PT ;  /* 0x0000003fbf00720c */ /* 0x000fe20003fc4070 */
[----:B------:R-:W-:Y:S01]  /*e9a0*/  @!P3 IMAD.MOV R3, RZ, RZ, -R3 ;  /* 0x000000ffff03b224 */ /* 0x000fe200078e0a03 */
[----:B------:R-:W-:Y:S01]  /*e9b0*/  ISETP.GE.AND P3, PT, R65, RZ, PT ;  /* 0x000000ff4100720c */ /* 0x000fe20003f66270 */
[----:B------:R-:W-:Y:S01]  /*e9c0*/  @!P2 IMAD.IADD R56, R56, 0x1, -R191 ;  /* 0x000000013838a824 */ /* 0x000fe200078e0abf */
[----:B------:R1:W-:Y:S01]  /*e9d0*/  STL [R1+0x460], R4 ;  /* 0x0004600401007387 */ /* 0x0003e20000100800 */
[----:B------:R-:W-:Y:S01]  /*e9e0*/  ISETP.GE.AND P2, PT, R70, RZ, PT ;  /* 0x000000ff4600720c */ /* 0x000fe20003f46270 */
[----:B------:R-:W-:Y:S01]  /*e9f0*/  IMAD.HI.U32 R58, R194, R54, RZ ;  /* 0x00000036c23a7227 */ /* 0x000fe200078e00ff */
[C---:B------:R-:W-:Y:S01]  /*ea00*/  IADD3 R61, R247.reuse, 0x11d, RZ ;  /* 0x0000011df73d7810 */ /* 0x040fe20007ffe0ff */
[----:B------:R2:W-:Y:S01]  /*ea10*/  STL [R1+0x45c], R3 ;  /* 0x00045c0301007387 */ /* 0x0005e20000100800 */
[----:B------:R-:W-:Y:S01]  /*ea20*/  IADD3 R66, R247, 0x11e, RZ ;  /* 0x0000011ef7427810 */ /* 0x000fe20007ffe0ff */
[----:B------:R-:W-:Y:S01]  /*ea30*/  IMAD.MOV R58, RZ, RZ, -R58 ;  /* 0x000000ffff3a7224 */ /* 0x000fe200078e0a3a */
[----:B------:R-:W-:Y:S01]  /*ea40*/  IABS R65, R61 ;  /* 0x0000003d00417213 */ /* 0x000fe20000000000 */
[----:B------:R-:W-:-:S02]  /*ea50*/  IMAD.MOV.U32 R7, RZ, RZ, R6 ;  /* 0x000000ffff077224 */ /* 0x000fc400078e0006 */
[----:B------:R-:W-:Y:S02]  /*ea60*/  @!P6 IMAD.IADD R63, R63, 0x1, -R191 ;  /* 0x000000013f3fe824 */ /* 0x000fe400078e0abf */
[----:B-1----:R-:W-:Y:S01]  /*ea70*/  IMAD.MOV.U32 R4, RZ, RZ, R56 ;  /* 0x000000ffff047224 */ /* 0x002fe200078e0038 */
[----:B--2---:R-:W-:Y:S01]  /*ea80*/  MOV R3, R53 ;  /* 0x0000003500037202 */ /* 0x004fe20000000f00 */
[C---:B------:R-:W-:Y:S01]  /*ea90*/  IMAD R54, R191.reuse, R58, R54 ;  /* 0x0000003abf367224 */ /* 0x040fe200078e0236 */
[----:B------:R-:W-:Y:S01]  /*eaa0*/  ISETP.GT.U32.AND P6, PT, R191, R63, PT ;  /* 0x0000003fbf00720c */ /* 0x000fe20003fc4070 */
[----:B------:R-:W-:Y:S01]  /*eab0*/  @!P3 IMAD.MOV R4, RZ, RZ, -R4 ;  /* 0x000000ffff04b224 */ /* 0x000fe200078e0a04 */
[----:B------:R-:W-:Y:S01]  /*eac0*/  ISETP.GE.AND P3, PT, R67, RZ, PT ;  /* 0x000000ff4300720c */ /* 0x000fe20003f66270 */
[----:B------:R-:W-:Y:S01]  /*ead0*/  @!P1 IMAD.MOV R3, RZ, RZ, -R3 ;  /* 0x000000ffff039224 */ /* 0x000fe200078e0a03 */
[----:B------:R-:W-:Y:S01]  /*eae0*/  ISETP.GE.AND P1, PT, R64, RZ, PT ;  /* 0x000000ff4000720c */ /* 0x000fe20003f26270 */
[----:B------:R-:W-:Y:S01]  /*eaf0*/  IMAD.HI.U32 R72, R194, R65, RZ ;  /* 0x00000041c2487227 */ /* 0x000fe200078e00ff */
[----:B------:R-:W-:-:S02]  /*eb00*/  IABS R64, R64 ;  /* 0x0000004000407213 */ /* 0x000fc40000000000 */
[----:B------:R1:W-:Y:S01]  /*eb10*/  STL [R1+0x448], R3 ;  /* 0x0004480301007387 */ /* 0x0003e20000100800 */
[C---:B------:R-:W-:Y:S01]  /*eb20*/  IADD3 R53, R247.reuse, 0x117, RZ ;  /* 0x00000117f7357810 */ /* 0x040fe20007ffe0ff */
[----:B------:R-:W-:Y:S01]  /*eb30*/  IMAD.MOV R72, RZ, RZ, -R72 ;  /* 0x000000ffff487224 */ /* 0x000fe200078e0a48 */
[----:B------:R-:W-:Y:S01]  /*eb40*/  IABS R67, R67 ;  /* 0x0000004300437213 */ /* 0x000fe20000000000 */
[C---:B------:R-:W-:Y:S01]  /*eb50*/  IMAD.HI.U32 R56, R194.reuse, R64, RZ ;  /* 0x00000040c2387227 */ /* 0x040fe200078e00ff */
[----:B------:R-:W-:Y:S01]  /*eb60*/  STL [R1+0x444], R4 ;  /* 0x0004440401007387 */ /* 0x000fe20000100800 */
[----:B------:R-:W-:Y:S02]  /*eb70*/  IADD3 R58, R247, 0x11c, RZ ;  /* 0x0000011cf73a7810 */ /* 0x000fe40007ffe0ff */
[----:B------:R-:W-:Y:S01]  /*eb80*/  @!P6 IMAD.IADD R63, R63, 0x1, -R191 ;  /* 0x000000013f3fe824 */ /* 0x000fe200078e0abf */
[----:B------:R-:W-:Y:S01]  /*eb90*/  ISETP.GE.AND P6, PT, R53, RZ, PT ;  /* 0x000000ff3500720c */ /* 0x000fe20003fc6270 */
[----:B-1----:R-:W-:Y:S01]  /*eba0*/  IMAD.MOV.U32 R3, RZ, RZ, R62 ;  /* 0x000000ffff037224 */ /* 0x002fe200078e003e */
[----:B------:R-:W-:Y:S01]  /*ebb0*/  IABS R62, R53 ;  /* 0x00000035003e7213 */ /* 0x000fe20000000000 */
[----:B------:R-:W-:Y:S01]  /*ebc0*/  IMAD.MOV R56, RZ, RZ, -R56 ;  /* 0x000000ffff387224 */ /* 0x000fe200078e0a38 */
[----:B------:R-:W-:Y:S01]  /*ebd0*/  IABS R53, R57 ;  /* 0x0000003900357213 */ /* 0x000fe20000000000 */
[----:B------:R-:W-:Y:S01]  /*ebe0*/  @!P5 IMAD.MOV R3, RZ, RZ, -R3 ;  /* 0x000000ffff03d224 */ /* 0x000fe200078e0a03 */
[C---:B------:R-:W-:Y:S01]  /*ebf0*/  ISETP.GT.U32.AND P5, PT, R191.reuse, R55, PT ;  /* 0x00000037bf00720c */ /* 0x040fe20003fa4070 */
[----:B------:R-:W-:Y:S01]  /*ec00*/  IMAD R64, R191, R56, R64 ;  /* 0x00000038bf407224 */ /* 0x000fe200078e0240 */
[----:B------:R-:W-:Y:S01]  /*ec10*/  IABS R70, R58 ;  /* 0x0000003a00467213 */ /* 0x000fe20000000000 */
[C---:B------:R-:W-:Y:S01]  /*ec20*/  IMAD.HI.U32 R59, R194.reuse, R67, RZ ;  /* 0x00000043c23b7227 */ /* 0x040fe200078e00ff */
[----:B------:R1:W-:Y:S03]  /*ec30*/  STL [R1+0x438], R3 ;  /* 0x0004380301007387 */ /* 0x0003e60000100800 */
[----:B------:R-:W-:-:S04]  /*ec40*/  IMAD.HI.U32 R60, R194, R62, RZ ;  /* 0x0000003ec23c7227 */ /* 0x000fc800078e00ff */
[----:B------:R-:W-:Y:S02]  /*ec50*/  IMAD.MOV R59, RZ, RZ, -R59 ;  /* 0x000000ffff3b7224 */ /* 0x000fe400078e0a3b */
[----:B------:R-:W-:Y:S02]  /*ec60*/  @!P5 IMAD.IADD R55, R55, 0x1, -R191 ;  /* 0x000000013737d824 */ /* 0x000fe400078e0abf */
[----:B-1----:R-:W-:Y:S01]  /*ec70*/  IMAD.MOV.U32 R3, RZ, RZ, R63 ;  /* 0x000000ffff037224 */ /* 0x002fe200078e003f */
[----:B------:R-:W-:Y:S01]  /*ec80*/  IADD3 R63, R247, 0x11a, RZ ;  /* 0x0000011af73f7810 */ /* 0x000fe20007ffe0ff */
[----:B------:R-:W-:Y:S01]  /*ec90*/  IMAD.MOV R60, RZ, RZ, -R60 ;  /* 0x000000ffff3c7224 */ /* 0x000fe200078e0a3c */
[C---:B------:R-:W-:Y:S01]  /*eca0*/  ISETP.GT.U32.AND P5, PT, R191.reuse, R55, PT ;  /* 0x00000037bf00720c */ /* 0x040fe20003fa4070 */
[----:B------:R-:W-:Y:S01]  /*ecb0*/  @!P2 IMAD.MOV R3, RZ, RZ, -R3 ;  /* 0x000000ffff03a224 */ /* 0x000fe200078e0a03 */
[C---:B------:R-:W-:Y:S01]  /*ecc0*/  ISETP.GT.U32.AND P2, PT, R191.reuse, R64, PT ;  /* 0x00000040bf00720c */ /* 0x040fe20003f44070 */
[C---:B------:R-:W-:Y:S01]  /*ecd0*/  IMAD R67, R191.reuse, R59, R67 ;  /* 0x0000003bbf437224 */ /* 0x040fe200078e0243 */
[----:B------:R-:W-:Y:S01]  /*ece0*/  IABS R59, R63 ;  /* 0x0000003f003b7213 */ /* 0x000fe20000000000 */
[----:B------:R-:W-:Y:S01]  /*ecf0*/  IMAD R62, R191, R60, R62 ;  /* 0x0000003cbf3e7224 */ /* 0x000fe200078e023e */
[----:B------:R1:W-:Y:S01]  /*ed00*/  STL [R1+0x440], R3 ;  /* 0x0004400301007387 */ /* 0x0003e20000100800 */
[----:B------:R-:W-:-:S04]  /*ed10*/  IMAD.HI.U32 R56, R194, R53, RZ ;  /* 0x00000035c2387227 */ /* 0x000fc800078e00ff */
[----:B------:R-:W-:Y:S02]  /*ed20*/  IMAD.MOV R56, RZ, RZ, -R56 ;  /* 0x000000ffff387224 */ /* 0x000fe400078e0a38 */
[--C-:B------:R-:W-:Y:S01]  /*ed30*/  @!P5 IMAD.IADD R55, R55, 0x1, -R191.reuse ;  /* 0x000000013737d824 */ /* 0x100fe200078e0abf */
[C---:B------:R-:W-:Y:S01]  /*ed40*/  ISETP.GT.U32.AND P5, PT, R191.reuse, R67, PT ;  /* 0x00000043bf00720c */ /* 0x040fe20003fa4070 */
[----:B------:R-:W-:Y:S01]  /*ed50*/  @!P2 IMAD.IADD R64, R64, 0x1, -R191 ;  /* 0x000000014040a824 */ /* 0x000fe200078e0abf */
[C---:B------:R-:W-:Y:S01]  /*ed60*/  ISETP.GT.U32.AND P2, PT, R191.reuse, R62, PT ;  /* 0x0000003ebf00720c */ /* 0x040fe20003f44070 */
[----:B------:R-:W-:Y:S01]  /*ed70*/  IMAD.HI.U32 R71, R194, R59, RZ ;  /* 0x0000003bc2477227 */ /* 0x000fe200078e00ff */
[----:B-1----:R-:W-:Y:S02]  /*ed80*/  MOV R3, R55 ;  /* 0x0000003700037202 */ /* 0x002fe40000000f00 */
[----:B------:R-:W-:Y:S01]  /*ed90*/  IABS R55, R66 ;  /* 0x0000004200377213 */ /* 0x000fe20000000000 */
[----:B------:R-:W-:Y:S01]  /*eda0*/  IMAD R53, R191, R56, R53 ;  /* 0x00000038bf357224 */ /* 0x000fe200078e0235 */
[----:B------:R-:W-:Y:S01]  /*edb0*/  IADD3 R56, R247, 0x11b, RZ ;  /* 0x0000011bf7387810 */ /* 0x000fe20007ffe0ff */
[----:B------:R-:W-:-:S02]  /*edc0*/  @!P4 IMAD.MOV R3, RZ, RZ, -R3 ;  /* 0x000000ffff03c224 */ /* 0x000fc400078e0a03 */
[----:B------:R-:W-:Y:S01]  /*edd0*/  IMAD.MOV R71, RZ, RZ, -R71 ;  /* 0x000000ffff477224 */ /* 0x000fe200078e0a47 */
[----:B------:R-:W-:Y:S01]  /*ede0*/  IABS R60, R56 ;  /* 0x00000038003c7213 */ /* 0x000fe20000000000 */
[--C-:B------:R-:W-:Y:S01]  /*edf0*/  @!P5 IMAD.IADD R67, R67, 0x1, -R191.reuse ;  /* 0x000000014343d824 */ /* 0x100fe200078e0abf */
[C---:B------:R-:W-:Y:S01]  /*ee00*/  ISETP.GT.U32.AND P5, PT, R191.reuse, R64, PT ;  /* 0x00000040bf00720c */ /* 0x040fe20003fa4070 */
[----:B------:R-:W-:Y:S01]  /*ee10*/  @!P2 IMAD.IADD R62, R62, 0x1, -R191 ;  /* 0x000000013e3ea824 */ /* 0x000fe200078e0abf */
[----:B------:R1:W-:Y:S01]  /*ee20*/  STL [R1+0x43c], R3 ;  /* 0x00043c0301007387 */ /* 0x0003e20000100800 */
[C---:B------:R-:W-:Y:S01]  /*ee30*/  IMAD R59, R191.reuse, R71, R59 ;  /* 0x00000047bf3b7224 */ /* 0x040fe200078e023b */
[C---:B------:R-:W-:Y:S01]  /*ee40*/  ISETP.GT.U32.AND P4, PT, R191.reuse, R67, PT ;  /* 0x00000043bf00720c */ /* 0x040fe20003f84070 */
[----:B------:R-:W-:Y:S01]  /*ee50*/  IMAD.HI.U32 R69, R194, R60, RZ ;  /* 0x0000003cc2457227 */ /* 0x000fe200078e00ff */
[----:B------:R-:W-:-:S03]  /*ee60*/  ISETP.GT.U32.AND P2, PT, R191, R62, PT ;  /* 0x0000003ebf00720c */ /* 0x000fc60003f44070 */
[----:B------:R-:W-:Y:S02]  /*ee70*/  IMAD.MOV R69, RZ, RZ, -R69 ;  /* 0x000000ffff457224 */ /* 0x000fe400078e0a45 */
[C---:B------:R-:W-:Y:S02]  /*ee80*/  IMAD R65, R191.reuse, R72, R65 ;  /* 0x00000048bf417224 */ /* 0x040fe400078e0241 */
[--C-:B------:R-:W-:Y:S01]  /*ee90*/  @!P5 IMAD.IADD R64, R64, 0x1, -R191.reuse ;  /* 0x000000014040d824 */ /* 0x100fe200078e0abf */
[C---:B------:R-:W-:Y:S01]  /*eea0*/  ISETP.GT.U32.AND P5, PT, R191.reuse, R54, PT ;  /* 0x00000036bf00720c */ /* 0x040fe20003fa4070 */
[----:B------:R-:W-:Y:S02]  /*eeb0*/  IMAD R60, R191, R69, R60 ;  /* 0x00000045bf3c7224 */ /* 0x000fe400078e023c */
[--C-:B------:R-:W-:Y:S01]  /*eec0*/  @!P4 IMAD.IADD R67, R67, 0x1, -R191.reuse ;  /* 0x000000014343c824 */ /* 0x100fe200078e0abf */
[C---:B------:R-:W-:Y:S01]  /*eed0*/  ISETP.GT.U32.AND P4, PT, R191.reuse, R53, PT ;  /* 0x00000035bf00720c */ /* 0x040fe20003f84070 */
[----:B------:R-:W-:Y:S01]  /*eee0*/  @!P2 IMAD.IADD R62, R62, 0x1, -R191 ;  /* 0x000000013e3ea824 */ /* 0x000fe200078e0abf */
[----:B------:R-:W-:Y:S01]  /*eef0*/  ISETP.GT.U32.AND P2, PT, R191, R59, PT ;  /* 0x0000003bbf00720c */ /* 0x000fe20003f44070 */
[----:B-1----:R-:W-:Y:S01]  /*ef00*/  IMAD.MOV.U32 R3, RZ, RZ, R64 ;  /* 0x000000ffff037224 */ /* 0x002fe200078e0040 */
[----:B------:R-:W-:Y:S01]  /*ef10*/  IADD3 R64, R247, 0x11f, RZ ;  /* 0x0000011ff7407810 */ /* 0x000fe20007ffe0ff */
[----:B------:R-:W-:-:S04]  /*ef20*/  IMAD.HI.U32 R69, R194, R70, RZ ;  /* 0x00000046c2457227 */ /* 0x000fc800078e00ff */
[----:B------:R-:W-:Y:S02]  /*ef30*/  @!P1 IMAD.MOV R3, RZ, RZ, -R3 ;  /* 0x000000ffff039224 */ /* 0x000fe400078e0a03 */
[--C-:B------:R-:W-:Y:S01]  /*ef40*/  @!P5 IMAD.IADD R54, R54, 0x1, -R191.reuse ;  /* 0x000000013636d824 */ /* 0x100fe200078e0abf */
[----:B------:R-:W-:Y:S01]  /*ef50*/  ISETP.GT.U32.AND P5, PT, R191, R60, PT ;  /* 0x0000003cbf00720c */ /* 0x000fe20003fa4070 */
[--C-:B------:R-:W-:Y:S01]  /*ef60*/  @!P4 IMAD.IADD R53, R53, 0x1, -R191.reuse ;  /* 0x000000013535c824 */ /* 0x100fe200078e0abf */
[----:B------:R1:W-:Y:S01]  /*ef70*/  STL [R1+0x42c], R3 ;  /* 0x00042c0301007387 */ /* 0x0003e20000100800 */
[----:B------:R-:W-:Y:S01]  /*ef80*/  @!P2 IMAD.IADD R59, R59, 0x1, -R191 ;  /* 0x000000013b3ba824 */ /* 0x000fe200078e0abf */
[C---:B------:R-:W-:Y:S01]  /*ef90*/  ISETP.GT.U32.AND P1, PT, R191.reuse, R54, PT ;  /* 0x00000036bf00720c */ /* 0x040fe20003f24070 */
[----:B------:R-:W-:Y:S01]  /*efa0*/  IMAD.MOV R69, RZ, RZ, -R69 ;  /* 0x000000ffff457224 */ /* 0x000fe200078e0a45 */
[----:B------:R-:W-:Y:S01]  /*efb0*/  ISETP.GT.U32.AND P2, PT, R191, R53, PT ;  /* 0x00000035bf00720c */ /* 0x000fe20003f44070 */
[----:B------:R-:W-:Y:S01]  /*efc0*/  IMAD.HI.U32 R71, R194, R55, RZ ;  /* 0x00000037c2477227 */ /* 0x000fe200078e00ff */
[----:B------:R-:W-:-:S03]  /*efd0*/  ISETP.GE.AND P4, PT, R68, RZ, PT ;  /* 0x000000ff4400720c */ /* 0x000fc60003f86270 */
[C---:B------:R-:W-:Y:S02]  /*efe0*/  IMAD R69, R191.reuse, R69, R70 ;  /* 0x00000045bf457224 */ /* 0x040fe400078e0246 */
[----:B-1----:R-:W-:Y:S01]  /*eff0*/  IMAD.MOV.U32 R3, RZ, RZ, R67 ;  /* 0x000000ffff037224 */ /* 0x002fe200078e0043 */
[----:B------:R-:W-:Y:S01]  /*f000*/  @!P5 IADD3 R60, R60, -R191, RZ ;  /* 0x800000bf3c3cd210 */ /* 0x000fe20007ffe0ff */
[----:B------:R-:W-:Y:S01]  /*f010*/  IMAD.MOV R71, RZ, RZ, -R71 ;  /* 0x000000ffff477224 */ /* 0x000fe200078e0a47 */
[----:B------:R-:W-:Y:S01]  /*f020*/  IABS R67, R64 ;  /* 0x0000004000437213 */ /* 0x000fe20000000000 */
[----:B------:R-:W-:Y:S01]  /*f030*/  @!P3 IMAD.MOV R3, RZ, RZ, -R3 ;  /* 0x000000ffff03b224 */ /* 0x000fe200078e0a03 */
[----:B------:R-:W-:Y:S01]  /*f040*/  ISETP.GT.U32.AND P3, PT, R191, R60, PT ;  /* 0x0000003cbf00720c */ /* 0x000fe20003f64070 */
[--C-:B------:R-:W-:Y:S01]  /*f050*/  @!P2 IMAD.IADD R53, R53, 0x1, -R191.reuse ;  /* 0x000000013535a824 */ /* 0x100fe200078e0abf */
[----:B------:R-:W-:Y:S01]  /*f060*/  ISETP.GE.AND P2, PT, R57, RZ, PT ;  /* 0x000000ff3900720c */ /* 0x000fe20003f46270 */
[----:B------:R-:W-:Y:S01]  /*f070*/  @!P1 IMAD.IADD R54, R54, 0x1, -R191 ;  /* 0x0000000136369824 */ /* 0x000fe200078e0abf */
[----:B------:R1:W-:Y:S01]  /*f080*/  STL [R1+0x428], R3 ;  /* 0x0004280301007387 */ /* 0x0003e20000100800 */
[C---:B------:R-:W-:Y:S01]  /*f090*/  ISETP.GT.U32.AND P5, PT, R191.reuse, R59, PT ;  /* 0x0000003bbf00720c */ /* 0x040fe20003fa4070 */
[----:B------:R-:W-:Y:S01]  /*f0a0*/  IMAD.HI.U32 R68, R194, R67, RZ ;  /* 0x00000043c2447227 */ /* 0x000fe200078e00ff */
[----:B------:R-:W-:-:S03]  /*f0b0*/  ISETP.GT.U32.AND P1, PT, R191, R65, PT ;  /* 0x00000041bf00720c */ /* 0x000fc60003f24070 */
[----:B------:R-:W-:Y:S02]  /*f0c0*/  IMAD.MOV.U32 R4, RZ, RZ, R54 ;  /* 0x000000ffff047224 */ /* 0x000fe400078e0036 */
[----:B------:R-:W-:Y:S02]  /*f0d0*/  IMAD R55, R191, R71, R55 ;  /* 0x00000047bf377224 */ /* 0x000fe400078e0237 */
[----:B-1----:R-:W-:Y:S01]  /*f0e0*/  IMAD.MOV.U32 R3, RZ, RZ, R62 ;  /* 0x000000ffff037224 */ /* 0x002fe200078e003e */
[----:B------:R-:W-:Y:S01]  /*f0f0*/  IADD3 R62, R247, 0x120, RZ ;  /* 0x00000120f73e7810 */ /* 0x000fe20007ffe0ff */
[----:B------:R-:W-:Y:S02]  /*f100*/  @!P4 IMAD.MOV R4, RZ, RZ, -R4 ;  /* 0x000000ffff04c224 */ /* 0x000fe400078e0a04 */
[----:B------:R-:W-:Y:S01]  /*f110*/  @!P6 IMAD.MOV R3, RZ, RZ, -R3 ;  /* 0x000000ffff03e224 */ /* 0x000fe200078e0a03 */
[----:B------:R-:W-:Y:S01]  /*f120*/  ISETP.GT.U32.AND P6, PT, R191, R69, PT ;  /* 0x00000045bf00720c */ /* 0x000fe20003fc4070 */
[--C-:B------:R-:W-:Y:S01]  /*f130*/  @!P3 IMAD.IADD R60, R60, 0x1, -R191.reuse ;  /* 0x000000013c3cb824 */ /* 0x100fe200078e0abf */
[----:B------:R-:W-:Y:S01]  /*f140*/  IABS R57, R62 ;  /* 0x0000003e00397213 */ /* 0x000fe20000000000 */
[----:B------:R-:W-:Y:S01]  /*f150*/  IMAD.MOV R68, RZ, RZ, -R68 ;  /* 0x000000ffff447224 */ /* 0x000fe200078e0a44 */
[----:B------:R1:W-:Y:S01]  /*f160*/  STL [R1+0x424], R3 ;  /* 0x0004240301007387 */ /* 0x0003e20000100800 */
[--C-:B------:R-:W-:Y:S01]  /*f170*/  @!P5 IMAD.IADD R59, R59, 0x1, -R191.reuse ;  /* 0x000000013b3bd824 */ /* 0x100fe200078e0abf */
[----:B------:R-:W-:Y:S01]  /*f180*/  ISETP.GT.U32.AND P5, PT, R191, R55, PT ;  /* 0x00000037bf00720c */ /* 0x000fe20003fa4070 */
[----:B------:R-:W-:Y:S01]  /*f190*/  @!P1 IMAD.IADD R65, R65, 0x1, -R191 ;  /* 0x0000000141419824 */ /* 0x000fe200078e0abf */
[----:B------:R2:W-:Y:S01]  /*f1a0*/  STL [R1+0x420], R4 ;  /* 0x0004200401007387 */ /* 0x0005e20000100800 */
[----:B------:R-:W-:Y:S01]  /*f1b0*/  ISETP.GE.AND P3, PT, R63, RZ, PT ;  /* 0x000000ff3f00720c */ /* 0x000fe20003f66270 */
[----:B------:R-:W-:Y:S01]  /*f1c0*/  IMAD.HI.U32 R63, R194, R57, RZ ;  /* 0x00000039c23f7227 */ /* 0x000fe200078e00ff */
[----:B------:R-:W-:-:S02]  /*f1d0*/  ISETP.GE.AND P1, PT, R58, RZ, PT ;  /* 0x000000ff3a00720c */ /* 0x000fc40003f26270 */
[----:B------:R-:W-:Y:S01]  /*f1e0*/  ISETP.GT.U32.AND P4, PT, R191, R65, PT ;  /* 0x00000041bf00720c */ /* 0x000fe20003f84070 */
[----:B-1----:R-:W-:Y:S02]  /*f1f0*/  IMAD.MOV.U32 R3, RZ, RZ, R53 ;  /* 0x000000ffff037224 */ /* 0x002fe400078e0035 */
[----:B------:R-:W-:Y:S01]  /*f200*/  @!P6 IMAD.IADD R69, R69, 0x1, -R191 ;  /* 0x000000014545e824 */ /* 0x000fe200078e0abf */
[----:B------:R-:W-:Y:S01]  /*f210*/  ISETP.GE.AND P6, PT, R56, RZ, PT ;  /* 0x000000ff3800720c */ /* 0x000fe20003fc6270 */
[----:B------:R-:W-:Y:S02]  /*f220*/  @!P2 IMAD.MOV R3, RZ, RZ, -R3 ;  /* 0x000000ffff03a224 */ /* 0x000fe400078e0a03 */
[----:B------:R-:W-:Y:S02]  /*f230*/  IMAD R56, R191, R68, R67 ;  /* 0x00000044bf387224 */ /* 0x000fe400078e0243 */
[----:B------:R-:W-:Y:S01]  /*f240*/  IMAD.MOV R58, RZ, RZ, -R63 ;  /* 0x000000ffff3a7224 */ /* 0x000fe200078e0a3f */
[----:B------:R1:W-:Y:S01]  /*f250*/  STL [R1+0x41c], R3 ;  /* 0x00041c0301007387 */ /* 0x0003e20000100800 */
[----:B------:R-:W-:Y:S01]  /*f260*/  @!P5 IMAD.IADD R55, R55, 0x1, -R191 ;  /* 0x000000013737d824 */ /* 0x000fe200078e0abf */
[----:B------:R-:W-:Y:S01]  /*f270*/  ISETP.GT.U32.AND P5, PT, R191, R69, PT ;  /* 0x00000045bf00720c */ /* 0x000fe20003fa4070 */
[----:B--2---:R-:W-:Y:S01]  /*f280*/  IMAD.MOV.U32 R4, RZ, RZ, R59 ;  /* 0x000000ffff047224 */ /* 0x004fe200078e003b */
[----:B------:R-:W-:Y:S01]  /*f290*/  IADD3 R59, R247, 0x121, RZ ;  /* 0x00000121f73b7810 */ /* 0x000fe20007ffe0ff */
[C---:B------:R-:W-:Y:S01]  /*f2a0*/  IMAD R58, R191.reuse, R58, R57 ;  /* 0x0000003abf3a7224 */ /* 0x040fe200078e0239 */
[----:B------:R-:W-:Y:S01]  /*f2b0*/  ISETP.GT.U32.AND P2, PT, R191, R55, PT ;  /* 0x00000037bf00720c */ /* 0x000fe20003f44070 */
[----:B------:R-:W-:Y:S01]  /*f2c0*/  @!P4 IMAD.IADD R65, R65, 0x1, -R191 ;  /* 0x000000014141c824 */ /* 0x000fe200078e0abf */
[----:B------:R-:W-:Y:S01]  /*f2d0*/  IABS R67, R59 ;  /* 0x0000003b00437213 */ /* 0x000fe20000000000 */
[----:B------:R-:W-:Y:S01]  /*f2e0*/  @!P3 IMAD.MOV R4, RZ, RZ, -R4 ;  /* 0x000000ffff04b224 */ /* 0x000fe200078e0a04 */
[----:B-1----:R-:W-:Y:S01]  /*f2f0*/  MOV R3, R60 ;  /* 0x0000003c00037202 */ /* 0x002fe20000000f00 */
[----:B------:R-:W-:Y:S01]  /*f300*/  IMAD.MOV.U32 R54, RZ, RZ, R65 ;  /* 0x000000ffff367224 */ /* 0x000fe200078e0041 */
[----:B------:R-:W-:Y:S01]  /*f310*/  ISETP.GT.U32.AND P4, PT, R191, R58, PT ;  /* 0x0000003abf00720c */ /* 0x000fe20003f84070 */
[----:B------:R-:W-:Y:S01]  /*f320*/  IMAD.HI.U32 R60, R194, R67, RZ ;  /* 0x00000043c23c7227 */ /* 0x000fe200078e00ff */
[----:B------:R-:W-:Y:S01]  /*f330*/  ISETP.GE.AND P3, PT, R61, RZ, PT ;  /* 0x000000ff3d00720c */ /* 0x000fe20003f66270 */
[----:B------:R-:W-:Y:S01]  /*f340*/  STL [R1+0x418], R4 ;  /* 0x0004180401007387 */ /* 0x000fe20000100800 */
[----:B------:R-:W-:Y:S01]  /*f350*/  IADD3 R57, R247, 0x122, RZ ;  /* 0x00000122f7397810 */ /* 0x000fe20007ffe0ff */
[----:B------:R-:W-:Y:S01]  /*f360*/  @!P6 IMAD.MOV R3, RZ, RZ, -R3 ;  /* 0x000000ffff03e224 */ /* 0x000fe200078e0a03 */
[----:B------:R-:W-:Y:S01]  /*f370*/  ISETP.GT.U32.AND P6, PT, R191, R56, PT ;  /* 0x00000038bf00720c */ /* 0x000fe20003fc4070 */
[--C-:B------:R-:W-:Y:S01]  /*f380*/  @!P5 IMAD.IADD R69, R69, 0x1, -R191.reuse ;  /* 0x000000014545d824 */ /* 0x100fe200078e0abf */
[----:B------:R-:W-:Y:S01]  /*f390*/  ISETP.GE.AND P5, PT, R66, RZ, PT ;  /* 0x000000ff4200720c */ /* 0x000fe20003fa6270 */
[----:B------:R-:W-:Y:S01]  /*f3a0*/  IMAD.MOV R60, RZ, RZ, -R60 ;  /* 0x000000ffff3c7224 */ /* 0x000fe200078e0a3c */
[----:B------:R-:W-:Y:S01]  /*f3b0*/  IABS R70, R57 ;  /* 0x0000003900467213 */ /* 0x000fe20000000000 */
[----:B------:R-:W-:Y:S01]  /*f3c0*/  @!P2 IMAD.IADD R55, R55, 0x1, -R191 ;  /* 0x000000013737a824 */ /* 0x000fe200078e0abf */
[----:B------:R-:W-:Y:S01]  /*f3d0*/  IADD3 R61, R247, 0x123, RZ ;  /* 0x00000123f73d7810 */ /* 0x000fe20007ffe0ff */
[----:B------:R-:W-:Y:S01]  /*f3e0*/  IMAD R67, R191, R60, R67 ;  /* 0x0000003cbf437224 */ /* 0x000fe200078e0243 */
[----:B------:R-:W-:Y:S01]  /*f3f0*/  ISETP.GE.AND P2, PT, R64, RZ, PT ;  /* 0x000000ff4000720c */ /* 0x000fe20003f46270 */
[--C-:B------:R-:W-:Y:S01]  /*f400*/  @!P4 IMAD.IADD R58, R58, 0x1, -R191.reuse ;  /* 0x000000013a3ac824 */ /* 0x100fe200078e0abf */
[----:B------:R-:W-:Y:S01]  /*f410*/  ISETP.GE.AND P4, PT, R59, RZ, PT ;  /* 0x000000ff3b00720c */ /* 0x000fe20003f86270 */
[----:B------:R-:W-:Y:S01]  /*f420*/  @!P3 IMAD.MOV R54, RZ, RZ, -R54 ;  /* 0x000000ffff36b224 */ /* 0x000fe200078e0a36 */
[----:B------:R-:W-:Y:S01]  /*f430*/  IABS R68, R61 ;  /* 0x0000003d00447213 */ /* 0x000fe20000000000 */
[----:B------:R-:W-:Y:S01]  /*f440*/  @!P6 IMAD.IADD R56, R56, 0x1, -R191 ;  /* 0x000000013838e824 */ /* 0x000fe200078e0abf */
[----:B------:R-:W-:Y:S01]  /*f450*/  ISETP.GT.U32.AND P3, PT, R191, R58, PT ;  /* 0x0000003abf00720c */ /* 0x000fe20003f64070 */
[----:B------:R-:W-:Y:S01]  /*f460*/  IMAD.HI.U32 R59, R194, R70, RZ ;  /* 0x00000046c23b7227 */ /* 0x000fe200078e00ff */
[----:B------:R1:W-:Y:S01]  /*f470*/  STL [R1+0x40c], R3 ;  /* 0x00040c0301007387 */ /* 0x0003e20000100800 */
[----:B------:R-:W-:-:S02]  /*f480*/  IADD3 R64, R247, 0x129, RZ ;  /* 0x00000129f7407810 */ /* 0x000fc40007ffe0ff */
[----:B------:R-:W-:Y:S01]  /*f490*/  ISETP.GT.U32.AND P6, PT, R191, R56, PT ;  /* 0x00000038bf00720c */ /* 0x000fe20003fc4070 */
[----:B------:R-:W-:Y:S01]  /*f4a0*/  @!P5 IMAD.MOV R55, RZ, RZ, -R55 ;  /* 0x000000ffff37d224 */ /* 0x000fe200078e0a37 */
[----:B------:R-:W-:Y:S01]  /*f4b0*/  ISETP.GE.AND P5, PT, R57, RZ, PT ;  /* 0x000000ff3900720c */ /* 0x000fe20003fa6270 */
[----:B------:R-:W-:Y:S01]  /*f4c0*/  IMAD.MOV R57, RZ, RZ, -R59 ;  /* 0x000000ffff397224 */ /* 0x000fe200078e0a3b */
[----:B------:R-:W-:Y:S01]  /*f4d0*/  IADD3 R59, R247, 0x124, RZ ;  /* 0x00000124f73b7810 */ /* 0x000fe20007ffe0ff */
[----:B------:R-:W-:Y:S02]  /*f4e0*/  IMAD.MOV.U32 R53, RZ, RZ, R69 ;  /* 0x000000ffff357224 */ /* 0x000fe400078e0045 */
[----:B------:R-:W-:Y:S01]  /*f4f0*/  IMAD R70, R191, R57, R70 ;  /* 0x00000039bf467224 */ /* 0x000fe200078e0246 */
[----:B------:R-:W-:Y:S01]  /*f500*/  IADD3 R57, R247, 0x125, RZ ;  /* 0x00000125f7397810 */ /* 0x000fe20007ffe0ff */
[----:B------:R-:W-:Y:S01]  /*f510*/  @!P3 IMAD.IADD R58, R58, 0x1, -R191 ;  /* 0x000000013a3ab824 */ /* 0x000fe200078e0abf */
[----:B------:R-:W-:Y:S01]  /*f520*/  IABS R60, R59 ;  /* 0x0000003b003c7213 */ /* 0x000fe20000000000 */
[----:B------:R-:W-:Y:S01]  /*f530*/  IMAD.HI.U32 R63, R194, R68, RZ ;  /* 0x00000044c23f7227 */ /* 0x000fe200078e00ff */
[----:B------:R-:W-:-:S02]  /*f540*/  ISETP.GT.U32.AND P3, PT, R191, R70, PT ;  /* 0x00000046bf00720c */ /* 0x000fc40003f64070 */
[----:B------:R-:W-:Y:S01]  /*f550*/  IABS R65, R57 ;  /* 0x0000003900417213 */ /* 0x000fe20000000000 */
[----:B------:R-:W-:Y:S01]  /*f560*/  @!P6 IMAD.IADD R56, R56, 0x1, -R191 ;  /* 0x000000013838e824 */ /* 0x000fe200078e0abf */
[----:B------:R-:W-:Y:S01]  /*f570*/  ISETP.GT.U32.AND P6, PT, R191, R67, PT ;  /* 0x00000043bf00720c */ /* 0x000fe20003fc4070 */
[----:B------:R-:W-:Y:S01]  /*f580*/  @!P1 IMAD.MOV R53, RZ, RZ, -R53 ;  /* 0x000000ffff359224 */ /* 0x000fe200078e0a35 */
[----:B------:R-:W-:Y:S01]  /*f590*/  ISETP.GE.AND P1, PT, R62, RZ, PT ;  /* 0x000000ff3e00720c */ /* 0x000fe20003f26270 */
[----:B------:R-:W-:Y:S01]  /*f5a0*/  IMAD.MOV R63, RZ, RZ, -R63 ;  /* 0x000000ffff3f7224 */ /* 0x000fe200078e0a3f */
[----:B------:R-:W-:Y:S01]  /*f5b0*/  @!P2 IADD3 R56, -R56, RZ, RZ ;  /* 0x000000ff3838a210 */ /* 0x000fe20007ffe1ff */
[----:B-1----:R-:W-:Y:S01]  /*f5c0*/  IMAD.MOV.U32 R3, RZ, RZ, R58 ;  /* 0x000000ffff037224 */ /* 0x002fe200078e003a */
[----:B------:R-:W-:Y:S01]  /*f5d0*/  ISETP.GE.AND P2, PT, R61, RZ, PT ;  /* 0x000000ff3d00720c */ /* 0x000fe20003f46270 */
[----:B------:R-:W-:Y:S01]  /*f5e0*/  IMAD R68, R191, R63, R68 ;  /* 0x0000003fbf447224 */ /* 0x000fe200078e0244 */
[C---:B------:R-:W-:Y:S01]  /*f5f0*/  IADD3 R63, R247.reuse, 0x126, RZ ;  /* 0x00000126f73f7810 */ /* 0x040fe20007ffe0ff */
[----:B------:R-:W-:Y:S01]  /*f600*/  @!P3 IMAD.IADD R70, R70, 0x1, -R191 ;  /* 0x000000014646b824 */ /* 0x000fe200078e0abf */
[----:B------:R-:W-:Y:S01]  /*f610*/  IADD3 R58, R247, 0x127, RZ ;  /* 0x00000127f73a7810 */ /* 0x000fe20007ffe0ff */
[----:B------:R-:W-:-:S03]  /*f620*/  IMAD.HI.U32 R62, R194, R60, RZ ;  /* 0x0000003cc23e7227 */ /* 0x000fc600078e00ff */
[----:B------:R-:W-:Y:S01]  /*f630*/  ISETP.GT.U32.AND P3, PT, R191, R70, PT ;  /* 0x00000046bf00720c */ /* 0x000fe20003f64070 */
[----:B------:R-:W-:Y:S01]  /*f640*/  @!P6 IMAD.IADD R67, R67, 0x1, -R191 ;  /* 0x000000014343e824 */ /* 0x000fe200078e0abf */
[----:B------:R-:W-:Y:S01]  /*f650*/  IABS R69, R58 ;  /* 0x0000003a00457213 */ /* 0x000fe20000000000 */
[----:B------:R-:W-:Y:S01]  /*f660*/  @!P1 IMAD.MOV R3, RZ, RZ, -R3 ;  /* 0x000000ffff039224 */ /* 0x000fe200078e0a03 */
[----:B------:R-:W-:Y:S01]  /*f670*/  ISETP.GE.AND P1, PT, R59, RZ, PT ;  /* 0x000000ff3b00720c */ /* 0x000fe20003f26270 */
[----:B------:R-:W-:Y:S01]  /*f680*/  IMAD.HI.U32 R61, R194, R65, RZ ;  /* 0x00000041c23d7227 */ /* 0x000fe200078e00ff */
[----:B------:R-:W-:Y:S02]  /*f690*/  ISETP.GT.U32.AND P6, PT, R191, R67, PT ;  /* 0x00000043bf00720c */ /* 0x000fe40003fc4070 */
[----:B------:R1:W-:Y:S01]  /*f6a0*/  STL [R1+0x414], R3 ;  /* 0x0004140301007387 */ /* 0x0003e20000100800 */
[----:B------:R-:W-:Y:S01]  /*f6b0*/  IMAD.MOV R62, RZ, RZ, -R62 ;  /* 0x000000ffff3e7224 */ /* 0x000fe200078e0a3e */
[----:B------:R-:W-:Y:S01]  /*f6c0*/  IABS R59, R64 ;  /* 0x00000040003b7213 */ /* 0x000fe20000000000 */
[----:B------:R-:W-:-:S02]  /*f6d0*/  IMAD.MOV R61, RZ, RZ, -R61 ;  /* 0x000000ffff3d7224 */ /* 0x000fc400078e0a3d */
[C---:B------:R-:W-:Y:S01]  /*f6e0*/  IMAD R60, R191.reuse, R62, R60 ;  /* 0x0000003ebf3c7224 */ /* 0x040fe200078e023c */
[----:B------:R-:W-:Y:S01]  /*f6f0*/  IABS R62, R63 ;  /* 0x0000003f003e7213 */ /* 0x000fe20000000000 */
[----:B------:R-:W-:Y:S01]  /*f700*/  IMAD R65, R191, R61, R65 ;  /* 0x0000003dbf417224 */ /* 0x000fe200078e0241 */
[----:B------:R-:W-:Y:S01]  /*f710*/  IADD3 R61, R247, 0x128, RZ ;  /* 0x00000128f73d7810 */ /* 0x000fe20007ffe0ff */
[--C-:B------:R-:W-:Y:S01]  /*f720*/  @!P3 IMAD.IADD R70, R70, 0x1, -R191.reuse ;  /* 0x000000014646b824 */ /* 0x100fe200078e0abf */
[----:B------:R-:W-:Y:S01]  /*f730*/  ISETP.GT.U32.AND P3, PT, R191, R60, PT ;  /* 0x0000003cbf00720c */ /* 0x000fe20003f64070 */
[----:B------:R-:W-:Y:S01]  /*f740*/  @!P6 IMAD.IADD R67, R67, 0x1, -R191 ;  /* 0x000000014343e824 */ /* 0x000fe200078e0abf */
[----:B------:R-:W-:Y:S01]  /*f750*/  ISETP.GT.U32.AND P6, PT, R191, R68, PT ;  /* 0x00000044bf00720c */ /* 0x000fe20003fc4070 */
[----:B------:R-:W-:Y:S01]  /*f760*/  IMAD.MOV.U32 R24, RZ, RZ, R251 ;  /* 0x000000ffff187224 */ /* 0x000fe200078e00fb */
[----:B------:R-:W-:Y:S01]  /*f770*/  IABS R66, R61 ;  /* 0x0000003d00427213 */ /* 0x000fe20000000000 */
[----:B-1----:R-:W-:-:S02]  /*f780*/  IMAD.MOV.U32 R3, RZ, RZ, R67 ;  /* 0x000000ffff037224 */ /* 0x002fc400078e0043 */
[----:B------:R-:W-:-:S04]  /*f790*/  IMAD.HI.U32 R67, R194, R62, RZ ;  /* 0x0000003ec2437227 */ /* 0x000fc800078e00ff */
[----:B------:R-:W-:Y:S01]  /*f7a0*/  @!P4 IMAD.MOV R3, RZ, RZ, -R3 ;  /* 0x000000ffff03c224 */ /* 0x000fe200078e0a03 */
[C---:B------:R-:W-:Y:S01]  /*f7b0*/  ISETP.GT.U32.AND P4, PT, R191.reuse, R65, PT ;  /* 0x00000041bf00720c */ /* 0x040fe20003f84070 */
[----:B------:R-:W-:Y:S02]  /*f7c0*/  IMAD.MOV R67, RZ, RZ, -R67 ;  /* 0x000000ffff437224 */ /* 0x000fe400078e0a43 */
[--C-:B------:R-:W-:Y:S01]  /*f7d0*/  @!P6 IMAD.IADD R68, R68, 0x1, -R191.reuse ;  /* 0x000000014444e824 */ /* 0x100fe200078e0abf */
[----:B------:R1:W-:Y:S01]  /*f7e0*/  STL [R1+0x410], R3 ;  /* 0x0004100301007387 */ /* 0x0003e20000100800 */
[----:B------:R-:W-:Y:S02]  /*f7f0*/  @!P3 IMAD.IADD R60, R60, 0x1, -R191 ;  /* 0x000000013c3cb824 */ /* 0x000fe400078e0abf */
[----:B------:R-:W-:Y:S01]  /*f800*/  IMAD.MOV.U32 R251, RZ, RZ, R235 ;  /* 0x000000fffffb7224 */ /* 0x000fe200078e00eb */
[C---:B------:R-:W-:Y:S01]  /*f810*/  ISETP.GT.U32.AND P6, PT, R191.reuse, R68, PT ;  /* 0x00000044bf00720c */ /* 0x040fe20003fc4070 */
[----:B------:R-:W-:Y:S01]  /*f820*/  IMAD.MOV.U32 R20, RZ, RZ, R240 ;  /* 0x000000ffff147224 */ /* 0x000fe200078e00f0 */
[----:B------:R-:W-:-:S03]  /*f830*/  ISETP.GT.U32.AND P3, PT, R191, R60, PT ;  /* 0x0000003cbf00720c */ /* 0x000fc60003f64070 */
[----:B------:R-:W-:Y:S02]  /*f840*/  @!P4 IMAD.IADD R65, R65, 0x1, -R191 ;  /* 0x000000014141c824 */ /* 0x000fe400078e0abf */
[----:B-1----:R-:W-:Y:S02]  /*f850*/  IMAD.MOV.U32 R3, RZ, RZ, R70 ;  /* 0x000000ffff037224 */ /* 0x002fe400078e0046 */
[----:B------:R-:W-:Y:S01]  /*f860*/  IMAD.HI.U32 R70, R194, R69, RZ ;  /* 0x00000045c2467227 */ /* 0x000fe200078e00ff */
[----:B------:R-:W-:-:S03]  /*f870*/  ISETP.GT.U32.AND P4, PT, R191, R65, PT ;  /* 0x00000041bf00720c */ /* 0x000fc60003f84070 */
[----:B------:R-:W-:Y:S01]  /*f880*/  @!P5 IMAD.MOV R3, RZ, RZ, -R3 ;  /* 0x000000ffff03d224 */ /* 0x000fe200078e0a03 */
[----:B------:R-:W-:Y:S01]  /*f890*/  ISETP.GE.AND P5, PT, R57, RZ, PT ;  /* 0x000000ff3900720c */ /* 0x000fe20003fa6270 */
[C---:B------:R-:W-:Y:S01]  /*f8a0*/  IMAD R57, R191.reuse, R67, R62 ;  /* 0x00000043bf397224 */ /* 0x040fe200078e023e */
[----:B------:R-:W-:Y:S01]  /*f8b0*/  IADD3 R70, -R70, RZ, RZ ;  /* 0x000000ff46467210 */ /* 0x000fe20007ffe1ff */
[----:B------:R-:W-:Y:S01]  /*f8c0*/  @!P6 IMAD.IADD R68, R68, 0x1, -R191 ;  /* 0x000000014444e824 */ /* 0x000fe200078e0abf */
[----:B------:R1:W-:Y:S01]  /*f8d0*/  STL [R1+0x408], R3 ;  /* 0x0004080301007387 */ /* 0x0003e20000100800 */
[----:B------:R-:W-:Y:S01]  /*f8e0*/  IMAD.HI.U32 R62, R194, R66, RZ ;  /* 0x00000042c23e7227 */ /* 0x000fe200078e00ff */
[----:B------:R-:W-:-:S03]  /*f8f0*/  ISETP.GT.U32.AND P6, PT, R191, R57, PT ;  /* 0x00000039bf00720c */ /* 0x000fc60003fc4070 */
[----:B------:R-:W-:-:S04]  /*f900*/  IMAD.HI.U32 R67, R194, R59, RZ ;  /* 0x0000003bc2437227 */ /* 0x000fc800078e00ff */
[----:B------:R-:W-:Y:S02]  /*f910*/  IMAD.MOV R62, RZ, RZ, -R62 ;  /* 0x000000ffff3e7224 */ /* 0x000fe400078e0a3e */
[----:B-1----:R-:W-:Y:S02]  /*f920*/  IMAD.MOV.U32 R3, RZ, RZ, R68 ;  /* 0x000000ffff037224 */ /* 0x002fe400078e0044 */
[--C-:B------:R-:W-:Y:S01]  /*f930*/  @!P3 IMAD.IADD R60, R60, 0x1, -R191.reuse ;  /* 0x000000013c3cb824 */ /* 0x100fe200078e0abf */
[----:B------:R-:W-:Y:S01]  /*f940*/  ISETP.GE.AND P3, PT, R63, RZ, PT ;  /* 0x000000ff3f00720c */ /* 0x000fe20003f66270 */
[----:B------:R-:W-:Y:S02]  /*f950*/  @!P6 IMAD.IADD R57, R57, 0x1, -R191 ;  /* 0x000000013939e824 */ /* 0x000fe400078e0abf */
[----:B------:R-:W-:Y:S02]  /*f960*/  @!P2 IMAD.MOV R3, RZ, RZ, -R3 ;  /* 0x000000ffff03a224 */ /* 0x000fe400078e0a03 */
[C---:B------:R-:W-:Y:S01]  /*f970*/  IMAD R63, R191.reuse, R70, R69 ;  /* 0x00000046bf3f7224 */ /* 0x040fe200078e0245 */
[C---:B------:R-:W-:Y:S01]  /*f980*/  ISETP.GT.U32.AND P2, PT, R191.reuse, R57, PT ;  /* 0x00000039bf00720c */ /* 0x040fe20003f44070 */
[----:B------:R-:W-:Y:S01]  /*f990*/  IMAD.MOV R67, RZ, RZ, -R67 ;  /* 0x000000ffff437224 */ /* 0x000fe200078e0a43 */
[----:B------:R1:W-:Y:S01]  /*f9a0*/  STL [R1+0x3d0], R3 ;  /* 0x0003d00301007387 */ /* 0x0003e20000100800 */
[----:B------:R-:W-:Y:S01]  /*f9b0*/  IMAD R66, R191, R62, R66 ;  /* 0x0000003ebf427224 */ /* 0x000fe200078e0242 */
[----:B------:R-:W-:Y:S01]  /*f9c0*/  IADD3 R62, R247, 0x12a, RZ ;  /* 0x0000012af73e7810 */ /* 0x000fe20007ffe0ff */
[----:B------:R-:W-:Y:S01]  /*f9d0*/  @!P4 IMAD.IADD R65, R65, 0x1, -R191 ;  /* 0x000000014141c824 */ /* 0x000fe200078e0abf */
[C---:B------:R-:W-:Y:S01]  /*f9e0*/  ISETP.GT.U32.AND P6, PT, R191.reuse, R63, PT ;  /* 0x0000003fbf00720c */ /* 0x040fe20003fc4070 */
[C---:B------:R-:W-:Y:S01]  /*f9f0*/  IMAD R59, R191.reuse, R67, R59 ;  /* 0x00000043bf3b7224 */ /* 0x040fe200078e023b */
[----:B------:R-:W-:Y:S01]  /*fa00*/  ISETP.GT.U32.AND P4, PT, R191, R66, PT ;  /* 0x00000042bf00720c */ /* 0x000fe20003f84070 */
[----:B------:R-:W-:Y:S01]  /*fa10*/  IMAD.MOV.U32 R4, RZ, RZ, R60 ;  /* 0x000000ffff047224 */ /* 0x000fe200078e003c */
[----:B------:R-:W-:Y:S01]  /*fa20*/  IABS R67, R62 ;  /* 0x0000003e00437213 */ /* 0x000fe20000000000 */
[----:B-1----:R-:W-:Y:S01]  /*fa30*/  IMAD.MOV.U32 R3, RZ, RZ, R65 ;  /* 0x000000ffff037224 */ /* 0x002fe200078e0041 */
[----:B------:R-:W-:Y:S01]  /*fa40*/  IADD3 R69, R247, 0x12e, RZ ;  /* 0x0000012ef7457810 */ /* 0x000fe20007ffe0ff */
[----:B------:R-:W-:Y:S01]  /*fa50*/  @!P1 IMAD.MOV R4, RZ, RZ, -R4 ;  /* 0x000000ffff049224 */ /* 0x000fe200078e0a04 */
[----:B------:R-:W-:Y:S01]  /*fa60*/  ISETP.GE.AND P1, PT, R58, RZ, PT ;  /* 0x000000ff3a00720c */ /* 0x000fe20003f26270 */
[----:B------:R-:W-:Y:S01]  /*fa70*/  @!P5 IMAD.MOV R3, RZ, RZ, -R3 ;  /* 0x000000ffff03d224 */ /* 0x000fe200078e0a03 */
[----:B------:R-:W-:Y:S01]  /*fa80*/  ISETP.GT.U32.AND P5, PT, R191, R59, PT ;  /* 0x0000003bbf00720c */ /* 0x000fe20003fa4070 */
[----:B------:R-:W-:Y:S01]  /*fa90*/  IMAD.MOV.U32 R60, RZ, RZ, R67 ;  /* 0x000000ffff3c7224 */ /* 0x000fe200078e0043 */
[----:B------:R-:W-:Y:S01]  /*faa0*/  IADD3 R58, R247, 0x12b, RZ ;  /* 0x0000012bf73a7810 */ /* 0x000fe20007ffe0ff */
[--C-:B------:R-:W-:Y:S01]  /*fab0*/  @!P2 IMAD.IADD R57, R57, 0x1, -R191.reuse ;  /* 0x000000013939a824 */ /* 0x100fe200078e0abf */
[----:B------:R-:W-:Y:S01]  /*fac0*/  ISETP.GE.AND P2, PT, R61, RZ, PT ;  /* 0x000000ff3d00720c */ /* 0x000fe20003f46270 */
[----:B------:R-:W-:Y:S01]  /*fad0*/  IMAD.HI.U32 R65, R194, R60, RZ ;  /* 0x0000003cc2417227 */ /* 0x000fe200078e00ff */
[----:B------:R-:W-:Y:S01]  /*fae0*/  IABS R61, R58 ;  /* 0x0000003a003d7213 */ /* 0x000fe20000000000 */
[----:B------:R-:W-:Y:S01]  /*faf0*/  STL [R1+0x3f4], R4 ;  /* 0x0003f40401007387 */ /* 0x000fe20000100800 */
[----:B------:R-:W-:Y:S01]  /*fb00*/  IABS R68, R69 ;  /* 0x0000004500447213 */ /* 0x000fe20000000000 */
[--C-:B------:R-:W-:Y:S01]  /*fb10*/  @!P6 IMAD.IADD R63, R63, 0x1, -R191.reuse ;  /* 0x000000013f3fe824 */ /* 0x100fe200078e0abf */
[----:B------:R-:W-:Y:S01]  /*fb20*/  ISETP.GE.AND P6, PT, R64, RZ, PT ;  /* 0x000000ff4000720c */ /* 0x000fe20003fc6270 */
[----:B------:R-:W-:Y:S01]  /*fb30*/  @!P4 IMAD.IADD R66, R66, 0x1, -R191 ;  /* 0x000000014242c824 */ /* 0x000fe200078e0abf */
[----:B------:R1:W-:Y:S01]  /*fb40*/  STL [R1+0x3fc], R3 ;  /* 0x0003fc0301007387 */ /* 0x0003e20000100800 */
[----:B------:R-:W-:Y:S01]  /*fb50*/  IMAD.MOV R64, RZ, RZ, -R65 ;  /* 0x000000ffff407224 */ /* 0x000fe200078e0a41 */
[----:B------:R-:W-:Y:S01]  /*fb60*/  ISETP.GT.U32.AND P4, PT, R191, R63, PT ;  /* 0x0000003fbf00720c */ /* 0x000fe20003f84070 */
[----:B------:R-:W-:-:S02]  /*fb70*/  IMAD.MOV.U32 R65, RZ, RZ, R61 ;  /* 0x000000ffff417224 */ /* 0x000fc400078e003d */
[----:B------:R-:W-:Y:S01]  /*fb80*/  @!P5 IMAD.IADD R59, R59, 0x1, -R191 ;  /* 0x000000013b3bd824 */ /* 0x000fe200078e0abf */
[----:B------:R-:W-:Y:S01]  /*fb90*/  ISETP.GT.U32.AND P5, PT, R191, R66, PT ;  /* 0x00000042bf00720c */ /* 0x000fe20003fa4070 */
[----:B------:R-:W-:Y:S01]  /*fba0*/  IMAD.HI.U32 R61, R194, R65, RZ ;  /* 0x00000041c23d7227 */ /* 0x000fe200078e00ff */
[----:B-1----:R-:W-:-:S03]  /*fbb0*/  MOV R3, R57 ;  /* 0x0000003900037202 */ /* 0x002fc60000000f00 */
[----:B------:R-:W-:Y:S01]  /*fbc0*/  IMAD.MOV R61, RZ, RZ, -R61 ;  /* 0x000000ffff3d7224 */ /* 0x000fe200078e0a3d */
[----:B------:R-:W-:Y:S01]  /*fbd0*/  IADD3 R57, R247, 0x12c, RZ ;  /* 0x0000012cf7397810 */ /* 0x000fe20007ffe0ff */
[----:B------:R-:W-:Y:S01]  /*fbe0*/  IMAD R60, R191, R64, R60 ;  /* 0x00000040bf3c7224 */ /* 0x000fe200078e023c */
[----:B------:R-:W-:Y:S01]  /*fbf0*/  IADD3 R64, R247, 0x12d, RZ ;  /* 0x0000012df7407810 */ /* 0x000fe20007ffe0ff */
[C---:B------:R-:W-:Y:S01]  /*fc00*/  IMAD R65, R191.reuse, R61, R65 ;  /* 0x0000003dbf417224 */ /* 0x040fe200078e0241 */
[----:B------:R-:W-:Y:S01]  /*fc10*/  IABS R67, R57 ;  /* 0x0000003900437213 */ /* 0x000fe20000000000 */
[----:B------:R-:W-:Y:S01]  /*fc20*/  @!P3 IMAD.MOV R3, RZ, RZ, -R3 ;  /* 0x000000ffff03b224 */ /* 0x000fe200078e0a03 */
[C---:B------:R-:W-:Y:S01]  /*fc30*/  ISETP.GT.U32.AND P3, PT, R191.reuse, R59, PT ;  /* 0x0000003bbf00720c */ /* 0x040fe20003f64070 */
[--C-:B------:R-:W-:Y:S01]  /*fc40*/  @!P5 IMAD.IADD R66, R66, 0x1, -R191.reuse ;  /* 0x000000014242d824 */ /* 0x100fe200078e0abf */
[----:B------:R-:W-:Y:S01]  /*fc50*/  ISETP.GT.U32.AND P5, PT, R191, R65, PT ;  /* 0x00000041bf00720c */ /* 0x000fe20003fa4070 */
[----:B------:R-:W-:Y:S01]  /*fc60*/  @!P4 IMAD.IADD R63, R63, 0x1, -R191 ;  /* 0x000000013f3fc824 */ /* 0x000fe200078e0abf */
[----:B------:R-:W-:Y:S01]  /*fc70*/  ISETP.GT.U32.AND P4, PT, R191, R60, PT ;  /* 0x0000003cbf00720c */ /* 0x000fe20003f84070 */
[----:B------:R1:W-:Y:S01]  /*fc80*/  STL [R1+0x400], R3 ;  /* 0x0004000301007387 */ /* 0x0003e20000100800 */
[----:B------:R-:W-:Y:S01]  /*fc90*/  IABS R61, R64 ;  /* 0x00000040003d7213 */ /* 0x000fe20000000000 */
[----:B------:R-:W-:Y:S01]  /*fca0*/  IMAD.MOV.U32 R4, RZ, RZ, R66 ;  /* 0x000000ffff047224 */ /* 0x000fe200078e0042 */
[----:B------:R-:W-:-:S03]  /*fcb0*/  IADD3 R66, R247, 0x132, RZ ;  /* 0x00000132f7427810 */ /* 0x000fc60007ffe0ff */
[----:B------:R-:W-:-:S04]  /*fcc0*/  IMAD.HI.U32 R70, R194, R61, RZ ;  /* 0x0000003dc2467227 */ /* 0x000fc800078e00ff */
[----:B-1----:R-:W-:Y:S02]  /*fcd0*/  IMAD.MOV.U32 R3, RZ, RZ, R63 ;  /* 0x000000ffff037224 */ /* 0x002fe400078e003f */
[--C-:B------:R-:W-:Y:S01]  /*fce0*/  @!P3 IMAD.IADD R59, R59, 0x1, -R191.reuse ;  /* 0x000000013b3bb824 */ /* 0x100fe200078e0abf */
[----:B------:R-:W-:Y:S01]  /*fcf0*/  ISETP.GE.AND P3, PT, R62, RZ, PT ;  /* 0x000000ff3e00720c */ /* 0x000fe20003f66270 */
[----:B------:R-:W-:Y:S02]  /*fd00*/  @!P5 IMAD.IADD R65, R65, 0x1, -R191 ;  /* 0x000000014141d824 */ /* 0x000fe400078e0abf */
[----:B------:R-:W-:Y:S02]  /*fd10*/  IMAD.MOV.U32 R62, RZ, RZ, R68 ;  /* 0x000000ffff3e7224 */ /* 0x000fe400078e0044 */
[----:B------:R-:W-:Y:S01]  /*fd20*/  @!P1 IMAD.MOV R3, RZ, RZ, -R3 ;  /* 0x000000ffff039224 */ /* 0x000fe200078e0a03 */
[C---:B------:R-:W-:Y:S01]  /*fd30*/  ISETP.GT.U32.AND P5, PT, R191.reuse, R65, PT ;  /* 0x00000041bf00720c */ /* 0x040fe20003fa4070 */
[----:B------:R-:W-:Y:S01]  /*fd40*/  @!P4 IMAD.IADD R60, R60, 0x1, -R191 ;  /* 0x000000013c3cc824 */ /* 0x000fe200078e0abf */
[----:B------:R-:W-:Y:S01]  /*fd50*/  ISETP.GE.AND P4, PT, R58, RZ, PT ;  /* 0x000000ff3a00720c */ /* 0x000fe20003f86270 */
[----:B------:R-:W-:Y:S01]  /*fd60*/  IMAD.HI.U32 R58, R194, R62, RZ ;  /* 0x0000003ec23a7227 */ /* 0x000fe200078e00ff */
[----:B------:R1:W-:Y:S02]  /*fd70*/  STL [R1+0x3f8], R3 ;  /* 0x0003f80301007387 */ /* 0x0003e40000100800 */
[----:B------:R-:W-:Y:S01]  /*fd80*/  ISETP.GT.U32.AND P1, PT, R191, R60, PT ;  /* 0x0000003cbf00720c */ /* 0x000fe20003f24070 */
[----:B------:R-:W-:-:S02]  /*fd90*/  IMAD.MOV R63, RZ, RZ, -R70 ;  /* 0x000000ffff3f7224 */ /* 0x000fc400078e0a46 */
[----:B------:R-:W-:Y:S02]  /*fda0*/  IMAD.MOV R58, RZ, RZ, -R58 ;  /* 0x000000ffff3a7224 */ /* 0x000fe400078e0a3a */
[----:B------:R-:W-:Y:S01]  /*fdb0*/  IMAD R61, R191, R63, R61 ;  /* 0x0000003fbf3d7224 */ /* 0x000fe200078e023d */
[----:B------:R-:W-:Y:S01]  /*fdc0*/  IADD3 R63, R247, 0x130, RZ ;  /* 0x00000130f73f7810 */ /* 0x000fe20007ffe0ff */
[----:B------:R-:W-:Y:S02]  /*fdd0*/  IMAD R62, R191, R58, R62 ;  /* 0x0000003abf3e7224 */ /* 0x000fe400078e023e */
[----:B-1----:R-:W-:Y:S01]  /*fde0*/  IMAD.MOV.U32 R3, RZ, RZ, R59 ;  /* 0x000000ffff037224 */ /* 0x002fe200078e003b */
[----:B------:R-:W-:Y:S01]  /*fdf0*/  IABS R58, R63 ;  /* 0x0000003f003a7213 */ /* 0x000fe20000000000 */
[----:B------:R-:W-:Y:S01]  /*fe00*/  @!P5 IMAD.IADD R65, R65, 0x1, -R191 ;  /* 0x000000014141d824 */ /* 0x000fe200078e0abf */
[----:B------:R-:W-:Y:S01]  /*fe10*/  ISETP.GT.U32.AND P5, PT, R191, R62, PT ;  /* 0x0000003ebf00720c */ /* 0x000fe20003fa4070 */
[----:B------:R-:W-:Y:S01]  /*fe20*/  IMAD.HI.U32 R68, R194, R67, RZ ;  /* 0x00000043c2447227 */ /* 0x000fe200078e00ff */
[----:B------:R-:W-:-:S02]  /*fe30*/  @!P6 IADD3 R3, -R3, RZ, RZ ;  /* 0x000000ff0303e210 */ /* 0x000fc40007ffe1ff */
[----:B------:R-:W-:Y:S01]  /*fe40*/  ISETP.GT.U32.AND P6, PT, R191, R61, PT ;  /* 0x0000003dbf00720c */ /* 0x000fe20003fc4070 */
[----:B------:R-:W-:Y:S01]  /*fe50*/  IMAD.MOV R68, RZ, RZ, -R68 ;  /* 0x000000ffff447224 */ /* 0x000fe200078e0a44 */
[----:B------:R-:W-:Y:S01]  /*fe60*/  IADD3 R59, R247, 0x12f, RZ ;  /* 0x0000012ff73b7810 */ /* 0x000fe20007ffe0ff */
[----:B------:R-:W-:Y:S02]  /*fe70*/  @!P2 IMAD.MOV R4, RZ, RZ, -R4 ;  /* 0x000000ffff04a224 */ /* 0x000fe400078e0a04 */
[----:B------:R-:W-:Y:S01]  /*fe80*/  IMAD R67, R191, R68, R67 ;  /* 0x00000044bf437224 */ /* 0x000fe200078e0243 */
[----:B------:R-:W-:Y:S01]  /*fe90*/  IADD3 R68, R247, 0x131, RZ ;  /* 0x00000131f7447810 */ /* 0x000fe20007ffe0ff */
[--C-:B------:R-:W-:Y:S01]  /*fea0*/  @!P1 IMAD.IADD R60, R60, 0x1, -R191.reuse ;  /* 0x000000013c3c9824 */ /* 0x100fe200078e0abf */
[----:B------:R-:W-:Y:S01]  /*feb0*/  STL [R1+0x3e8], R4 ;  /* 0x0003e80401007387 */ /* 0x000fe20000100800 */
[----:B------:R-:W-:Y:S01]  /*fec0*/  @!P5 IMAD.IADD R62, R62, 0x1, -R191 ;  /* 0x000000013e3ed824 */ /* 0x000fe200078e0abf */
[----:B------:R-:W-:-:S02]  /*fed0*/  ISETP.GT.U32.AND P2, PT, R191, R67, PT ;  /* 0x00000043bf00720c */ /* 0x000fc40003f44070 */
[----:B------:R1:W-:Y:S01]  /*fee0*/  STL [R1+0x3ec], R3 ;  /* 0x0003ec0301007387 */ /* 0x0003e20000100800 */
[----:B------:R-:W-:Y:S01]  /*fef0*/  @!P6 IMAD.IADD R61, R61, 0x1, -R191 ;  /* 0x000000013d3de824 */ /* 0x000fe200078e0abf */
[----:B------:R-:W-:Y:S02]  /*ff00*/  ISETP.GE.AND P1, PT, R57, RZ, PT ;  /* 0x000000ff3900720c */ /* 0x000fe40003f26270 */
[----:B------:R-:W-:Y:S02]  /*ff10*/  IABS R57, R59 ;  /* 0x0000003b00397213 */ /* 0x000fe40000000000 */
[----:B------:R-:W-:Y:S02]  /*ff20*/  ISETP.GT.U32.AND P5, PT, R191, R61, PT ;  /* 0x0000003dbf00720c */ /* 0x000fe40003fa4070 */
[----:B------:R-:W-:Y:S01]  /*ff30*/  IABS R71, R68 ;  /* 0x0000004400477213 */ /* 0x000fe20000000000 */
[----:B-1----:R-:W-:Y:S02]  /*ff40*/  IMAD.MOV.U32 R3, RZ, RZ, R60 ;  /* 0x000000ffff037224 */ /* 0x002fe400078e003c */
[----:B------:R-:W-:-:S04]  /*ff50*/  IMAD.HI.U32 R60, R194, R58, RZ ;  /* 0x0000003ac23c7227 */ /* 0x000fc800078e00ff */
[----:B------:R-:W-:Y:S02]  /*ff60*/  IMAD.MOV R60, RZ, RZ, -R60 ;  /* 0x000000ffff3c7224 */ /* 0x000fe400078e0a3c */
[--C-:B------:R-:W-:Y:S01]  /*ff70*/  @!P2 IMAD.IADD R67, R67, 0x1, -R191.reuse ;  /* 0x000000014343a824 */ /* 0x100fe200078e0abf */
[----:B------:R-:W-:Y:S01]  /*ff80*/  ISETP.GE.AND P2, PT, R64, RZ, PT ;  /* 0x000000ff4000720c */ /* 0x000fe20003f46270 */
[----:B------:R-:W-:Y:S01]  /*ff90*/  IMAD R58, R191, R60, R58 ;  /* 0x0000003cbf3a7224 */ /* 0x000fe200078e023a */
[----:B------:R-:W-:Y:S01]  /*ffa0*/  IADD3 R60, R247, 0x133, RZ ;  /* 0x00000133f73c7810 */ /* 0x000fe20007ffe0ff */
[----:B------:R-:W-:Y:S01]  /*ffb0*/  @!P5 IMAD.IADD R61, R61, 0x1, -R191 ;  /* 0x000000013d3dd824 */ /* 0x000fe200078e0abf */
[C---:B------:R-:W-:Y:S01]  /*ffc0*/  ISETP.GT.U32.AND P6, PT, R191.reuse, R67, PT ;  /* 0x00000043bf00720c */ /* 0x040fe20003fc4070 */
[----:B------:R-:W-:Y:S01]  /*ffd0*/  IMAD.HI.U32 R64, R194, R57, RZ ;  /* 0x00000039c2407227 */ /* 0x000fe200078e00ff */
[----:B------:R-:W-:-:S03]  /*ffe0*/  ISETP.GT.U32.AND P5, PT, R191, R58, PT ;  /* 0x0000003abf00720c */ /* 0x000fc60003fa4070 */
[----:B------:R-:W-:Y:S01]  /*fff0*/  @!P3 IMAD.MOV R3, RZ, RZ, -R3 ;  /* 0x000000ffff03b224 */ /* 0x000fe200078e0a03 */
[C---:B------:R-:W-:Y:S01]  /*10000*/  ISETP.GT.U32.AND P3, PT, R191.reuse, R62, PT ;  /* 0x0000003ebf00720c */ /* 0x040fe20003f64070 */
[----:B------:R-:W-:Y:S02]  /*10010*/  IMAD.MOV R64, RZ, RZ, -R64 ;  /* 0x000000ffff407224 */ /* 0x000fe400078e0a40 */
[----:B------:R-:W-:Y:S01]  /*10020*/  IMAD.HI.U32 R72, R194, R71, RZ ;  /* 0x00000047c2487227 */ /* 0x000fe200078e00ff */
[----:B------:R1:W-:Y:S03]  /*10030*/  STL [R1+0x3f0], R3 ;  /* 0x0003f00301007387 */ /* 0x0003e60000100800 */
[----:B------:R-:W-:Y:S01]  /*10040*/  IMAD R57, R191, R64, R57 ;  /* 0x00000040bf397224 */ /* 0x000fe200078e0239 */
[----:B------:R-:W-:Y:S01]  /*10050*/  IABS R64, R66 ;  /* 0x0000004200407213 */ /* 0x000fe20000000000 */
[----:B------:R-:W-:-:S02]  /*10060*/  @!P5 IMAD.IADD R58, R58, 0x1, -R191 ;  /* 0x000000013a3ad824 */ /* 0x000fc400078e0abf */
[----:B------:R-:W-:Y:S01]  /*10070*/  @!P6 IMAD.IADD R67, R67, 0x1, -R191 ;  /* 0x000000014343e824 */ /* 0x000fe200078e0abf */
[----:B------:R-:W-:Y:S01]  /*10080*/  ISETP.GT.U32.AND P6, PT, R191, R57, PT ;  /* 0x00000039bf00720c */ /* 0x000fe20003fc4070 */
[----:B------:R-:W-:-:S04]  /*10090*/  IMAD.HI.U32 R70, R194, R64, RZ ;  /* 0x00000040c2467227 */ /* 0x000fc800078e00ff */
[----:B-1----:R-:W-:Y:S02]  /*100a0*/  IMAD.MOV.U32 R3, RZ, RZ, R65 ;  /* 0x000000ffff037224 */ /* 0x002fe400078e0041 */
[----:B------:R-:W-:Y:S02]  /*100b0*/  IMAD.MOV R70, RZ, RZ, -R70 ;  /* 0x000000ffff467224 */ /* 0x000fe400078e0a46 */
[----:B------:R-:W-:Y:S01]  /*100c0*/  IMAD.MOV R72, RZ, RZ, -R72 ;  /* 0x000000ffff487224 */ /* 0x000fe200078e0a48 */
[----:B------:R-:W-:Y:S01]  /*100d0*/  @!P4 IADD3 R3, -R3, RZ, RZ ;  /* 0x000000ff0303c210 */ /* 0x000fe20007ffe1ff */
[C---:B------:R-:W-:Y:S01]  /*100e0*/  IMAD R64, R191.reuse, R70, R64 ;  /* 0x00000046bf407224 */ /* 0x040fe200078e0240 */
[----:B------:R-:W-:Y:S01]  /*100f0*/  ISETP.GT.U32.AND P4, PT, R191, R58, PT ;  /* 0x0000003abf00720c */ /* 0x000fe20003f84070 */
[--C-:B------:R-:W-:Y:S01]  /*10100*/  @!P3 IMAD.IADD R62, R62, 0x1, -R191.reuse ;  /* 0x000000013e3eb824 */ /* 0x100fe200078e0abf */
[----:B------:R-:W-:Y:S01]  /*10110*/  ISETP.GE.AND P3, PT, R69, RZ, PT ;  /* 0x000000ff4500720c */ /* 0x000fe20003f66270 */
[----:B------:R-:W-:Y:S01]  /*10120*/  @!P6 IMAD.IADD R57, R57, 0x1, -R191 ;  /* 0x000000013939e824 */ /* 0x000fe200078e0abf */
[----:B------:R-:W-:Y:S01]  /*10130*/  IABS R69, R60 ;  /* 0x0000003c00457213 */ /* 0x000fe20000000000 */
[----:B------:R-:W-:Y:S01]  /*10140*/  IMAD.MOV.U32 R4, RZ, RZ, R61 ;  /* 0x000000ffff047224 */ /* 0x000fe200078e003d */
[----:B------:R-:W-:Y:S01]  /*10150*/  ISETP.GE.AND P6, PT, R59, RZ, PT ;  /* 0x000000ff3b00720c */ /* 0x000fe20003fc6270 */
[C---:B------:R-:W-:Y:S01]  /*10160*/  IMAD R59, R191.reuse, R72, R71 ;  /* 0x00000048bf3b7224 */ /* 0x040fe200078e0247 */
[----:B------:R-:W-:Y:S01]  /*10170*/  ISETP.GT.U32.AND P5, PT, R191, R57, PT ;  /* 0x00000039bf00720c */ /* 0x000fe20003fa4070 */
[----:B------:R-:W-:Y:S01]  /*10180*/  IMAD.MOV.U32 R5, RZ, RZ, R67 ;  /* 0x000000ffff057224 */ /* 0x000fe200078e0043 */
[----:B------:R1:W-:Y:S01]  /*10190*/  STL [R1+0x3e0], R3 ;  /* 0x0003e00301007387 */ /* 0x0003e20000100800 */
[----:B------:R-:W-:Y:S01]  /*101a0*/  @!P2 IMAD.MOV R4, RZ, RZ, -R4 ;  /* 0x000000ffff04a224 */ /* 0x000fe200078e0a04 */
[----:B------:R-:W-:Y:S01]  /*101b0*/  ISETP.GE.AND P2, PT, R63, RZ, PT ;  /* 0x000000ff3f00720c */ /* 0x000fe20003f46270 */
[----:B------:R-:W-:Y:S01]  /*101c0*/  @!P4 IMAD.IADD R58, R58, 0x1, -R191 ;  /* 0x000000013a3ac824 */ /* 0x000fe200078e0abf */
[C---:B------:R-:W-:Y:S01]  /*101d0*/  ISETP.GT.U32.AND P4, PT, R191.reuse, R64, PT ;  /* 0x00000040bf00720c */ /* 0x040fe20003f84070 */
[----:B------:R-:W-:Y:S01]  /*101e0*/  @!P1 IMAD.MOV R5, RZ, RZ, -R5 ;  /* 0x000000ffff059224 */ /* 0x000fe200078e0a05 */
[----:B------:R-:W-:Y:S01]  /*101f0*/  ISETP.GT.U32.AND P1, PT, R191, R59, PT ;  /* 0x0000003bbf00720c */ /* 0x000fe20003f24070 */
[----:B------:R-:W-:Y:S01]  /*10200*/  IMAD.HI.U32 R61, R194, R69, RZ ;  /* 0x00000045c23d7227 */ /* 0x000fe200078e00ff */
[----:B------:R-:W-:-:S02]  /*10210*/  IADD3 R63, R247, 0x134, RZ ;  /* 0x00000134f73f7810 */ /* 0x000fc40007ffe0ff */
[----:B------:R-:W-:Y:S01]  /*10220*/  IADD3 R72, R247, 0x137, RZ ;  /* 0x00000137f7487810 */ /* 0x000fe20007ffe0ff */
[----:B------:R-:W-:Y:S01]  /*10230*/  IMAD.MOV R61, RZ, RZ, -R61 ;  /* 0x000000ffff3d7224 */ /* 0x000fe200078e0a3d */
[----:B------:R-:W-:Y:S01]  /*10240*/  IABS R70, R63 ;  /* 0x0000003f00467213 */ /* 0x000fe20000000000 */
[----:B------:R-:W-:Y:S01]  /*10250*/  @!P5 IMAD.IADD R57, R57, 0x1, -R191 ;  /* 0x000000013939d824 */ /* 0x000fe200078e0abf */
[----:B------:R-:W-:Y:S01]  /*10260*/  ISETP.GE.AND P5, PT, R66, RZ, PT ;  /* 0x000000ff4200720c */ /* 0x000fe20003fa6270 */
[----:B------:R-:W-:Y:S01]  /*10270*/  IMAD R61, R191, R61, R69 ;  /* 0x0000003dbf3d7224 */ /* 0x000fe200078e0245 */
[----:B------:R-:W-:Y:S01]  /*10280*/  STL [R1+0x3dc], R5 ;  /* 0x0003dc0501007387 */ /* 0x000fe20000100800 */
[--C-:B------:R-:W-:Y:S01]  /*10290*/  @!P4 IMAD.IADD R64, R64, 0x1, -R191.reuse ;  /* 0x000000014040c824 */ /* 0x100fe200078e0abf */
[----:B------:R-:W-:Y:S01]  /*102a0*/  IADD3 R69, R247, 0x138, RZ ;  /* 0x00000138f7457810 */ /* 0x000fe20007ffe0ff */
[----:B------:R-:W-:Y:S01]  /*102b0*/  @!P2 IMAD.MOV R58, RZ, RZ, -R58 ;  /* 0x000000ffff3aa224 */ /* 0x000fe200078e0a3a */
[C---:B------:R-:W-:Y:S01]  /*102c0*/  ISETP.GT.U32.AND P2, PT, R191.reuse, R61, PT ;  /* 0x0000003dbf00720c */ /* 0x040fe20003f44070 */
[----:B------:R-:W-:Y:S01]  /*102d0*/  IMAD.HI.U32 R65, R194, R70, RZ ;  /* 0x00000046c2417227 */ /* 0x000fe200078e00ff */
[----:B------:R-:W-:Y:S01]  /*102e0*/  ISETP.GT.U32.AND P4, PT, R191, R64, PT ;  /* 0x00000040bf00720c */ /* 0x000fe20003f84070 */
[----:B------:R-:W-:Y:S02]  /*102f0*/  STL [R1+0x3d8], R4 ;  /* 0x0003d80401007387 */ /* 0x000fe40000100800 */
[----:B------:R-:W-:-:S02]  /*10300*/  @!P1 IMAD.IADD R59, R59, 0x1, -R191 ;  /* 0x000000013b3b9824 */ /* 0x000fc400078e0abf */
[----:B------:R-:W-:Y:S02]  /*10310*/  IMAD.MOV R65, RZ, RZ, -R65 ;  /* 0x000000ffff417224 */ /* 0x000fe400078e0a41 */
[----:B-1----:R-:W-:Y:S01]  /*10320*/  IMAD.MOV.U32 R3, RZ, RZ, R62 ;  /* 0x000000ffff037224 */ /* 0x002fe200078e003e */
[C---:B------:R-:W-:Y:S01]  /*10330*/  ISETP.GT.U32.AND P1, PT, R191.reuse, R59, PT ;  /* 0x0000003bbf00720c */ /* 0x040fe20003f24070 */
[----:B------:R-:W-:Y:S01]  /*10340*/  @!P6 IMAD.MOV R57, RZ, RZ, -R57 ;  /* 0x000000ffff39e224 */ /* 0x000fe200078e0a39 */
[----:B------:R-:W-:Y:S01]  /*10350*/  ISETP.GE.AND P6, PT, R60, RZ, PT ;  /* 0x000000ff3c00720c */ /* 0x000fe20003fc6270 */
[----:B------:R-:W-:Y:S01]  /*10360*/  IMAD R70, R191, R65, R70 ;  /* 0x00000041bf467224 */ /* 0x000fe200078e0246 */
[----:B------:R-:W-:Y:S01]  /*10370*/  IADD3 R60, R247, 0x135, RZ ;  /* 0x00000135f73c7810 */ /* 0x000fe20007ffe0ff */
[----:B------:R-:W-:Y:S01]  /*10380*/  @!P3 IMAD.MOV R3, RZ, RZ, -R3 ;  /* 0x000000ffff03b224 */ /* 0x000fe200078e0a03 */
[----:B------:R-:W-:Y:S01]  /*10390*/  ISETP.GE.AND P3, PT, R68, RZ, PT ;  /* 0x000000ff4400720c */ /* 0x000fe20003f66270 */
[--C-:B------:R-:W-:Y:S01]  /*103a0*/  @!P4 IMAD.IADD R64, R64, 0x1, -R191.reuse ;  /* 0x000000014040c824 */ /* 0x100fe200078e0abf */
[----:B------:R-:W-:Y:S01]  /*103b0*/  ISETP.GT.U32.AND P4, PT, R191, R70, PT ;  /* 0x00000046bf00720c */ /* 0x000fe20003f84070 */
[--C-:B------:R-:W-:Y:S01]  /*103c0*/  @!P2 IMAD.IADD R61, R61, 0x1, -R191.reuse ;  /* 0x000000013d3da824 */ /* 0x100fe200078e0abf */
[----:B------:R-:W-:Y:S01]  /*103d0*/  IABS R67, R60 ;  /* 0x0000003c00437213 */ /* 0x000fe20000000000 */
[----:B------:R1:W-:Y:S01]  /*103e0*/  STL [R1+0x3d4], R3 ;  /* 0x0003d40301007387 */ /* 0x0003e20000100800 */
[----:B------:R-:W-:Y:S01]  /*103f0*/  IADD3 R62, R247, 0x136, RZ ;  /* 0x00000136f73e7810 */ /* 0x000fe20007ffe0ff */
[----:B------:R-:W-:Y:S01]  /*10400*/  @!P1 IMAD.IADD R59, R59, 0x1, -R191 ;  /* 0x000000013b3b9824 */ /* 0x000fe200078e0abf */
[----:B------:R-:W-:Y:S01]  /*10410*/  ISETP.GT.U32.AND P2, PT, R191, R61, PT ;  /* 0x0000003dbf00720c */ /* 0x000fe20003f44070 */
[----:B------:R-:W-:Y:S01]  /*10420*/  IMAD.HI.U32 R65, R194, R67, RZ ;  /* 0x00000043c2417227 */ /* 0x000fe200078e00ff */
[----:B------:R-:W-:-:S02]  /*10430*/  IABS R66, R62 ;  /* 0x0000003e00427213 */ /* 0x000fc40000000000 */
[----:B------:R-:W-:Y:S01]  /*10440*/  ISETP.GE.AND P1, PT, R63, RZ, PT ;  /* 0x000000ff3f00720c */ /* 0x000fe20003f26270 */
[----:B------:R-:W-:Y:S01]  /*10450*/  IMAD.MOV R65, RZ, RZ, -R65 ;  /* 0x000000ffff417224 */ /* 0x000fe200078e0a41 */
[----:B------:R-:W-:Y:S01]  /*10460*/  @!P3 IADD3 R59, -R59, RZ, RZ ;  /* 0x000000ff3b3bb210 */ /* 0x000fe20007ffe1ff */
[----:B------:R-:W-:Y:S01]  /*10470*/  @!P4 IMAD.IADD R70, R70, 0x1, -R191 ;  /* 0x000000014646c824 */ /* 0x000fe200078e0abf */
[----:B------:R-:W-:Y:S01]  /*10480*/  ISETP.GE.AND P3, PT, R60, RZ, PT ;  /* 0x000000ff3c00720c */ /* 0x000fe20003f66270 */
[----:B------:R-:W-:Y:S01]  /*10490*/  IMAD.MOV.U32 R60, RZ, RZ, R64 ;  /* 0x000000ffff3c7224 */ /* 0x000fe200078e0040 */
[----:B------:R-:W-:Y:S01]  /*104a0*/  IABS R63, R72 ;  /* 0x00000048003f7213 */ /* 0x000fe20000000000 */
[C---:B------:R-:W-:Y:S01]  /*104b0*/  IMAD R67, R191.reuse, R65, R67 ;  /* 0x00000041bf437224 */ /* 0x040fe200078e0243 */
[----:B------:R-:W-:Y:S01]  /*104c0*/  ISETP.GT.U32.AND P4, PT, R191, R70, PT ;  /* 0x00000046bf00720c */ /* 0x000fe20003f84070 */
[----:B------:R-:W-:Y:S01]  /*104d0*/  IMAD.HI.U32 R68, R194, R66, RZ ;  /* 0x00000042c2447227 */ /* 0x000fe200078e00ff */
[----:B------:R-:W-:-:S02]  /*104e0*/  IADD3 R65, R247, 0x139, RZ ;  /* 0x00000139f7417810 */ /* 0x000fc40007ffe0ff */
[----:B------:R-:W-:Y:S01]  /*104f0*/  IADD3 R64, R247, 0x13a, RZ ;  /* 0x0000013af7407810 */ /* 0x000fe20007ffe0ff */
[----:B------:R-:W-:Y:S01]  /*10500*/  @!P5 IMAD.MOV R60, RZ, RZ, -R60 ;  /* 0x000000ffff3cd224 */ /* 0x000fe200078e0a3c */
[----:B------:R-:W-:Y:S01]  /*10510*/  ISETP.GE.AND P5, PT, R62, RZ, PT ;  /* 0x000000ff3e00720c */ /* 0x000fe20003fa6270 */
[----:B------:R-:W-:Y:S01]  /*10520*/  @!P2 IMAD.IADD R61, R61, 0x1, -R191 ;  /* 0x000000013d3da824 */ /* 0x000fe200078e0abf */
[----:B------:R-:W-:Y:S01]  /*10530*/  ISETP.GT.U32.AND P2, PT, R191, R67, PT ;  /* 0x00000043bf00720c */ /* 0x000fe20003f44070 */
[----:B------:R-:W-:Y:S02]  /*10540*/  IMAD.MOV R68, RZ, RZ, -R68 ;  /* 0x000000ffff447224 */ /* 0x000fe400078e0a44 */
[----:B------:R-:W-:-:S04]  /*10550*/  IMAD.HI.U32 R62, R194, R63, RZ ;  /* 0x0000003fc23e7227 */ /* 0x000fc800078e00ff */
[C---:B------:R-:W-:Y:S01]  /*10560*/  IMAD R66, R191.reuse, R68, R66 ;  /* 0x00000044bf427224 */ /* 0x040fe200078e0242 */
[----:B------:R-:W-:Y:S01]  /*10570*/  IABS R68, R69 ;  /* 0x0000004500447213 */ /* 0x000fe20000000000 */
[----:B-1----:R-:W-:Y:S01]  /*10580*/  IMAD.MOV.U32 R3, RZ, RZ, R61 ;  /* 0x000000ffff037224 */ /* 0x002fe200078e003d */
[----:B------:R-:W-:Y:S01]  /*10590*/  IABS R61, R65 ;  /* 0x00000041003d7213 */ /* 0x000fe20000000000 */
[----:B------:R-:W-:Y:S02]  /*105a0*/  IMAD.MOV R62, RZ, RZ, -R62 ;  /* 0x000000ffff3e7224 */ /* 0x000fe400078e0a3e */
[----:B------:R-:W-:Y:S01]  /*105b0*/  @!P6 IMAD.MOV R3, RZ, RZ, -R3 ;  /* 0x000000ffff03e224 */ /* 0x000fe200078e0a03 */
[C---:B------:R-:W-:Y:S01]  /*105c0*/  ISETP.GT.U32.AND P6, PT, R191.reuse, R66, PT ;  /* 0x00000042bf00720c */ /* 0x040fe20003fc4070 */
[----:B------:R-:W-:Y:S01]  /*105d0*/  IMAD R63, R191, R62, R63 ;  /* 0x0000003ebf3f7224 */ /* 0x000fe200078e023f */
[----:B------:R-:W-:Y:S01]  /*105e0*/  IABS R62, R64 ;  /* 0x00000040003e7213 */ /* 0x000fe20000000000 */
[--C-:B------:R-:W-:Y:S01]  /*105f0*/  @!P4 IMAD.IADD R70, R70, 0x1, -R191.reuse ;  /* 0x000000014646c824 */ /* 0x100fe200078e0abf */
[----:B------:R1:W-:Y:S01]  /*10600*/  STL [R1+0x3c8], R3 ;  /* 0x0003c80301007387 */ /* 0x0003e20000100800 */
[----:B------:R-:W-:Y:S01]  /*10610*/  @!P2 IMAD.IADD R67, R67, 0x1, -R191 ;  /* 0x000000014343a824 */ /* 0x000fe200078e0abf */
[----:B------:R-:W-:Y:S01]  /*10620*/  ISETP.GT.U32.AND P4, PT, R191, R63, PT ;  /* 0x0000003fbf00720c */ /* 0x000fe20003f84070 */
[----:B------:R-:W-:-:S03]  /*10630*/  IMAD.HI.U32 R71, R194, R68, RZ ;  /* 0x00000044c2477227 */ /* 0x000fc600078e00ff */
[C---:B------:R-:W-:Y:S01]  /*10640*/  ISETP.GT.U32.AND P2, PT, R191.reuse, R67, PT ;  /* 0x00000043bf00720c */ /* 0x040fe20003f44070 */
[----:B------:R-:W-:Y:S02]  /*10650*/  IMAD.MOV R71, RZ, RZ, -R71 ;  /* 0x000000ffff477224 */ /* 0x000fe400078e0a47 */
[----:B------:R-:W-:Y:S02]  /*10660*/  @!P6 IMAD.IADD R66, R66, 0x1, -R191 ;  /* 0x000000014242e824 */ /* 0x000fe400078e0abf */
[----:B-1----:R-:W-:Y:S02]  /*10670*/  IMAD.MOV.U32 R3, RZ, RZ, R70 ;  /* 0x000000ffff037224 */ /* 0x002fe400078e0046 */
[----:B------:R-:W-:Y:S01]  /*10680*/  IMAD.HI.U32 R70, R194, R61, RZ ;  /* 0x0000003dc2467227 */ /* 0x000fe200078e00ff */
[----:B------:R-:W-:Y:S02]  /*10690*/  ISETP.GT.U32.AND P6, PT, R191, R66, PT ;  /* 0x00000042bf00720c */ /* 0x000fe40003fc4070 */
[----:B------:R-:W-:Y:S01]  /*106a0*/  @!P4 IADD3 R63, R63, -R191, RZ ;  /* 0x800000bf3f3fc210 */ /* 0x000fe20007ffe0ff */
[----:B------:R-:W-:Y:S01]  /*106b0*/  @!P1 IMAD.MOV R3, RZ, RZ, -R3 ;  /* 0x000000ffff039224 */ /* 0x000fe200078e0a03 */
[----:B------:R-:W-:Y:S01]  /*106c0*/  ISETP.GE.AND P1, PT, R72, RZ, PT ;  /* 0x000000ff4800720c */ /* 0x000fe20003f26270 */
[----:B------:R-:W-:Y:S01]  /*106d0*/  IMAD.HI.U32 R72, R194, R62, RZ ;  /* 0x0000003ec2487227 */ /* 0x000fe200078e00ff */
[----:B------:R-:W-:-:S02]  /*106e0*/  ISETP.GT.U32.AND P4, PT, R191, R63, PT ;  /* 0x0000003fbf00720c */ /* 0x000fc40003f84070 */
[----:B------:R1:W-:Y:S01]  /*106f0*/  STL [R1+0x3cc], R3 ;  /* 0x0003cc0301007387 */ /* 0x0003e20000100800 */
[----:B------:R-:W-:Y:S02]  /*10700*/  IMAD.MOV R70, RZ, RZ, -R70 ;  /* 0x000000ffff467224 */ /* 0x000fe400078e0a46 */
[----:B------:R-:W-:Y:S01]  /*10710*/  @!P2 IMAD.IADD R67, R67, 0x1, -R191 ;  /* 0x000000014343a824 */ /* 0x000fe200078e0abf */
[----:B------:R-:W-:Y:S01]  /*10720*/  ISETP.GE.AND P2, PT, R69, RZ, PT ;  /* 0x000000ff4500720c */ /* 0x000fe20003f46270 */
[----:B------:R-:W-:Y:S02]  /*10730*/  IMAD.MOV R69, RZ, RZ, -R72 ;  /* 0x000000ffff457224 */ /* 0x000fe400078e0a48 */
[C---:B------:R-:W-:Y:S02]  /*10740*/  IMAD R61, R191.reuse, R70, R61 ;  /* 0x00000046bf3d7224 */ /* 0x040fe400078e023d */
[----:B------:R-:W-:Y:S02]  /*10750*/  IMAD.MOV.U32 R4, RZ, RZ, R67 ;  /* 0x000000ffff047224 */ /* 0x000fe400078e0043 */
[----:B------:R-:W-:Y:S01]  /*10760*/  IMAD R68, R191, R71, R68 ;  /* 0x00000047bf447224 */ /* 0x000fe200078e0244 */
[----:B------:R-:W-:Y:S01]  /*10770*/  IADD3 R71, R247, 0x13b, RZ ;  /* 0x0000013bf7477810 */ /* 0x000fe20007ffe0ff */
[----:B------:R-:W-:-:S02]  /*10780*/  IMAD R62, R191, R69, R62 ;  /* 0x00000045bf3e7224 */ /* 0x000fc400078e023e */
[----:B------:R-:W-:Y:S01]  /*10790*/  @!P3 IMAD.MOV R4, RZ, RZ, -R4 ;  /* 0x000000ffff04b224 */ /* 0x000fe200078e0a04 */
[C---:B------:R-:W-:Y:S01]  /*107a0*/  ISETP.GT.U32.AND P3, PT, R191.reuse, R61, PT ;  /* 0x0000003dbf00720c */ /* 0x040fe20003f64070 */
[--C-:B------:R-:W-:Y:S01]  /*107b0*/  @!P6 IMAD.IADD R66, R66, 0x1, -R191.reuse ;  /* 0x000000014242e824 */ /* 0x100fe200078e0abf */
[----:B------:R-:W-:Y:S01]  /*107c0*/  ISETP.GT.U32.AND P6, PT, R191, R68, PT ;  /* 0x00000044bf00720c */ /* 0x000fe20003fc4070 */
[----:B------:R-:W-:Y:S01]  /*107d0*/  @!P4 IMAD.IADD R63, R63, 0x1, -R191 ;  /* 0x000000013f3fc824 */ /* 0x000fe200078e0abf */
[----:B------:R-:W-:Y:S01]  /*107e0*/  ISETP.GT.U32.AND P4, PT, R191, R62, PT ;  /* 0x0000003ebf00720c */ /* 0x000fe20003f84070 */
[----:B-1----:R-:W-:Y:S01]  /*107f0*/  IMAD.MOV.U32 R3, RZ, RZ, R66 ;  /* 0x000000ffff037224 */ /* 0x002fe200078e0042 */
[----:B------:R-:W-:Y:S01]  /*10800*/  IABS R67, R71 ;  /* 0x0000004700437213 */ /* 0x000fe20000000000 */
[----:B------:R-:W-:Y:S02]  /*10810*/  STL [R1+0x3b8], R4 ;  /* 0x0003b80401007387 */ /* 0x000fe40000100800 */
[----:B------:R-:W-:Y:S01]  /*10820*/  @!P5 IMAD.MOV R3, RZ, RZ, -R3 ;  /* 0x000000ffff03d224 */ /* 0x000fe200078e0a03 */
[----:B------:R-:W-:Y:S01]  /*10830*/  ISETP.GE.AND P5, PT, R65, RZ, PT ;  /* 0x000000ff4100720c */ /* 0x000fe20003fa6270 */
[----:B------:R-:W-:Y:S01]  /*10840*/  IMAD.HI.U32 R66, R194, R67, RZ ;  /* 0x00000043c2427227 */ /* 0x000fe200078e00ff */
[----:B------:R-:W-:-:S02]  /*10850*/  IADD3 R65, R247, 0x13c, RZ ;  /* 0x0000013cf7417810 */ /* 0x000fc40007ffe0ff */
[----:B------:R1:W-:Y:S01]  /*10860*/  STL [R1+0x3c0], R3 ;  /* 0x0003c00301007387 */ /* 0x0003e20000100800 */
[--C-:B------:R-:W-:Y:S01]  /*10870*/  @!P3 IMAD.IADD R61, R61, 0x1, -R191.reuse ;  /* 0x000000013d3db824 */ /* 0x100fe200078e0abf */
[----:B------:R-:W-:Y:S01]  /*10880*/  IABS R70, R65 ;  /* 0x0000004100467213 */ /* 0x000fe20000000000 */
[--C-:B------:R-:W-:Y:S01]  /*10890*/  @!P6 IMAD.IADD R68, R68, 0x1, -R191.reuse ;  /* 0x000000014444e824 */ /* 0x100fe200078e0abf */
[----:B------:R-:W-:Y:S01]  /*108a0*/  ISETP.GE.AND P6, PT, R64, RZ, PT ;  /* 0x000000ff4000720c */ /* 0x000fe20003fc6270 */
[----:B------:R-:W-:Y:S01]  /*108b0*/  @!P4 IMAD.IADD R62, R62, 0x1, -R191 ;  /* 0x000000013e3ec824 */ /* 0x000fe200078e0abf */
[C---:B------:R-:W-:Y:S01]  /*108c0*/  ISETP.GT.U32.AND P4, PT, R191.reuse, R61, PT ;  /* 0x0000003dbf00720c */ /* 0x040fe20003f84070 */
[----:B------:R-:W-:Y:S01]  /*108d0*/  IMAD.HI.U32 R69, R194, R70, RZ ;  /* 0x00000046c2457227 */ /* 0x000fe200078e00ff */
[----:B------:R-:W-:Y:S02]  /*108e0*/  ISETP.GT.U32.AND P3, PT, R191, R68, PT ;  /* 0x00000044bf00720c */ /* 0x000fe40003f64070 */
[----:B------:R-:W-:Y:S01]  /*108f0*/  IADD3 R64, R247, 0x13d, RZ ;  /* 0x0000013df7407810 */ /* 0x000fe20007ffe0ff */
[----:B------:R-:W-:-:S02]  /*10900*/  IMAD.MOV R69, RZ, RZ, -R69 ;  /* 0x000000ffff457224 */ /* 0x000fc400078e0a45 */
[----:B-1----:R-:W-:Y:S01]  /*10910*/  IMAD.MOV.U32 R3, RZ, RZ, R63 ;  /* 0x000000ffff037224 */ /* 0x002fe200078e003f */
[----:B------:R-:W-:Y:S01]  /*10920*/  IABS R63, R64 ;  /* 0x00000040003f7213 */ /* 0x000fe20000000000 */
[----:B------:R-:W-:Y:S02]  /*10930*/  IMAD.MOV R66, RZ, RZ, -R66 ;  /* 0x000000ffff427224 */ /* 0x000fe400078e0a42 */
[C---:B------:R-:W-:Y:S02]  /*10940*/  IMAD R70, R191.reuse, R69, R70 ;  /* 0x00000045bf467224 */ /* 0x040fe400078e0246 */
[----:B------:R-:W-:Y:S01]  /*10950*/  @!P1 IMAD.MOV R3, RZ, RZ, -R3 ;  /* 0x000000ffff039224 */ /* 0x000fe200078e0a03 */
[C---:B------:R-:W-:Y:S01]  /*10960*/  ISETP.GT.U32.AND P1, PT, R191.reuse, R62, PT ;  /* 0x0000003ebf00720c */ /* 0x040fe20003f24070 */
[----:B------:R-:W-:Y:S01]  /*10970*/  IMAD R67, R191, R66, R67 ;  /* 0x00000042bf437224 */ /* 0x000fe200078e0243 */
[----:B------:R-:W-:Y:S01]  /*10980*/  IADD3 R66, R247, 0x13e, RZ ;  /* 0x0000013ef7427810 */ /* 0x000fe20007ffe0ff */
[--C-:B------:R-:W-:Y:S01]  /*10990*/  @!P4 IMAD.IADD R61, R61, 0x1, -R191.reuse ;  /* 0x000000013d3dc824 */ /* 0x100fe200078e0abf */
[C---:B------:R-:W-:Y:S01]  /*109a0*/  ISETP.GT.U32.AND P4, PT, R191.reuse, R70, PT ;  /* 0x00000046bf00720c */ /* 0x040fe20003f84070 */
[----:B------:R-:W-:Y:S01]  /*109b0*/  @!P3 IMAD.IADD R68, R68, 0x1, -R191 ;  /* 0x000000014444b824 */ /* 0x000fe200078e0abf */
[----:B------:R-:W-:Y:S01]  /*109c0*/  ISETP.GT.U32.AND P3, PT, R191, R67, PT ;  /* 0x00000043bf00720c */ /* 0x000fe20003f64070 */
[----:B------:R1:W-:Y:S01]  /*109d0*/  STL [R1+0x3c4], R3 ;  /* 0x0003c40301007387 */ /* 0x0003e20000100800 */
[----:B------:R-:W-:Y:S01]  /*109e0*/  IABS R72, R66 ;  /* 0x0000004200487213 */ /* 0x000fe20000000000 */
[----:B------:R-:W-:-:S04]  /*109f0*/  IMAD.HI.U32 R69, R194, R63, RZ ;  /* 0x0000003fc2457227 */ /* 0x000fc800078e00ff */
[----:B------:R-:W-:Y:S01]  /*10a00*/  @!P1 IMAD.IADD R62, R62, 0x1, -R191 ;  /* 0x000000013e3e9824 */ /* 0x000fe200078e0abf */
[----:B------:R-:W-:Y:S01]  /*10a10*/  ISETP.GE.AND P1, PT, R71, RZ, PT ;  /* 0x000000ff4700720c */ /* 0x000fe20003f26270 */
[----:B------:R-:W-:Y:S01]  /*10a20*/  IMAD.MOV R69, RZ, RZ, -R69 ;  /* 0x000000ffff457224 */ /* 0x000fe200078e0a45 */
[----:B------:R-:W-:Y:S01]  /*10a30*/  IABS R71, R73 ;  /* 0x0000004900477213 */ /* 0x000fe20000000000 */
[--C-:B------:R-:W-:Y:S01]  /*10a40*/  @!P4 IMAD.IADD R70, R70, 0x1, -R191.reuse ;  /* 0x000000014646c824 */ /* 0x100fe200078e0abf */
[----:B-1----:R-:W-:Y:S01]  /*10a50*/  MOV R3, R68 ;  /* 0x0000004400037202 */ /* 0x002fe20000000f00 */
[----:B------:R-:W-:Y:S02]  /*10a60*/  IMAD.MOV.U32 R68, RZ, RZ, R72 ;  /* 0x000000ffff447224 */ /* 0x000fe400078e0048 */
[----:B------:R-:W-:Y:S01]  /*10a70*/  @!P3 IMAD.IADD R67, R67, 0x1, -R191 ;  /* 0x000000014343b824 */ /* 0x000fe200078e0abf */
[----:B------:R-:W-:Y:S01]  /*10a80*/  ISETP.GE.AND P3, PT, R65, RZ, PT ;  /* 0x000000ff4100720c */ /* 0x000fe20003f66270 */
[----:B------:R-:W-:Y:S01]  /*10a90*/  IMAD.MOV.U32 R65, RZ, RZ, R71 ;  /* 0x000000ffff417224 */ /* 0x000fe200078e0047 */
[----:B------:R-:W-:Y:S01]  /*10aa0*/  ISETP.GT.U32.AND P4, PT, R191, R70, PT ;  /* 0x00000046bf00720c */ /* 0x000fe20003f84070 */
[----:B------:R-:W-:-:S04]  /*10ab0*/  IMAD.HI.U32 R71, R194, R68, RZ ;  /* 0x00000044c2477227 */ /* 0x000fc800078e00ff */
[----:B------:R-:W-:Y:S02]  /*10ac0*/  IMAD.MOV R71, RZ, RZ, -R71 ;  /* 0x000000ffff477224 */ /* 0x000fe400078e0a47 */
[----:B------:R-:W-:Y:S01]  /*10ad0*/  @!P6 IMAD.MOV R62, RZ, RZ, -R62 ;  /* 0x000000ffff3ee224 */ /* 0x000fe200078e0a3e */
[----:B------:R-:W-:Y:S01]  /*10ae0*/  ISETP.GE.AND P6, PT, R64, RZ, PT ;  /* 0x000000ff4000720c */ /* 0x000fe20003fc6270 */
[----:B------:R-:W-:Y:S01]  /*10af0*/  IMAD R64, R191, R71, R68 ;  /* 0x00000047bf407224 */ /* 0x000fe200078e0244 */
[----:B------:R-:W-:Y:S01]  /*10b00*/  IADD3 R68, R247, 0x140, RZ ;  /* 0x00000140f7447810 */ /* 0x000fe20007ffe0ff */
[----:B------:R-:W-:Y:S01]  /*10b10*/  @!P2 IMAD.MOV R3, RZ, RZ, -R3 ;  /* 0x000000ffff03a224 */ /* 0x000fe200078e0a03 */
[C---:B------:R-:W-:Y:S01]  /*10b20*/  ISETP.GT.U32.AND P2, PT, R191.reuse, R67, PT ;  /* 0x00000043bf00720c */ /* 0x040fe20003f44070 */
[----:B------:R-:W-:Y:S01]  /*10b30*/  @!P4 IMAD.IADD R70, R70, 0x1, -R191 ;  /* 0x000000014646c824 */ /* 0x000fe200078e0abf */
[C---:B------:R-:W-:Y:S01]  /*10b40*/  ISETP.GT.U32.AND P4, PT, R191.reuse, R64, PT ;  /* 0x00000040bf00720c */ /* 0x040fe20003f84070 */
[----:B------:R-:W-:Y:S01]  /*10b50*/  IMAD R63, R191, R69, R63 ;  /* 0x00000045bf3f7224 */ /* 0x000fe200078e023f */
[----:B------:R1:W-:Y:S01]  /*10b60*/  STL [R1+0x3bc], R3 ;  /* 0x0003bc0301007387 */ /* 0x0003e20000100800 */
[----:B------:R-:W-:Y:S01]  /*10b70*/  @!P5 IMAD.MOV R61, RZ, RZ, -R61 ;  /* 0x000000ffff3dd224 */ /* 0x000fe200078e0a3d */
[----:B------:R-:W-:Y:S01]  /*10b80*/  IADD3 R71, R247, 0x141, RZ ;  /* 0x00000141f7477810 */ /* 0x000fe20007ffe0ff */
[----:B------:R-:W-:Y:S01]  /*10b90*/  IMAD.HI.U32 R69, R194, R65, RZ ;  /* 0x00000041c2457227 */ /* 0x000fe200078e00ff */
[----:B------:R-:W-:-:S03]  /*10ba0*/  ISETP.GT.U32.AND P5, PT, R191, R63, PT ;  /* 0x0000003fbf00720c */ /* 0x000fc60003fa4070 */
[----:B------:R-:W-:Y:S02]  /*10bb0*/  IMAD.MOV R69, RZ, RZ, -R69 ;  /* 0x000000ffff457224 */ /* 0x000fe400078e0a45 */
[--C-:B------:R-:W-:Y:S01]  /*10bc0*/  @!P2 IMAD.IADD R67, R67, 0x1, -R191.reuse ;  /* 0x000000014343a824 */ /* 0x100fe200078e0abf */
[----:B------:R-:W-:Y:S01]  /*10bd0*/  ISETP.GE.AND P2, PT, R66, RZ, PT ;  /* 0x000000ff4200720c */ /* 0x000fe20003f46270 */
[----:B------:R-:W-:Y:S01]  /*10be0*/  @!P4 IMAD.IADD R64, R64, 0x1, -R191 ;  /* 0x000000014040c824 */ /* 0x000fe200078e0abf */
[----:B------:R-:W-:Y:S01]  /*10bf0*/  IABS R66, R68 ;  /* 0x0000004400427213 */ /* 0x000fe20000000000 */
[----:B-1----:R-:W-:Y:S01]  /*10c00*/  IMAD.MOV.U32 R3, RZ, RZ, R67 ;  /* 0x000000ffff037224 */ /* 0x002fe200078e0043 */
[----:B------:R-:W-:Y:S01]  /*10c10*/  IABS R67, R71 ;  /* 0x0000004700437213 */ /* 0x000fe20000000000 */
[C---:B------:R-:W-:Y:S01]  /*10c20*/  IMAD R65, R191.reuse, R69, R65 ;  /* 0x00000045bf417224 */ /* 0x040fe200078e0241 */
[----:B------:R-:W-:Y:S01]  /*10c30*/  ISETP.GT.U32.AND P4, PT, R191, R64, PT ;  /* 0x00000040bf00720c */ /* 0x000fe20003f84070 */
[----:B------:R-:W-:Y:S01]  /*10c40*/  @!P5 IMAD.IADD R63, R63, 0x1, -R191 ;  /* 0x000000013f3fd824 */ /* 0x000fe200078e0abf */
[----:B------:R-:W-:Y:S01]  /*10c50*/  IADD3 R69, R247, 0x142, RZ ;  /* 0x00000142f7457810 */ /* 0x000fe20007ffe0ff */
[----:B------:R-:W-:-:S03]  /*10c60*/  IMAD.HI.U32 R72, R194, R66, RZ ;  /* 0x00000042c2487227 */ /* 0x000fc600078e00ff */
[C---:B------:R-:W-:Y:S01]  /*10c70*/  ISETP.GT.U32.AND P5, PT, R191.reuse, R63, PT ;  /* 0x0000003fbf00720c */ /* 0x040fe20003fa4070 */
[----:B------:R-:W-:Y:S01]  /*10c80*/  @!P1 IMAD.MOV R3, RZ, RZ, -R3 ;  /* 0x000000ffff039224 */ /* 0x000fe200078e0a03 */
[----:B------:R-:W-:Y:S01]  /*10c90*/  ISETP.GT.U32.AND P1, PT, R191, R65, PT ;  /* 0x00000041bf00720c */ /* 0x000fe20003f24070 */
[----:B------:R-:W-:-:S03]  /*10ca0*/  IMAD.MOV R72, RZ, RZ, -R72 ;  /* 0x000000ffff487224 */ /* 0x000fc600078e0a48 */
[----:B------:R1:W-:Y:S01]  /*10cb0*/  STL [R1+0x3ac], R3 ;  /* 0x0003ac0301007387 */ /* 0x0003e20000100800 */
[----:B------:R-:W-:Y:S01]  /*10cc0*/  IMAD R66, R191, R72, R66 ;  /* 0x00000048bf427224 */ /* 0x000fe200078e0242 */
[----:B------:R-:W-:Y:S01]  /*10cd0*/  IABS R72, R77 ;  /* 0x0000004d00487213 */ /* 0x000fe20000000000 */
[----:B------:R-:W-:-:S03]  /*10ce0*/  @!P4 IMAD.IADD R64, R64, 0x1, -R191 ;  /* 0x000000014040c824 */ /* 0x000fc600078e0abf */
[----:B------:R-:W-:Y:S01]  /*10cf0*/  ISETP.GT.U32.AND P4, PT, R191, R66, PT ;  /* 0x00000042bf00720c */ /* 0x000fe20003f84070 */
[--C-:B------:R-:W-:Y:S01]  /*10d00*/  @!P5 IMAD.IADD R63, R63, 0x1, -R191.reuse ;  /* 0x000000013f3fd824 */ /* 0x100fe200078e0abf */
[----:B------:R-:W-:Y:S01]  /*10d10*/  ISETP.GE.AND P5, PT, R68, RZ, PT ;  /* 0x000000ff4400720c */ /* 0x000fe20003fa6270 */
[----:B------:R-:W-:Y:S02]  /*10d20*/  @!P1 IMAD.IADD R65, R65, 0x1, -R191 ;  /* 0x0000000141419824 */ /* 0x000fe400078e0abf */
[----:B-1----:R-:W-:Y:S02]  /*10d30*/  IMAD.MOV.U32 R3, RZ, RZ, R70 ;  /* 0x000000ffff037224 */ /* 0x002fe400078e0046 */
[----:B------:R-:W-:Y:S01]  /*10d40*/  IMAD.HI.U32 R70, R194, R67, RZ ;  /* 0x00000043c2467227 */ /* 0x000fe200078e00ff */
[----:B------:R-:W-:Y:S02]  /*10d50*/  ISETP.GT.U32.AND P1, PT, R191, R65, PT ;  /* 0x00000041bf00720c */ /* 0x000fe40003f24070 */
[----:B------:R-:W-:Y:S01]  /*10d60*/  @!P3 IADD3 R3, -R3, RZ, RZ ;  /* 0x000000ff0303b210 */ /* 0x000fe20007ffe1ff */
[----:B------:R-:W-:Y:S01]  /*10d70*/  IMAD.MOV R70, RZ, RZ, -R70 ;  /* 0x000000ffff467224 */ /* 0x000fe200078e0a46 */
[----:B------:R-:W-:Y:S01]  /*10d80*/  ISETP.GE.AND P3, PT, R73, RZ, PT ;  /* 0x000000ff4900720c */ /* 0x000fe20003f66270 */
[----:B------:R-:W-:Y:S01]  /*10d90*/  @!P6 IMAD.MOV R63, RZ, RZ, -R63 ;  /* 0x000000ffff3fe224 */ /* 0x000fe200078e0a3f */
[----:B------:R-:W-:Y:S01]  /*10da0*/  IABS R73, R69 ;  /* 0x0000004500497213 */ /* 0x000fe20000000000 */
[----:B------:R-:W-:Y:S01]  /*10db0*/  IMAD R67, R191, R70, R67 ;  /* 0x00000046bf437224 */ /* 0x000fe200078e0243 */
[----:B------:R1:W-:Y:S01]  /*10dc0*/  STL [R1+0x3b0], R3 ;  /* 0x0003b00301007387 */ /* 0x0003e20000100800 */
[----:B------:R-:W-:-:S02]  /*10dd0*/  @!P4 IMAD.IADD R66, R66, 0x1, -R191 ;  /* 0x000000014242c824 */ /* 0x000fc400078e0abf */
[----:B------:R-:W-:Y:S01]  /*10de0*/  IMAD.MOV.U32 R68, RZ, RZ, R73 ;  /* 0x000000ffff447224 */ /* 0x000fe200078e0049 */
[----:B------:R-:W-:Y:S01]  /*10df0*/  ISETP.GT.U32.AND P6, PT, R191, R67, PT ;  /* 0x00000043bf00720c */ /* 0x000fe20003fc4070 */
[----:B------:R-:W-:Y:S01]  /*10e00*/  @!P1 IMAD.IADD R65, R65, 0x1, -R191 ;  /* 0x0000000141419824 */ /* 0x000fe200078e0abf */
[----:B------:R-:W-:Y:S01]  /*10e10*/  ISETP.GT.U32.AND P4, PT, R191, R66, PT ;  /* 0x00000042bf00720c */ /* 0x000fe20003f84070 */
[----:B------:R-:W-:Y:S01]  /*10e20*/  IMAD.HI.U32 R70, R194, R68, RZ ;  /* 0x00000044c2467227 */ /* 0x000fe200078e00ff */
[----:B------:R-:W-:Y:S02]  /*10e30*/  ISETP.GE.AND P1, PT, R69, RZ, PT ;  /* 0x000000ff4500720c */ /* 0x000fe40003f26270 */
[----:B------:R-:W-:Y:S01]  /*10e40*/  IABS R73, R78 ;  /* 0x0000004e00497213 */ /* 0x000fe20000000000 */
[----:B------:R-:W-:Y:S02]  /*10e50*/  IMAD.MOV R70, RZ, RZ, -R70 ;  /* 0x000000ffff467224 */ /* 0x000fe400078e0a46 */
[----:B------:R-:W-:-:S02]  /*10e60*/  IMAD.MOV.U32 R69, RZ, RZ, R72 ;  /* 0x000000ffff457224 */ /* 0x000fc400078e0048 */
[----:B------:R-:W-:Y:S01]  /*10e70*/  IMAD R68, R191, R70, R68 ;  /* 0x00000046bf447224 */ /* 0x000fe200078e0244 */
[----:B------:R-:W-:Y:S01]  /*10e80*/  IABS R70, R83 ;  /* 0x0000005300467213 */ /* 0x000fe20000000000 */
[----:B------:R-:W-:Y:S02]  /*10e90*/  @!P6 IMAD.IADD R67, R67, 0x1, -R191 ;  /* 0x000000014343e824 */ /* 0x000fe400078e0abf */
[----:B------:R-:W-:-:S03]  /*10ea0*/  IMAD.HI.U32 R72, R194, R69, RZ ;  /* 0x00000045c2487227 */ /* 0x000fc600078e00ff */
[C---:B------:R-:W-:Y:S01]  /*10eb0*/  ISETP.GT.U32.AND P6, PT, R191.reuse, R67, PT ;  /* 0x00000043bf00720c */ /* 0x040fe20003fc4070 */
[----:B------:R-:W-:Y:S01]  /*10ec0*/  @!P4 IMAD.IADD R66, R66, 0x1, -R191 ;  /* 0x000000014242c824 */ /* 0x000fe200078e0abf */
[----:B------:R-:W-:Y:S01]  /*10ed0*/  ISETP.GT.U32.AND P4, PT, R191, R68, PT ;  /* 0x00000044bf00720c */ /* 0x000fe20003f84070 */
[----:B------:R-:W-:Y:S02]  /*10ee0*/  IMAD.MOV R72, RZ, RZ, -R72 ;  /* 0x000000ffff487224 */ /* 0x000fe400078e0a48 */
[----:B------:R-:W-:-:S04]  /*10ef0*/  IMAD.HI.U32 R76, R194, R70, RZ ;  /* 0x00000046c24c7227 */ /* 0x000fc800078e00ff */
[----:B------:R-:W-:Y:S01]  /*10f00*/  @!P2 IMAD.MOV R64, RZ, RZ, -R64 ;  /* 0x000000ffff40a224 */ /* 0x000fe200078e0a40 */
[----:B------:R-:W-:Y:S01]  /*10f10*/  ISETP.GE.AND P2, PT, R71, RZ, PT ;  /* 0x000000ff4700720c */ /* 0x000fe20003f46270 */
[----:B------:R-:W-:Y:S01]  /*10f20*/  IMAD R69, R191, R72, R69 ;  /* 0x00000048bf457224 */ /* 0x000fe200078e0245 */
[----:B------:R-:W-:Y:S01]  /*10f30*/  IABS R71, R81 ;  /* 0x0000005100477213 */ /* 0x000fe20000000000 */
[----:B------:R-:W-:Y:S01]  /*10f40*/  IMAD.MOV R76, RZ, RZ, -R76 ;  /* 0x000000ffff4c7224 */ /* 0x000fe200078e0a4c */
[----:B------:R-:W-:Y:S01]  /*10f50*/  @!P6 IADD3 R67, R67, -R191, RZ ;  /* 0x800000bf4343e210 */ /* 0x000fe20007ffe0ff */
[----:B------:R-:W-:Y:S01]  /*10f60*/  @!P4 IMAD.IADD R68, R68, 0x1, -R191 ;  /* 0x000000014444c824 */ /* 0x000fe200078e0abf */
[C---:B------:R-:W-:Y:S01]  /*10f70*/  ISETP.GT.U32.AND P6, PT, R191.reuse, R69, PT ;  /* 0x00000045bf00720c */ /* 0x040fe20003fc4070 */
[----:B------:R-:W-:Y:S01]  /*10f80*/  IMAD R70, R191, R76, R70 ;  /* 0x0000004cbf467224 */ /* 0x000fe200078e0246 */
[----:B------:R-:W-:Y:S01]  /*10f90*/  IABS R72, R75 ;  /* 0x0000004b00487213 */ /* 0x000fe20000000000 */
[----:B------:R-:W-:Y:S01]  /*10fa0*/  IMAD.HI.U32 R74, R194, R71, RZ ;  /* 0x00000047c24a7227 */ /* 0x000fe200078e00ff */
[----:B------:R-:W-:-:S02]  /*10fb0*/  IADD3 R76, R247, 0x148, RZ ;  /* 0x00000148f74c7810 */ /* 0x000fc40007ffe0ff */
[----:B------:R-:W-:Y:S01]  /*10fc0*/  ISETP.GT.U32.AND P4, PT, R191, R70, PT ;  /* 0x00000046bf00720c */ /* 0x000fe20003f84070 */
[----:B------:R-:W-:Y:S02]  /*10fd0*/  IMAD.MOV R74, RZ, RZ, -R74 ;  /* 0x000000ffff4a7224 */ /* 0x000fe400078e0a4a */
[----:B------:R-:W-:-:S04]  /*10fe0*/  IMAD.HI.U32 R82, R194, R72, RZ ;  /* 0x00000048c2527227 */ /* 0x000fc800078e00ff */
[----:B------:R-:W-:Y:S01]  /*10ff0*/  IMAD R71, R191, R74, R71 ;  /* 0x0000004abf477224 */ /* 0x000fe200078e0247 */
[----:B------:R-:W-:Y:S01]  /*11000*/  IABS R74, R76 ;  /* 0x0000004c004a7213 */ /* 0x000fe20000000000 */
[--C-:B------:R-:W-:Y:S02]  /*11010*/  @!P6 IMAD.IADD R69, R69, 0x1, -R191.reuse ;  /* 0x000000014545e824 */ /* 0x100fe400078e0abf */
[----:B------:R-:W-:Y:S01]  /*11020*/  IMAD.MOV R82, RZ, RZ, -R82 ;  /* 0x000000ffff527224 */ /* 0x000fe200078e0a52 */
[C---:B------:R-:W-:Y:S01]  /*11030*/  ISETP.GT.U32.AND P6, PT, R191.reuse, R71, PT ;  /* 0x00000047bf00720c */ /* 0x040fe20003fc4070 */
[----:B------:R-:W-:Y:S01]  /*11040*/  @!P4 IMAD.IADD R70, R70, 0x1, -R191 ;  /* 0x000000014646c824 */ /* 0x000fe200078e0abf */
[C---:B------:R-:W-:Y:S01]  /*11050*/  ISETP.GT.U32.AND P4, PT, R191.reuse, R69, PT ;  /* 0x00000045bf00720c */ /* 0x040fe20003f84070 */
[----:B------:R-:W-:Y:S02]  /*11060*/  @!P5 IMAD.MOV R66, RZ, RZ, -R66 ;  /* 0x000000ffff42d224 */ /* 0x000fe400078e0a42 */
[C---:B------:R-:W-:Y:S01]  /*11070*/  IMAD R72, R191.reuse, R82, R72 ;  /* 0x00000052bf487224 */ /* 0x040fe200078e0248 */
[----:B------:R-:W-:Y:S01]  /*11080*/  ISETP.GT.U32.AND P5, PT, R191, R70, PT ;  /* 0x00000046bf00720c */ /* 0x000fe20003fa4070 */
[----:B------:R-:W-:-:S04]  /*11090*/  IMAD.HI.U32 R82, R194, R74, RZ ;  /* 0x0000004ac2527227 */ /* 0x000fc800078e00ff */
[----:B------:R-:W-:Y:S01]  /*110a0*/  @!P3 IMAD.MOV R65, RZ, RZ, -R65 ;  /* 0x000000ffff41b224 */ /* 0x000fe200078e0a41 */
[----:B------:R-:W-:Y:S01]  /*110b0*/  ISETP.GT.U32.AND P3, PT, R191, R68, PT ;  /* 0x00000044bf00720c */ /* 0x000fe20003f64070 */
[----:B------:R-:W-:-:S04]  /*110c0*/  IMAD.HI.U32 R79, R194, R73, RZ ;  /* 0x00000049c24f7227 */ /* 0x000fc800078e00ff */
[----:B------:R-:W-:Y:S02]  /*110d0*/  @!P6 IMAD.IADD R71, R71, 0x1, -R191 ;  /* 0x000000014747e824 */ /* 0x000fe400078e0abf */
[----:B------:R-:W-:Y:S02]  /*110e0*/  IMAD.MOV R82, RZ, RZ, -R82 ;  /* 0x000000ffff527224 */ /* 0x000fe400078e0a52 */
[----:B------:R-:W-:Y:S01]  /*110f0*/  @!P2 IMAD.MOV R67, RZ, RZ, -R67 ;  /* 0x000000ffff43a224 */ /* 0x000fe200078e0a43 */
[C---:B------:R-:W-:Y:S01]  /*11100*/  ISETP.GT.U32.AND P2, PT, R191.reuse, R72, PT ;  /* 0x00000048bf00720c */ /* 0x040fe20003f44070 */
[----:B------:R-:W-:Y:S01]  /*11110*/  IMAD.MOV R79, RZ, RZ, -R79 ;  /* 0x000000ffff4f7224 */ /* 0x000fe200078e0a4f */
[C---:B------:R-:W-:Y:S01]  /*11120*/  ISETP.GT.U32.AND P6, PT, R191.reuse, R71, PT ;  /* 0x00000047bf00720c */ /* 0x040fe20003fc4070 */
[C---:B------:R-:W-:Y:S02]  /*11130*/  IMAD R74, R191.reuse, R82, R74 ;  /* 0x00000052bf4a7224 */ /* 0x040fe400078e024a */
[C---:B------:R-:W-:Y:S01]  /*11140*/  IMAD R73, R191.reuse, R79, R73 ;  /* 0x0000004fbf497224 */ /* 0x040fe200078e0249 */
[----:B------:R-:W-:Y:S01]  /*11150*/  IABS R79, R80 ;  /* 0x00000050004f7213 */ /* 0x000fe20000000000 */
[--C-:B------:R-:W-:Y:S01]  /*11160*/  @!P5 IMAD.IADD R70, R70, 0x1, -R191.reuse ;  /* 0x000000014646d824 */ /* 0x100fe200078e0abf */
[C---:B------:R-:W-:Y:S01]  /*11170*/  ISETP.GT.U32.AND P5, PT, R191.reuse, R74, PT ;  /* 0x0000004abf00720c */ /* 0x040fe20003fa4070 */
[--C-:B------:R-:W-:Y:S01]  /*11180*/  @!P3 IMAD.IADD R68, R68, 0x1, -R191.reuse ;  /* 0x000000014444b824 */ /* 0x100fe200078e0abf */
[----:B------:R-:W-:Y:S01]  /*11190*/  ISETP.GT.U32.AND P3, PT, R191, R73, PT ;  /* 0x00000049bf00720c */ /* 0x000fe20003f64070 */
[--C-:B------:R-:W-:Y:S01]  /*111a0*/  @!P4 IMAD.IADD R69, R69, 0x1, -R191.reuse ;  /* 0x000000014545c824 */ /* 0x100fe200078e0abf */
[----:B------:R-:W-:Y:S01]  /*111b0*/  ISETP.GE.AND P4, PT, R77, RZ, PT ;  /* 0x000000ff4d00720c */ /* 0x000fe20003f86270 */
[--C-:B------:R-:W-:Y:S01]  /*111c0*/  @!P2 IMAD.IADD R72, R72, 0x1, -R191.reuse ;  /* 0x000000014848a824 */ /* 0x100fe200078e0abf */
[----:B------:R-:W-:Y:S01]  /*111d0*/  IADD3 R77, R247, 0x14a, RZ ;  /* 0x0000014af74d7810 */ /* 0x000fe20007ffe0ff */
[----:B------:R-:W-:Y:S01]  /*111e0*/  @!P6 IMAD.IADD R71, R71, 0x1, -R191 ;  /* 0x000000014747e824 */ /* 0x000fe200078e0abf */
[----:B------:R-:W-:Y:S01]  /*111f0*/  ISETP.GE.AND P6, PT, R83, RZ, PT ;  /* 0x000000ff5300720c */ /* 0x000fe20003fc6270 */
[----:B------:R-:W-:Y:S01]  /*11200*/  IMAD.HI.U32 R82, R194, R79, RZ ;  /* 0x0000004fc2527227 */ /* 0x000fe200078e00ff */
[----:B------:R-:W-:-:S02]  /*11210*/  IABS R83, R77 ;  /* 0x0000004d00537213 */ /* 0x000fc40000000000 */
[----:B------:R-:W-:Y:S01]  /*11220*/  ISETP.GE.AND P2, PT, R81, RZ, PT ;  /* 0x000000ff5100720c */ /* 0x000fe20003f46270 */
[----:B------:R-:W-:Y:S01]  /*11230*/  @!P1 IMAD.MOV R68, RZ, RZ, -R68 ;  /* 0x000000ffff449224 */ /* 0x000fe200078e0a44 */
[----:B------:R-:W-:Y:S01]  /*11240*/  ISETP.GT.U32.AND P1, PT, R191, R72, PT ;  /* 0x00000048bf00720c */ /* 0x000fe20003f24070 */
[----:B------:R-:W-:Y:S01]  /*11250*/  @!P5 IMAD.IADD R74, R74, 0x1, -R191 ;  /* 0x000000014a4ad824 */ /* 0x000fe200078e0abf */
[----:B------:R-:W-:Y:S01]  /*11260*/  @!P3 IADD3 R73, R73, -R191, RZ ;  /* 0x800000bf4949b210 */ /* 0x000fe20007ffe0ff */
[----:B------:R-:W-:Y:S01]  /*11270*/  IMAD.MOV R82, RZ, RZ, -R82 ;  /* 0x000000ffff527224 */ /* 0x000fe200078e0a52 */
[----:B------:R-:W-:Y:S01]  /*11280*/  ISETP.GE.AND P3, PT, R75, RZ, PT ;  /* 0x000000ff4b00720c */ /* 0x000fe20003f66270 */
[----:B------:R-:W-:Y:S01]  /*11290*/  IMAD.MOV.U32 R81, RZ, RZ, R83 ;  /* 0x000000ffff517224 */ /* 0x000fe200078e0053 */
[C---:B------:R-:W-:Y:S01]  /*112a0*/  ISETP.GT.U32.AND P5, PT, R191.reuse, R74, PT ;  /* 0x0000004abf00720c */ /* 0x040fe20003fa4070 */
[----:B------:R-:W-:Y:S01]  /*112b0*/  IMAD R75, R191, R82, R79 ;  /* 0x00000052bf4b7224 */ /* 0x000fe200078e024f */
[C---:B------:R-:W-:Y:S01]  /*112c0*/  IADD3 R79, R247.reuse, 0x14b, RZ ;  /* 0x0000014bf74f7810 */ /* 0x040fe20007ffe0ff */
[----:B------:R-:W-:Y:S01]  /*112d0*/  IMAD.HI.U32 R82, R194, R81, RZ ;  /* 0x00000051c2527227 */ /* 0x000fe200078e00ff */
[----:B------:R-:W-:-:S03]  /*112e0*/  IADD3 R83, R247, 0x14f, RZ ;  /* 0x0000014ff7537810 */ /* 0x000fc60007ffe0ff */
[----:B------:R-:W-:Y:S01]  /*112f0*/  @!P4 IMAD.MOV R69, RZ, RZ, -R69 ;  /* 0x000000ffff45c224 */ /* 0x000fe200078e0a45 */
[C---:B------:R-:W-:Y:S01]  /*11300*/  ISETP.GT.U32.AND P4, PT, R191.reuse, R73, PT ;  /* 0x00000049bf00720c */ /* 0x040fe20003f84070 */
[----:B------:R-:W-:Y:S02]  /*11310*/  IMAD.MOV R82, RZ, RZ, -R82 ;  /* 0x000000ffff527224 */ /* 0x000fe400078e0a52 */
[----:B------:R-:W-:Y:S01]  /*11320*/  @!P1 IMAD.IADD R72, R72, 0x1, -R191 ;  /* 0x0000000148489824 */ /* 0x000fe200078e0abf */
[----:B------:R-:W-:Y:S01]  /*11330*/  ISETP.GE.AND P1, PT, R76, RZ, PT ;  /* 0x000000ff4c00720c */ /* 0x000fe20003f26270 */
[----:B------:R-:W-:Y:S01]  /*11340*/  @!P2 IMAD.MOV R71, RZ, RZ, -R71 ;  /* 0x000000ffff47a224 */ /* 0x000fe200078e0a47 */
[C---:B------:R-:W-:Y:S01]  /*11350*/  ISETP.GT.U32.AND P2, PT, R191.reuse, R75, PT ;  /* 0x0000004bbf00720c */ /* 0x040fe20003f44070 */
[----:B------:R-:W-:Y:S01]  /*11360*/  IMAD R76, R191, R82, R81 ;  /* 0x00000052bf4c7224 */ /* 0x000fe200078e0251 */
[----:B------:R-:W-:Y:S01]  /*11370*/  IADD3 R82, R247, 0x14d, RZ ;  /* 0x0000014df7527810 */ /* 0x000fe20007ffe0ff */
[----:B------:R-:W-:Y:S01]  /*11380*/  @!P6 IMAD.MOV R70, RZ, RZ, -R70 ;  /* 0x000000ffff46e224 */ /* 0x000fe200078e0a46 */
[----:B------:R-:W-:Y:S01]  /*11390*/  ISETP.GE.AND P6, PT, R78, RZ, PT ;  /* 0x000000ff4e00720c */ /* 0x000fe20003fc6270 */
[--C-:B------:R-:W-:Y:S01]  /*113a0*/  @!P5 IMAD.IADD R74, R74, 0x1, -R191.reuse ;  /* 0x000000014a4ad824 */ /* 0x100fe200078e0abf */
[----:B------:R-:W-:Y:S01]  /*113b0*/  IABS R78, R79 ;  /* 0x0000004f004e7213 */ /* 0x000fe20000000000 */
[----:B------:R-:W-:Y:S01]  /*113c0*/  @!P4 IMAD.IADD R73, R73, 0x1, -R191 ;  /* 0x000000014949c824 */ /* 0x000fe200078e0abf */
[----:B------:R-:W-:Y:S01]  /*113d0*/  ISETP.GT.U32.AND P5, PT, R191, R76, PT ;  /* 0x0000004cbf00720c */ /* 0x000fe20003fa4070 */
[----:B------:R-:W-:Y:S01]  /*113e0*/  @!P3 IMAD.MOV R72, RZ, RZ, -R72 ;  /* 0x000000ffff48b224 */ /* 0x000fe200078e0a48 */
[----:B------:R-:W-:Y:S01]  /*113f0*/  ISETP.GE.AND P4, PT, R80, RZ, PT ;  /* 0x000000ff5000720c */ /* 0x000fe20003f86270 */
[----:B------:R-:W-:Y:S01]  /*11400*/  IMAD.HI.U32 R80, R194, R78, RZ ;  /* 0x0000004ec2507227 */ /* 0x000fe200078e00ff */
[----:B------:R-:W-:-:S03]  /*11410*/  IABS R87, R82 ;  /* 0x0000005200577213 */ /* 0x000fc60000000000 */
[----:B------:R-:W-:Y:S01]  /*11420*/  IMAD.MOV R81, RZ, RZ, -R80 ;  /* 0x000000ffff517224 */ /* 0x000fe200078e0a50 */
[----:B------:R-:W-:Y:S01]  /*11430*/  IABS R80, R84 ;  /* 0x0000005400507213 */ /* 0x000fe20000000000 */
[--C-:B------:R-:W-:Y:S01]  /*11440*/  @!P2 IMAD.IADD R75, R75, 0x1, -R191.reuse ;  /* 0x000000014b4ba824 */ /* 0x100fe200078e0abf */
[----:B------:R-:W-:Y:S01]  /*11450*/  ISETP.GE.AND P2, PT, R77, RZ, PT ;  /* 0x000000ff4d00720c */ /* 0x000fe20003f46270 */
[C---:B------:R-:W-:Y:S01]  /*11460*/  IMAD R77, R191.reuse, R81, R78 ;  /* 0x00000051bf4d7224 */ /* 0x040fe200078e024e */
[----:B------:R-:W-:Y:S01]  /*11470*/  IABS R81, R83 ;  /* 0x0000005300517213 */ /* 0x000fe20000000000 */
[----:B------:R-:W-:Y:S01]  /*11480*/  @!P5 IMAD.IADD R76, R76, 0x1, -R191 ;  /* 0x000000014c4cd824 */ /* 0x000fe200078e0abf */
[C---:B------:R-:W-:Y:S01]  /*11490*/  ISETP.GT.U32.AND P3, PT, R191.reuse, R75, PT ;  /* 0x0000004bbf00720c */ /* 0x040fe20003f64070 */
[----:B------:R-:W-:Y:S01]  /*114a0*/  IMAD.MOV.U32 R78, RZ, RZ, R80 ;  /* 0x000000ffff4e7224 */ /* 0x000fe200078e0050 */
[----:B------:R-:W-:Y:S01]  /*114b0*/  IABS R80, R85 ;  /* 0x0000005500507213 */ /* 0x000fe20000000000 */
[----:B------:R-:W-:Y:S01]  /*114c0*/  IMAD.HI.U32 R90, R194, R87, RZ ;  /* 0x00000057c25a7227 */ /* 0x000fe200078e00ff */
[----:B------:R-:W-:-:S03]  /*114d0*/  ISETP.GT.U32.AND P5, PT, R191, R76, PT ;  /* 0x0000004cbf00720c */ /* 0x000fc60003fa4070 */
[----:B------:R-:W-:Y:S01]  /*114e0*/  IMAD.HI.U32 R86, R194, R78, RZ ;  /* 0x0000004ec2567227 */ /* 0x000fe200078e00ff */
[----:B------:R-:W-:-:S03]  /*114f0*/  IADD3 R90, -R90, RZ, RZ ;  /* 0x000000ff5a5a7210 */ /* 0x000fc60007ffe1ff */
[----:B------:R-:W-:Y:S02]  /*11500*/  IMAD.MOV R86, RZ, RZ, -R86 ;  /* 0x000000ffff567224 */ /* 0x000fe400078e0a56 */
[--C-:B------:R-:W-:Y:S01]  /*11510*/  @!P3 IMAD.IADD R75, R75, 0x1, -R191.reuse ;  /* 0x000000014b4bb824 */ /* 0x100fe200078e0abf */
[C---:B------:R-:W-:Y:S01]  /*11520*/  ISETP.GT.U32.AND P3, PT, R191.reuse, R77, PT ;  /* 0x0000004dbf00720c */ /* 0x040fe20003f64070 */
[----:B------:R-:W-:Y:S01]  /*11530*/  IMAD R78, R191, R86, R78 ;  /* 0x00000056bf4e7224 */ /* 0x000fe200078e024e */
[----:B------:R-:W-:Y:S01]  /*11540*/  IADD3 R86, R247, 0x150, RZ ;  /* 0x00000150f7567810 */ /* 0x000fe20007ffe0ff */
[----:B------:R-:W-:Y:S02]  /*11550*/  @!P5 IMAD.IADD R76, R76, 0x1, -R191 ;  /* 0x000000014c4cd824 */ /* 0x000fe400078e0abf */
[----:B------:R-:W-:Y:S01]  /*11560*/  IMAD.HI.U32 R89, R194, R80, RZ ;  /* 0x00000050c2597227 */ /* 0x000fe200078e00ff */
[----:B------:R-:W-:-:S03]  /*11570*/  ISETP.GT.U32.AND P5, PT, R191, R78, PT ;  /* 0x0000004ebf00720c */ /* 0x000fc60003fa4070 */
[----:B------:R-:W-:-:S04]  /*11580*/  IMAD.HI.U32 R88, R194, R81, RZ ;  /* 0x00000051c2587227 */ /* 0x000fc800078e00ff */
[----:B------:R-:W-:Y:S01]  /*11590*/  @!P3 IMAD.IADD R77, R77, 0x1, -R191 ;  /* 0x000000014d4db824 */ /* 0x000fe200078e0abf */
[----:B------:R-:W-:Y:S01]  /*115a0*/  ISETP.GE.AND P3, PT, R79, RZ, PT ;  /* 0x000000ff4f00720c */ /* 0x000fe20003f66270 */
[----:B------:R-:W-:Y:S02]  /*115b0*/  IMAD.MOV R89, RZ, RZ, -R89 ;  /* 0x000000ffff597224 */ /* 0x000fe400078e0a59 */
[C---:B------:R-:W-:Y:S01]  /*115c0*/  IMAD R79, R191.reuse, R90, R87 ;  /* 0x0000005abf4f7224 */ /* 0x040fe200078e0257 */
[----:B------:R-:W-:Y:S01]  /*115d0*/  IABS R87, R86 ;  /* 0x0000005600577213 */ /* 0x000fe20000000000 */
[----:B------:R-:W-:Y:S01]  /*115e0*/  @!P5 IMAD.IADD R78, R78, 0x1, -R191 ;  /* 0x000000014e4ed824 */ /* 0x000fe200078e0abf */
[C---:B------:R-:W-:Y:S01]  /*115f0*/  ISETP.GT.U32.AND P5, PT, R191.reuse, R77, PT ;  /* 0x0000004dbf00720c */ /* 0x040fe20003fa4070 */
[----:B------:R-:W-:Y:S02]  /*11600*/  IMAD.MOV R88, RZ, RZ, -R88 ;  /* 0x000000ffff587224 */ /* 0x000fe400078e0a58 */
[----:B------:R-:W-:-:S02]  /*11610*/  IMAD R80, R191, R89, R80 ;  /* 0x00000059bf507224 */ /* 0x000fc400078e0250 */
[----:B------:R-:W-:Y:S01]  /*11620*/  @!P6 IMAD.MOV R73, RZ, RZ, -R73 ;  /* 0x000000ffff49e224 */ /* 0x000fe200078e0a49 */
[C---:B------:R-:W-:Y:S01]  /*11630*/  ISETP.GT.U32.AND P6, PT, R191.reuse, R79, PT ;  /* 0x0000004fbf00720c */ /* 0x040fe20003fc4070 */
[C---:B------:R-:W-:Y:S02]  /*11640*/  IMAD R81, R191.reuse, R88, R81 ;  /* 0x00000058bf517224 */ /* 0x040fe400078e0251 */
[----:B------:R-:W-:Y:S01]  /*11650*/  @!P4 IMAD.MOV R75, RZ, RZ, -R75 ;  /* 0x000000ffff4bc224 */ /* 0x000fe200078e0a4b */
[C---:B------:R-:W-:Y:S01]  /*11660*/  ISETP.GT.U32.AND P4, PT, R191.reuse, R80, PT ;  /* 0x00000050bf00720c */ /* 0x040fe20003f84070 */
[----:B------:R-:W-:Y:S01]  /*11670*/  @!P1 IMAD.MOV R74, RZ, RZ, -R74 ;  /* 0x000000ffff4a9224 */ /* 0x000fe200078e0a4a */
[----:B------:R-:W-:Y:S01]  /*11680*/  ISETP.GT.U32.AND P1, PT, R191, R78, PT ;  /* 0x0000004ebf00720c */ /* 0x000fe20003f24070 */
[----:B------:R-:W-:Y:S01]  /*11690*/  @!P5 IMAD.IADD R77, R77, 0x1, -R191 ;  /* 0x000000014d4dd824 */ /* 0x000fe200078e0abf */
[----:B------:R-:W-:Y:S01]  /*116a0*/  ISETP.GT.U32.AND P5, PT, R191, R81, PT ;  /* 0x00000051bf00720c */ /* 0x000fe20003fa4070 */
[----:B------:R-:W-:Y:S01]  /*116b0*/  @!P2 IMAD.MOV R76, RZ, RZ, -R76 ;  /* 0x000000ffff4ca224 */ /* 0x000fe200078e0a4c */
[----:B------:R-:W-:Y:S01]  /*116c0*/  ISETP.GE.AND P2, PT, R84, RZ, PT ;  /* 0x000000ff5400720c */ /* 0x000fe20003f46270 */
[----:B------:R-:W-:Y:S01]  /*116d0*/  IMAD.HI.U32 R88, R194, R87, RZ ;  /* 0x00000057c2587227 */ /* 0x000fe200078e00ff */
[----:B------:R-:W-:-:S03]  /*116e0*/  IADD3 R84, R247, 0x151, RZ ;  /* 0x00000151f7547810 */ /* 0x000fc60007ffe0ff */
[--C-:B------:R-:W-:Y:S01]  /*116f0*/  @!P6 IMAD.IADD R79, R79, 0x1, -R191.reuse ;  /* 0x000000014f4fe824 */ /* 0x100fe200078e0abf */
[----:B------:R-:W-:Y:S01]  /*11700*/  IABS R89, R84 ;  /* 0x0000005400597213 */ /* 0x000fe20000000000 */
[----:B------:R-:W-:Y:S01]  /*11710*/  @!P4 IMAD.IADD R80, R80, 0x1, -R191 ;  /* 0x000000015050c824 */ /* 0x000fe200078e0abf */
[----:B------:R-:W-:Y:S01]  /*11720*/  ISETP.GE.AND P6, PT, R85, RZ, PT ;  /* 0x000000ff5500720c */ /* 0x000fe20003fc6270 */
[----:B------:R-:W-:Y:S01]  /*11730*/  IMAD.MOV R88, RZ, RZ, -R88 ;  /* 0x000000ffff587224 */ /* 0x000fe200078e0a58 */
[----:B------:R-:W-:Y:S01]  /*11740*/  ISETP.GT.U32.AND P4, PT, R191, R79, PT ;  /* 0x0000004fbf00720c */ /* 0x000fe20003f84070 */
[----:B------:R-:W-:Y:S02]  /*11750*/  IMAD.MOV.U32 R85, RZ, RZ, R89 ;  /* 0x000000ffff557224 */ /* 0x000fe400078e0059 */
[--C-:B------:R-:W-:Y:S01]  /*11760*/  @!P1 IMAD.IADD R78, R78, 0x1, -R191.reuse ;  /* 0x000000014e4e9824 */ /* 0x100fe200078e0abf */
[----:B------:R-:W-:Y:S01]  /*11770*/  ISETP.GE.AND P1, PT, R82, RZ, PT ;  /* 0x000000ff5200720c */ /* 0x000fe20003f26270 */
[----:B------:R-:W-:Y:S01]  /*11780*/  @!P5 IMAD.IADD R81, R81, 0x1, -R191 ;  /* 0x000000015151d824 */ /* 0x000fe200078e0abf */
[C---:B------:R-:W-:Y:S01]  /*11790*/  ISETP.GT.U32.AND P5, PT, R191.reuse, R80, PT ;  /* 0x00000050bf00720c */ /* 0x040fe20003fa4070 */
[----:B------:R-:W-:Y:S01]  /*117a0*/  IMAD R82, R191, R88, R87 ;  /* 0x00000058bf527224 */ /* 0x000fe200078e0257 */
[----:B------:R-:W-:Y:S01]  /*117b0*/  @!P2 IADD3 R78, -R78, RZ, RZ ;  /* 0x000000ff4e4ea210 */ /* 0x000fe20007ffe1ff */
[----:B------:R-:W-:Y:S01]  /*117c0*/  IMAD.HI.U32 R87, R194, R85, RZ ;  /* 0x00000055c2577227 */ /* 0x000fe200078e00ff */
[----:B------:R-:W-:-:S02]  /*117d0*/  ISETP.GE.AND P2, PT, R83, RZ, PT ;  /* 0x000000ff5300720c */ /* 0x000fc40003f46270 */
[----:B------:R-:W-:Y:S01]  /*117e0*/  IADD3 R88, R247, 0x152, RZ ;  /* 0x00000152f7587810 */ /* 0x000fe20007ffe0ff */
[----:B------:R-:W-:Y:S02]  /*117f0*/  IMAD.MOV R87, RZ, RZ, -R87 ;  /* 0x000000ffff577224 */ /* 0x000fe400078e0a57 */
[----:B------:R-:W-:Y:S01]  /*11800*/  @!P4 IMAD.IADD R79, R79, 0x1, -R191 ;  /* 0x000000014f4fc824 */ /* 0x000fe200078e0abf */
[C---:B------:R-:W-:Y:S01]  /*11810*/  ISETP.GT.U32.AND P4, PT, R191.reuse, R82, PT ;  /* 0x00000052bf00720c */ /* 0x040fe20003f84070 */
[----:B------:R-:W-:Y:S01]  /*11820*/  IMAD R83, R191, R87, R85 ;  /* 0x00000057bf537224 */ /* 0x000fe200078e0255 */
[----:B------:R-:W-:Y:S01]  /*11830*/  IABS R89, R88 ;  /* 0x0000005800597213 */ /* 0x000fe20000000000 */
[----:B------:R-:W-:Y:S01]  /*11840*/  @!P5 IMAD.IADD R80, R80, 0x1, -R191 ;  /* 0x000000015050d824 */ /* 0x000fe200078e0abf */
[----:B------:R-:W-:Y:S01]  /*11850*/  IADD3 R87, R247, 0x153, RZ ;  /* 0x00000153f7577810 */ /* 0x000fe20007ffe0ff */
[----:B------:R-:W-:Y:S01]  /*11860*/  @!P3 IMAD.MOV R77, RZ, RZ, -R77 ;  /* 0x000000ffff4db224 */ /* 0x000fe200078e0a4d */
[C---:B------:R-:W-:Y:S01]  /*11870*/  ISETP.GT.U32.AND P5, PT, R191.reuse, R83, PT ;  /* 0x00000053bf00720c */ /* 0x040fe20003fa4070 */
[----:B------:R-:W-:Y:S01]  /*11880*/  IMAD.HI.U32 R90, R194, R89, RZ ;  /* 0x00000059c25a7227 */ /* 0x000fe200078e00ff */
[----:B------:R-:W-:-:S02]  /*11890*/  ISETP.GT.U32.AND P3, PT, R191, R81, PT ;  /* 0x00000051bf00720c */ /* 0x000fc40003f64070 */
[----:B------:R-:W-:Y:S01]  /*118a0*/  IABS R85, R87 ;  /* 0x0000005700557213 */ /* 0x000fe20000000000 */
[----:B------:R-:W-:Y:S02]  /*118b0*/  IMAD.MOV R90, RZ, RZ, -R90 ;  /* 0x000000ffff5a7224 */ /* 0x000fe400078e0a5a */
[----:B------:R-:W-:Y:S01]  /*118c0*/  @!P4 IMAD.IADD R82, R82, 0x1, -R191 ;  /* 0x000000015252c824 */ /* 0x000fe200078e0abf */
[----:B------:R-:W-:Y:S01]  /*118d0*/  ISETP.GE.AND P4, PT, R84, RZ, PT ;  /* 0x000000ff5400720c */ /* 0x000fe20003f86270 */
[----:B------:R-:W-:Y:S01]  /*118e0*/  IMAD R84, R191, R90, R89 ;  /* 0x0000005abf547224 */ /* 0x000fe200078e0259 */
[----:B------:R-:W-:Y:S01]  /*118f0*/  IADD3 R90, R247, 0x156, RZ ;  /* 0x00000156f75a7810 */ /* 0x000fe20007ffe0ff */
[----:B------:R-:W-:-:S04]  /*11900*/  IMAD.HI.U32 R89, R194, R85, RZ ;  /* 0x00000055c2597227 */ /* 0x000fc800078e00ff */
[--C-:B------:R-:W-:Y:S01]  /*11910*/  @!P5 IMAD.IADD R83, R83, 0x1, -R191.reuse ;  /* 0x000000015353d824 */ /* 0x100fe200078e0abf */
[----:B------:R-:W-:Y:S01]  /*11920*/  ISETP.GT.U32.AND P5, PT, R191, R82, PT ;  /* 0x00000052bf00720c */ /* 0x000fe20003fa4070 */
        /* <DEDUP_REMOVED lines=8> */
[----:B------:R-:W-:Y:S01]  /*119b0*/  @!P2 IMAD.MOV R81, RZ, RZ, -R81 ;  /* 0x000000ffff51a224 */ /* 0x000fe200078e0a51 */
[----:B------:R-:W-:Y:S01]  /*119c0*/  ISETP.GT.U32.AND P2, PT, R191, R84, PT ;  /* 0x00000054bf00720c */ /* 0x000fe20003f44070 */
[----:B------:R-:W-:Y:S01]  /*119d0*/  @!P6 IMAD.MOV R80, RZ, RZ, -R80 ;  /* 0x000000ffff50e224 */ /* 0x000fe200078e0a50 */
[----:B------:R-:W-:Y:S01]  /*119e0*/  ISETP.GE.AND P6, PT, R88, RZ, PT ;  /* 0x000000ff5800720c */ /* 0x000fe20003fc6270 */
[----:B------:R-:W-:-:S04]  /*119f0*/  IMAD.HI.U32 R88, R194, R86, RZ ;  /* 0x00000056c2587227 */ /* 0x000fc800078e00ff */
[--C-:B------:R-:W-:Y:S01]  /*11a00*/  @!P5 IMAD.IADD R82, R82, 0x1, -R191.reuse ;  /* 0x000000015252d824 */ /* 0x100fe200078e0abf */
[----:B------:R-:W-:Y:S01]  /*11a10*/  ISETP.GT.U32.AND P5, PT, R191, R85, PT ;  /* 0x00000055bf00720c */ /* 0x000fe20003fa4070 */
[----:B------:R-:W-:Y:S02]  /*11a20*/  IMAD.MOV R88, RZ, RZ, -R88 ;  /* 0x000000ffff587224 */ /* 0x000fe400078e0a58 */
[--C-:B------:R-:W-:Y:S01]  /*11a30*/  @!P1 IMAD.IADD R83, R83, 0x1, -R191.reuse ;  /* 0x0000000153539824 */ /* 0x100fe200078e0abf */
[----:B------:R-:W-:Y:S01]  /*11a40*/  ISETP.GE.AND P1, PT, R87, RZ, PT ;  /* 0x000000ff5700720c */ /* 0x000fe20003f26270 */
[C---:B------:R-:W-:Y:S01]  /*11a50*/  IMAD R86, R191.reuse, R88, R86 ;  /* 0x00000058bf567224 */ /* 0x040fe200078e0256 */
[----:B------:R-:W-:Y:S01]  /*11a60*/  IABS R87, R89 ;  /* 0x0000005900577213 */ /* 0x000fe20000000000 */
[----:B------:R-:W-:Y:S01]  /*11a70*/  @!P2 IMAD.IADD R84, R84, 0x1, -R191 ;  /* 0x000000015454a824 */ /* 0x000fe200078e0abf */
[----:B------:R-:W-:Y:S01]  /*11a80*/  IABS R88, R90 ;  /* 0x0000005a00587213 */ /* 0x000fe20000000000 */
[----:B------:R-:W-:Y:S01]  /*11a90*/  @!P3 IMAD.MOV R82, RZ, RZ, -R82 ;  /* 0x000000ffff52b224 */ /* 0x000fe200078e0a52 */
[----:B------:R-:W-:Y:S01]  /*11aa0*/  ISETP.GT.U32.AND P2, PT, R191, R86, PT ;  /* 0x00000056bf00720c */ /* 0x000fe20003f44070 */
[----:B------:R-:W-:Y:S01]  /*11ab0*/  IMAD.HI.U32 R94, R194, R87, RZ ;  /* 0x00000057c25e7227 */ /* 0x000fe200078e00ff */
[----:B------:R-:W-:-:S02]  /*11ac0*/  @!P4 IADD3 R83, -R83, RZ, RZ ;  /* 0x000000ff5353c210 */ /* 0x000fc40007ffe1ff */
[----:B------:R-:W-:Y:S01]  /*11ad0*/  ISETP.GE.AND P4, PT, R92, RZ, PT ;  /* 0x000000ff5c00720c */ /* 0x000fe20003f86270 */
[----:B------:R-:W-:Y:S01]  /*11ae0*/  @!P5 IMAD.IADD R85, R85, 0x1, -R191 ;  /* 0x000000015555d824 */ /* 0x000fe200078e0abf */
[C---:B------:R-:W-:Y:S01]  /*11af0*/  ISETP.GT.U32.AND P5, PT, R191.reuse, R84, PT ;  /* 0x00000054bf00720c */ /* 0x040fe20003fa4070 */
[----:B------:R-:W-:Y:S01]  /*11b00*/  IMAD.MOV R94, RZ, RZ, -R94 ;  /* 0x000000ffff5e7224 */ /* 0x000fe200078e0a5e */
[----:B------:R-:W-:Y:S01]  /*11b10*/  IABS R92, R91 ;  /* 0x0000005b005c7213 */ /* 0x000fe20000000000 */
[----:B------:R-:W-:Y:S01]  /*11b20*/  IMAD.HI.U32 R93, R194, R88, RZ ;  /* 0x00000058c25d7227 */ /* 0x000fe200078e00ff */
[----:B------:R-:W-:-:S03]  /*11b30*/  ISETP.GT.U32.AND P3, PT, R191, R85, PT ;  /* 0x00000055bf00720c */ /* 0x000fc60003f64070 */
[C---:B------:R-:W-:Y:S02]  /*11b40*/  IMAD R87, R191.reuse, R94, R87 ;  /* 0x0000005ebf577224 */ /* 0x040fe400078e0257 */
[----:B------:R-:W-:Y:S02]  /*11b50*/  @!P2 IMAD.IADD R86, R86, 0x1, -R191 ;  /* 0x000000015656a824 */ /* 0x000fe400078e0abf */
[----:B------:R-:W-:Y:S02]  /*11b60*/  IMAD.MOV R93, RZ, RZ, -R93 ;  /* 0x000000ffff5d7224 */ /* 0x000fe400078e0a5d */
[--C-:B------:R-:W-:Y:S01]  /*11b70*/  @!P5 IMAD.IADD R84, R84, 0x1, -R191.reuse ;  /* 0x000000015454d824 */ /* 0x100fe200078e0abf */
[C---:B------:R-:W-:Y:S01]  /*11b80*/  ISETP.GT.U32.AND P5, PT, R191.reuse, R87, PT ;  /* 0x00000057bf00720c */ /* 0x040fe20003fa4070 */
[C---:B------:R-:W-:Y:S01]  /*11b90*/  IMAD R88, R191.reuse, R93, R88 ;  /* 0x0000005dbf587224 */ /* 0x040fe200078e0258 */
[----:B------:R-:W-:Y:S01]  /*11ba0*/  ISETP.GT.U32.AND P2, PT, R191, R86, PT ;  /* 0x00000056bf00720c */ /* 0x000fe20003f44070 */
[----:B------:R-:W-:-:S02]  /*11bb0*/  @!P3 IMAD.IADD R85, R85, 0x1, -R191 ;  /* 0x000000015555b824 */ /* 0x000fc400078e0abf */
[----:B------:R-:W-:Y:S01]  /*11bc0*/  IMAD.HI.U32 R93, R194, R92, RZ ;  /* 0x0000005cc25d7227 */ /* 0x000fe200078e00ff */
[----:B------:R-:W-:-:S03]  /*11bd0*/  ISETP.GT.U32.AND P3, PT, R191, R88, PT ;  /* 0x00000058bf00720c */ /* 0x000fc60003f64070 */
[----:B------:R-:W-:Y:S02]  /*11be0*/  IMAD.MOV R93, RZ, RZ, -R93 ;  /* 0x000000ffff5d7224 */ /* 0x000fe400078e0a5d */
[----:B------:R-:W-:Y:S01]  /*11bf0*/  @!P6 IMAD.MOV R84, RZ, RZ, -R84 ;  /* 0x000000ffff54e224 */ /* 0x000fe200078e0a54 */
[----:B------:R-:W-:Y:S01]  /*11c00*/  ISETP.GE.AND P6, PT, R89, RZ, PT ;  /* 0x000000ff5900720c */ /* 0x000fe20003fc6270 */
[--C-:B------:R-:W-:Y:S02]  /*11c10*/  @!P5 IMAD.IADD R87, R87, 0x1, -R191.reuse ;  /* 0x000000015757d824 */ /* 0x100fe400078e0abf */
[--C-:B------:R-:W-:Y:S01]  /*11c20*/  @!P2 IMAD.IADD R86, R86, 0x1, -R191.reuse ;  /* 0x000000015656a824 */ /* 0x100fe200078e0abf */
[----:B------:R-:W-:Y:S01]  /*11c30*/  ISETP.GE.AND P2, PT, R91, RZ, PT ;  /* 0x000000ff5b00720c */ /* 0x000fe20003f46270 */
[C---:B------:R-:W-:Y:S01]  /*11c40*/  IMAD R89, R191.reuse, R93, R92 ;  /* 0x0000005dbf597224 */ /* 0x040fe200078e025c */
[----:B------:R-:W-:Y:S01]  /*11c50*/  ISETP.GT.U32.AND P5, PT, R191, R87, PT ;  /* 0x00000057bf00720c */ /* 0x000fe20003fa4070 */
[----:B------:R-:W-:Y:S01]  /*11c60*/  @!P3 IMAD.IADD R88, R88, 0x1, -R191 ;  /* 0x000000015858b824 */ /* 0x000fe200078e0abf */
[----:B------:R-:W-:Y:S01]  /*11c70*/  IADD3 R93, R247, 0x158, RZ ;  /* 0x00000158f75d7810 */ /* 0x000fe20007ffe0ff */
[----:B------:R-:W-:Y:S01]  /*11c80*/  @!P4 IMAD.MOV R86, RZ, RZ, -R86 ;  /* 0x000000ffff56c224 */ /* 0x000fe200078e0a56 */
[C---:B------:R-:W-:Y:S01]  /*11c90*/  ISETP.GT.U32.AND P4, PT, R191.reuse, R89, PT ;  /* 0x00000059bf00720c */ /* 0x040fe20003f84070 */
[----:B------:R-:W-:Y:S01]  /*11ca0*/  @!P1 IMAD.MOV R85, RZ, RZ, -R85 ;  /* 0x000000ffff559224 */ /* 0x000fe200078e0a55 */
[----:B------:R-:W-:-:S02]  /*11cb0*/  ISETP.GT.U32.AND P3, PT, R191, R88, PT ;  /* 0x00000058bf00720c */ /* 0x000fc40003f64070 */
[----:B------:R-:W-:Y:S02]  /*11cc0*/  IABS R95, R93 ;  /* 0x0000005d005f7213 */ /* 0x000fe40000000000 */
[----:B------:R-:W-:Y:S02]  /*11cd0*/  ISETP.GE.AND P1, PT, R90, RZ, PT ;  /* 0x000000ff5a00720c */ /* 0x000fe40003f26270 */
[----:B------:R-:W-:Y:S01]  /*11ce0*/  IABS R91, R96 ;  /* 0x00000060005b7213 */ /* 0x000fe20000000000 */
[--C-:B------:R-:W-:Y:S01]  /*11cf0*/  @!P5 IMAD.IADD R87, R87, 0x1, -R191.reuse ;  /* 0x000000015757d824 */ /* 0x100fe200078e0abf */
[----:B------:R-:W-:Y:S01]  /*11d00*/  IADD3 R90, R247, 0x15a, RZ ;  /* 0x0000015af75a7810 */ /* 0x000fe20007ffe0ff */
[----:B------:R-:W-:Y:S01]  /*11d10*/  IMAD.HI.U32 R97, R194, R95, RZ ;  /* 0x0000005fc2617227 */ /* 0x000fe200078e00ff */
[----:B------:R-:W-:Y:S02]  /*11d20*/  ISETP.GE.AND P5, PT, R93, RZ, PT ;  /* 0x000000ff5d00720c */ /* 0x000fe40003fa6270 */
[----:B------:R-:W-:Y:S01]  /*11d30*/  @!P6 IADD3 R87, -R87, RZ, RZ ;  /* 0x000000ff5757e210 */ /* 0x000fe20007ffe1ff */
[--C-:B------:R-:W-:Y:S01]  /*11d40*/  @!P4 IMAD.IADD R89, R89, 0x1, -R191.reuse ;  /* 0x000000015959c824 */ /* 0x100fe200078e0abf */
[----:B------:R-:W-:Y:S01]  /*11d50*/  IABS R92, R90 ;  /* 0x0000005a005c7213 */ /* 0x000fe20000000000 */
[----:B------:R-:W-:Y:S01]  /*11d60*/  @!P3 IMAD.IADD R88, R88, 0x1, -R191 ;  /* 0x000000015858b824 */ /* 0x000fe200078e0abf */
[----:B------:R-:W-:Y:S01]  /*11d70*/  ISETP.GE.AND P3, PT, R96, RZ, PT ;  /* 0x000000ff6000720c */ /* 0x000fe20003f66270 */
[----:B------:R-:W-:Y:S01]  /*11d80*/  IMAD.HI.U32 R94, R194, R91, RZ ;  /* 0x0000005bc25e7227 */ /* 0x000fe200078e00ff */
[----:B------:R-:W-:-:S02]  /*11d90*/  ISETP.GT.U32.AND P6, PT, R191, R89, PT ;  /* 0x00000059bf00720c */ /* 0x000fc40003fc4070 */
[----:B------:R-:W-:Y:S01]  /*11da0*/  ISETP.GE.AND P4, PT, R90, RZ, PT ;  /* 0x000000ff5a00720c */ /* 0x000fe20003f86270 */
[----:B------:R-:W-:Y:S01]  /*11db0*/  IMAD.MOV R96, RZ, RZ, -R97 ;  /* 0x000000ffff607224 */ /* 0x000fe200078e0a61 */
[----:B------:R-:W-:Y:S01]  /*11dc0*/  IABS R97, R104 ;  /* 0x0000006800617213 */ /* 0x000fe20000000000 */
[----:B------:R-:W-:Y:S02]  /*11dd0*/  IMAD.MOV R94, RZ, RZ, -R94 ;  /* 0x000000ffff5e7224 */ /* 0x000fe400078e0a5e */
[C---:B------:R-:W-:Y:S01]  /*11de0*/  IMAD R90, R191.reuse, R96, R95 ;  /* 0x00000060bf5a7224 */ /* 0x040fe200078e025f */
[----:B------:R-:W-:Y:S01]  /*11df0*/  IABS R95, R101 ;  /* 0x00000065005f7213 */ /* 0x000fe20000000000 */
[C---:B------:R-:W-:Y:S01]  /*11e00*/  IMAD R91, R191.reuse, R94, R91 ;  /* 0x0000005ebf5b7224 */ /* 0x040fe200078e025b */
[----:B------:R-:W-:Y:S01]  /*11e10*/  IABS R94, R102 ;  /* 0x00000066005e7213 */ /* 0x000fe20000000000 */
[----:B------:R-:W-:Y:S01]  /*11e20*/  @!P1 IMAD.MOV R88, RZ, RZ, -R88 ;  /* 0x000000ffff589224 */ /* 0x000fe200078e0a58 */
[----:B------:R-:W-:Y:S01]  /*11e30*/  ISETP.GT.U32.AND P1, PT, R191, R90, PT ;  /* 0x0000005abf00720c */ /* 0x000fe20003f24070 */
[----:B------:R-:W-:Y:S01]  /*11e40*/  @!P6 IMAD.IADD R89, R89, 0x1, -R191 ;  /* 0x000000015959e824 */ /* 0x000fe200078e0abf */
[----:B------:R-:W-:Y:S01]  /*11e50*/  ISETP.GT.U32.AND P6, PT, R191, R91, PT ;  /* 0x0000005bbf00720c */ /* 0x000fe20003fc4070 */
[----:B------:R-:W-:Y:S01]  /*11e60*/  IMAD.HI.U32 R93, R194, R92, RZ ;  /* 0x0000005cc25d7227 */ /* 0x000fe200078e00ff */
[----:B------:R-:W-:-:S03]  /*11e70*/  IABS R96, R103 ;  /* 0x0000006700607213 */ /* 0x000fc60000000000 */
[----:B------:R-:W-:Y:S02]  /*11e80*/  IMAD.MOV R93, RZ, RZ, -R93 ;  /* 0x000000ffff5d7224 */ /* 0x000fe400078e0a5d */
[----:B------:R-:W-:-:S04]  /*11e90*/  IMAD.HI.U32 R99, R194, R94, RZ ;  /* 0x0000005ec2637227 */ /* 0x000fc800078e00ff */
[----:B------:R-:W-:Y:S01]  /*11ea0*/  IMAD R92, R191, R93, R92 ;  /* 0x0000005dbf5c7224 */ /* 0x000fe200078e025c */
[----:B------:R-:W-:Y:S01]  /*11eb0*/  IABS R93, R108 ;  /* 0x0000006c005d7213 */ /* 0x000fe20000000000 */
[--C-:B------:R-:W-:Y:S02]  /*11ec0*/  @!P1 IMAD.IADD R90, R90, 0x1, -R191.reuse ;  /* 0x000000015a5a9824 */ /* 0x100fe400078e0abf */
[----:B------:R-:W-:Y:S02]  /*11ed0*/  @!P6 IMAD.IADD R91, R91, 0x1, -R191 ;  /* 0x000000015b5be824 */ /* 0x000fe400078e0abf */
[----:B------:R-:W-:Y:S01]  /*11ee0*/  IMAD.HI.U32 R100, R194, R93, RZ ;  /* 0x0000005dc2647227 */ /* 0x000fe200078e00ff */
[C---:B------:R-:W-:Y:S02]  /*11ef0*/  ISETP.GT.U32.AND P1, PT, R191.reuse, R90, PT ;  /* 0x0000005abf00720c */ /* 0x040fe40003f24070 */
[----:B------:R-:W-:Y:S01]  /*11f00*/  ISETP.GT.U32.AND P6, PT, R191, R91, PT ;  /* 0x0000005bbf00720c */ /* 0x000fe20003fc4070 */
[----:B------:R-:W-:-:S02]  /*11f10*/  IMAD.MOV R100, RZ, RZ, -R100 ;  /* 0x000000ffff647224 */ /* 0x000fc400078e0a64 */
[----:B------:R-:W-:Y:S02]  /*11f20*/  IMAD.MOV R99, RZ, RZ, -R99 ;  /* 0x000000ffff637224 */ /* 0x000fe400078e0a63 */
[C---:B------:R-:W-:Y:S02]  /*11f30*/  IMAD R93, R191.reuse, R100, R93 ;  /* 0x00000064bf5d7224 */ /* 0x040fe400078e025d */
[----:B------:R-:W-:Y:S01]  /*11f40*/  @!P2 IMAD.MOV R89, RZ, RZ, -R89 ;  /* 0x000000ffff59a224 */ /* 0x000fe200078e0a59 */
[----:B------:R-:W-:Y:S01]  /*11f50*/  ISETP.GT.U32.AND P2, PT, R191, R92, PT ;  /* 0x0000005cbf00720c */ /* 0x000fe20003f44070 */
[----:B------:R-:W-:-:S04]  /*11f60*/  IMAD.HI.U32 R98, R194, R95, RZ ;  /* 0x0000005fc2627227 */ /* 0x000fc800078e00ff */
[C---:B------:R-:W-:Y:S02]  /*11f70*/  IMAD R94, R191.reuse, R99, R94 ;  /* 0x00000063bf5e7224 */ /* 0x040fe400078e025e */
[--C-:B------:R-:W-:Y:S01]  /*11f80*/  @!P1 IMAD.IADD R90, R90, 0x1, -R191.reuse ;  /* 0x000000015a5a9824 */ /* 0x100fe200078e0abf */
[----:B------:R-:W-:Y:S01]  /*11f90*/  ISETP.GT.U32.AND P1, PT, R191, R93, PT ;  /* 0x0000005dbf00720c */ /* 0x000fe20003f24070 */
[----:B------:R-:W-:Y:S02]  /*11fa0*/  IMAD.MOV R100, RZ, RZ, -R98 ;  /* 0x000000ffff647224 */ /* 0x000fe400078e0a62 */
[----:B------:R-:W-:Y:S01]  /*11fb0*/  @!P6 IMAD.IADD R91, R91, 0x1, -R191 ;  /* 0x000000015b5be824 */ /* 0x000fe200078e0abf */
[C---:B------:R-:W-:Y:S01]  /*11fc0*/  ISETP.GT.U32.AND P6, PT, R191.reuse, R94, PT ;  /* 0x0000005ebf00720c */ /* 0x040fe20003fc4070 */
[----:B------:R-:W-:Y:S01]  /*11fd0*/  IMAD R95, R191, R100, R95 ;  /* 0x00000064bf5f7224 */ /* 0x000fe200078e025f */
[----:B------:R-:W-:Y:S01]  /*11fe0*/  IABS R100, R107 ;  /* 0x0000006b00647213 */ /* 0x000fe20000000000 */
[----:B------:R-:W-:-:S02]  /*11ff0*/  @!P2 IMAD.IADD R92, R92, 0x1, -R191 ;  /* 0x000000015c5ca824 */ /* 0x000fc400078e0abf */
[----:B------:R-:W-:Y:S01]  /*12000*/  IMAD.HI.U32 R98, R194, R97, RZ ;  /* 0x00000061c2627227 */ /* 0x000fe200078e00ff */
[----:B------:R-:W-:-:S03]  /*12010*/  ISETP.GT.U32.AND P2, PT, R191, R95, PT ;  /* 0x0000005fbf00720c */ /* 0x000fc60003f44070 */
[----:B------:R-:W-:Y:S01]  /*12020*/  @!P1 IMAD.IADD R93, R93, 0x1, -R191 ;  /* 0x000000015d5d9824 */ /* 0x000fe200078e0abf */
[----:B------:R-:W-:Y:S01]  /*12030*/  ISETP.GT.U32.AND P1, PT, R191, R92, PT ;  /* 0x0000005cbf00720c */ /* 0x000fe20003f24070 */
[----:B------:R-:W-:-:S04]  /*12040*/  IMAD.HI.U32 R99, R194, R96, RZ ;  /* 0x00000060c2637227 */ /* 0x000fc800078e00ff */
[----:B------:R-:W-:Y:S01]  /*12050*/  @!P6 IMAD.IADD R94, R94, 0x1, -R191 ;  /* 0x000000015e5ee824 */ /* 0x000fe200078e0abf */
[C---:B------:R-:W-:Y:S01]  /*12060*/  ISETP.GT.U32.AND P6, PT, R191.reuse, R93, PT ;  /* 0x0000005dbf00720c */ /* 0x040fe20003fc4070 */
[----:B------:R-:W-:Y:S02]  /*12070*/  IMAD.MOV R98, RZ, RZ, -R98 ;  /* 0x000000ffff627224 */ /* 0x000fe400078e0a62 */
[----:B------:R-:W-:Y:S02]  /*12080*/  IMAD.MOV R99, RZ, RZ, -R99 ;  /* 0x000000ffff637224 */ /* 0x000fe400078e0a63 */
[----:B------:R-:W-:Y:S01]  /*12090*/  IMAD R97, R191, R98, R97 ;  /* 0x00000062bf617224 */ /* 0x000fe200078e0261 */
[----:B------:R-:W-:Y:S01]  /*120a0*/  IABS R98, R105 ;  /* 0x0000006900627213 */ /* 0x000fe20000000000 */
[----:B------:R-:W-:Y:S01]  /*120b0*/  @!P2 IMAD.IADD R95, R95, 0x1, -R191 ;  /* 0x000000015f5fa824 */ /* 0x000fe200078e0abf */
[----:B------:R-:W-:Y:S01]  /*120c0*/  @!P1 IADD3 R92, R92, -R191, RZ ;  /* 0x800000bf5c5c9210 */ /* 0x000fe20007ffe0ff */
[C---:B------:R-:W-:Y:S01]  /*120d0*/  IMAD R96, R191.reuse, R99, R96 ;  /* 0x00000063bf607224 */ /* 0x040fe200078e0260 */
[C---:B------:R-:W-:Y:S01]  /*120e0*/  ISETP.GT.U32.AND P2, PT, R191.reuse, R94, PT ;  /* 0x0000005ebf00720c */ /* 0x040fe20003f44070 */
[----:B------:R-:W-:Y:S01]  /*120f0*/  @!P5 IMAD.MOV R90, RZ, RZ, -R90 ;  /* 0x000000ffff5ad224 */ /* 0x000fe200078e0a5a */
[C---:B------:R-:W-:Y:S01]  /*12100*/  ISETP.GT.U32.AND P5, PT, R191.reuse, R95, PT ;  /* 0x0000005fbf00720c */ /* 0x040fe20003fa4070 */
[----:B------:R-:W-:Y:S01]  /*12110*/  IMAD.HI.U32 R109, R194, R98, RZ ;  /* 0x00000062c26d7227 */ /* 0x000fe200078e00ff */
[----:B------:R-:W-:-:S02]  /*12120*/  ISETP.GT.U32.AND P1, PT, R191, R96, PT ;  /* 0x00000060bf00720c */ /* 0x000fc40003f24070 */
[----:B------:R-:W-:Y:S01]  /*12130*/  IABS R99, R106 ;  /* 0x0000006a00637213 */ /* 0x000fe20000000000 */
[----:B------:R-:W-:Y:S01]  /*12140*/  @!P6 IMAD.IADD R93, R93, 0x1, -R191 ;  /* 0x000000015d5de824 */ /* 0x000fe200078e0abf */
[C---:B------:R-:W-:Y:S01]  /*12150*/  ISETP.GT.U32.AND P6, PT, R191.reuse, R97, PT ;  /* 0x00000061bf00720c */ /* 0x040fe20003fc4070 */
[----:B------:R-:W-:Y:S02]  /*12160*/  IMAD.MOV R109, RZ, RZ, -R109 ;  /* 0x000000ffff6d7224 */ /* 0x000fe400078e0a6d */
[----:B------:R-:W-:Y:S02]  /*12170*/  @!P3 IMAD.MOV R91, RZ, RZ, -R91 ;  /* 0x000000ffff5bb224 */ /* 0x000fe400078e0a5b */
[----:B------:R-:W-:Y:S02]  /*12180*/  IMAD R98, R191, R109, R98 ;  /* 0x0000006dbf627224 */ /* 0x000fe400078e0262 */
[--C-:B------:R-:W-:Y:S02]  /*12190*/  @!P5 IMAD.IADD R95, R95, 0x1, -R191.reuse ;  /* 0x000000015f5fd824 */ /* 0x100fe400078e0abf */
[--C-:B------:R-:W-:Y:S01]  /*121a0*/  @!P2 IMAD.IADD R94, R94, 0x1, -R191.reuse ;  /* 0x000000015e5ea824 */ /* 0x100fe200078e0abf */
[----:B------:R-:W-:Y:S01]  /*121b0*/  ISETP.GT.U32.AND P5, PT, R191, R98, PT ;  /* 0x00000062bf00720c */ /* 0x000fe20003fa4070 */
[--C-:B------:R-:W-:Y:S01]  /*121c0*/  @!P1 IMAD.IADD R96, R96, 0x1, -R191.reuse ;  /* 0x0000000160609824 */ /* 0x100fe200078e0abf */
[----:B------:R-:W-:Y:S01]  /*121d0*/  ISETP.GE.AND P2, PT, R108, RZ, PT ;  /* 0x000000ff6c00720c */ /* 0x000fe20003f46270 */
[----:B------:R-:W-:Y:S01]  /*121e0*/  @!P6 IMAD.IADD R97, R97, 0x1, -R191 ;  /* 0x000000016161e824 */ /* 0x000fe200078e0abf */
[----:B------:R-:W-:Y:S01]  /*121f0*/  ISETP.GE.AND P6, PT, R101, RZ, PT ;  /* 0x000000ff6500720c */ /* 0x000fe20003fc6270 */
[----:B------:R-:W-:Y:S01]  /*12200*/  IMAD.HI.U32 R108, R194, R100, RZ ;  /* 0x00000064c26c7227 */ /* 0x000fe200078e00ff */
[----:B------:R-:W-:-:S02]  /*12210*/  ISETP.GE.AND P1, PT, R102, RZ, PT ;  /* 0x000000ff6600720c */ /* 0x000fc40003f26270 */
[----:B------:R-:W-:Y:S01]  /*12220*/  ISETP.GT.U32.AND P3, PT, R191, R96, PT ;  /* 0x00000060bf00720c */ /* 0x000fe20003f64070 */
[----:B------:R-:W-:Y:S01]  /*12230*/  IMAD.HI.U32 R109, R194, R99, RZ ;  /* 0x00000063c26d7227 */ /* 0x000fe200078e00ff */
[----:B------:R-:W-:-:S03]  /*12240*/  IADD3 R102, R247, 0x163, RZ ;  /* 0x00000163f7667810 */ /* 0x000fc60007ffe0ff */
[----:B------:R-:W-:Y:S01]  /*12250*/  IMAD.MOV R108, RZ, RZ, -R108 ;  /* 0x000000ffff6c7224 */ /* 0x000fe200078e0a6c */
[----:B------:R-:W-:Y:S01]  /*12260*/  IABS R101, R102 ;  /* 0x0000006600657213 */ /* 0x000fe20000000000 */
[----:B------:R-:W-:Y:S02]  /*12270*/  IMAD.MOV R109, RZ, RZ, -R109 ;  /* 0x000000ffff6d7224 */ /* 0x000fe400078e0a6d */
[----:B------:R-:W-:Y:S01]  /*12280*/  @!P4 IMAD.MOV R92, RZ, RZ, -R92 ;  /* 0x000000ffff5cc224 */ /* 0x000fe200078e0a5c */
[C---:B------:R-:W-:Y:S01]  /*12290*/  ISETP.GT.U32.AND P4, PT, R191.reuse, R97, PT ;  /* 0x00000061bf00720c */ /* 0x040fe20003f84070 */
[C---:B------:R-:W-:Y:S02]  /*122a0*/  IMAD R100, R191.reuse, R108, R100 ;  /* 0x0000006cbf647224 */ /* 0x040fe400078e0264 */
[----:B------:R-:W-:Y:S02]  /*122b0*/  IMAD R99, R191, R109, R99 ;  /* 0x0000006dbf637224 */ /* 0x000fe400078e0263 */
[----:B------:R-:W-:-:S02]  /*122c0*/  @!P5 IMAD.IADD R98, R98, 0x1, -R191 ;  /* 0x000000016262d824 */ /* 0x000fc400078e0abf */
[----:B------:R-:W-:Y:S01]  /*122d0*/  @!P6 IMAD.MOV R95, RZ, RZ, -R95 ;  /* 0x000000ffff5fe224 */ /* 0x000fe200078e0a5f */
[C---:B------:R-:W-:Y:S01]  /*122e0*/  ISETP.GT.U32.AND P6, PT, R191.reuse, R100, PT ;  /* 0x00000064bf00720c */ /* 0x040fe20003fc4070 */
[----:B------:R-:W-:Y:S01]  /*122f0*/  @!P2 IMAD.MOV R93, RZ, RZ, -R93 ;  /* 0x000000ffff5da224 */ /* 0x000fe200078e0a5d */
[C---:B------:R-:W-:Y:S01]  /*12300*/  ISETP.GT.U32.AND P5, PT, R191.reuse, R98, PT ;  /* 0x00000062bf00720c */ /* 0x040fe20003fa4070 */
[----:B------:R-:W-:Y:S01]  /*12310*/  @!P1 IMAD.MOV R94, RZ, RZ, -R94 ;  /* 0x000000ffff5e9224 */ /* 0x000fe200078e0a5e */
[----:B------:R-:W-:Y:S01]  /*12320*/  ISETP.GT.U32.AND P2, PT, R191, R99, PT ;  /* 0x00000063bf00720c */ /* 0x000fe20003f44070 */
[--C-:B------:R-:W-:Y:S01]  /*12330*/  @!P3 IMAD.IADD R96, R96, 0x1, -R191.reuse ;  /* 0x000000016060b824 */ /* 0x100fe200078e0abf */
[----:B------:R-:W-:Y:S01]  /*12340*/  ISETP.GE.AND P1, PT, R103, RZ, PT ;  /* 0x000000ff6700720c */ /* 0x000fe20003f26270 */
[----:B------:R-:W-:Y:S01]  /*12350*/  IMAD.HI.U32 R103, R194, R101, RZ ;  /* 0x00000065c2677227 */ /* 0x000fe200078e00ff */
[----:B------:R-:W-:Y:S02]  /*12360*/  ISETP.GE.AND P3, PT, R104, RZ, PT ;  /* 0x000000ff6800720c */ /* 0x000fe40003f66270 */
[----:B------:R-:W-:Y:S01]  /*12370*/  IADD3 R104, R247, 0x165, RZ ;  /* 0x00000165f7687810 */ /* 0x000fe20007ffe0ff */
[----:B------:R-:W-:Y:S01]  /*12380*/  @!P4 IMAD.IADD R97, R97, 0x1, -R191 ;  /* 0x000000016161c824 */ /* 0x000fe200078e0abf */
[----:B------:R-:W-:Y:S01]  /*12390*/  ISETP.GE.AND P4, PT, R105, RZ, PT ;  /* 0x000000ff6900720c */ /* 0x000fe20003f86270 */
[----:B------:R-:W-:Y:S01]  /*123a0*/  IMAD.MOV R103, RZ, RZ, -R103 ;  /* 0x000000ffff677224 */ /* 0x000fe200078e0a67 */
[----:B------:R-:W-:Y:S01]  /*123b0*/  IADD3 R105, R247, 0x164, RZ ;  /* 0x00000164f7697810 */ /* 0x000fe20007ffe0ff */
[----:B------:R-:W-:Y:S01]  /*123c0*/  @!P6 IMAD.IADD R100, R100, 0x1, -R191 ;  /* 0x000000016464e824 */ /* 0x000fe200078e0abf */
[----:B------:R-:W-:Y:S01]  /*123d0*/  @!P5 IADD3 R98, R98, -R191, RZ ;  /* 0x800000bf6262d210 */ /* 0x000fe20007ffe0ff */
[----:B------:R-:W-:Y:S01]  /*123e0*/  IMAD R101, R191, R103, R101 ;  /* 0x00000067bf657224 */ /* 0x000fe200078e0265 */
[----:B------:R-:W-:Y:S01]  /*123f0*/  IABS R103, R105 ;  /* 0x0000006900677213 */ /* 0x000fe20000000000 */
[----:B------:R-:W-:Y:S01]  /*12400*/  @!P2 IMAD.IADD R99, R99, 0x1, -R191 ;  /* 0x000000016363a824 */ /* 0x000fe200078e0abf */
[----:B------:R-:W-:Y:S01]  /*12410*/  ISETP.GE.AND P5, PT, R106, RZ, PT ;  /* 0x000000ff6a00720c */ /* 0x000fe20003fa6270 */
[----:B------:R-:W-:Y:S01]  /*12420*/  @!P3 IMAD.MOV R97, RZ, RZ, -R97 ;  /* 0x000000ffff61b224 */ /* 0x000fe200078e0a61 */
[----:B------:R-:W-:Y:S01]  /*12430*/  IABS R106, R104 ;  /* 0x00000068006a7213 */ /* 0x000fe20000000000 */
[----:B------:R-:W-:Y:S01]  /*12440*/  @!P1 IMAD.MOV R96, RZ, RZ, -R96 ;  /* 0x000000ffff609224 */ /* 0x000fe200078e0a60 */
[C---:B------:R-:W-:Y:S01]  /*12450*/  ISETP.GT.U32.AND P6, PT, R191.reuse, R100, PT ;  /* 0x00000064bf00720c */ /* 0x040fe20003fc4070 */
[----:B------:R-:W-:Y:S01]  /*12460*/  @!P4 IMAD.MOV R98, RZ, RZ, -R98 ;  /* 0x000000ffff62c224 */ /* 0x000fe200078e0a62 */
[----:B------:R-:W-:Y:S01]  /*12470*/  ISETP.GE.AND P3, PT, R102, RZ, PT ;  /* 0x000000ff6600720c */ /* 0x000fe20003f66270 */
[----:B------:R-:W-:Y:S01]  /*12480*/  IMAD.MOV.U32 R102, RZ, RZ, R103 ;  /* 0x000000ffff667224 */ /* 0x000fe200078e0067 */
[----:B------:R-:W-:Y:S01]  /*12490*/  ISETP.GT.U32.AND P1, PT, R191, R99, PT ;  /* 0x00000063bf00720c */ /* 0x000fe20003f24070 */
[----:B------:R-:W-:Y:S01]  /*124a0*/  IMAD.MOV.U32 R103, RZ, RZ, R106 ;  /* 0x000000ffff677224 */ /* 0x000fe200078e006a */
[----:B------:R-:W-:Y:S01]  /*124b0*/  ISETP.GE.AND P2, PT, R107, RZ, PT ;  /* 0x000000ff6b00720c */ /* 0x000fe20003f46270 */
[----:B------:R-:W-:Y:S01]  /*124c0*/  IMAD.HI.U32 R106, R194, R102, RZ ;  /* 0x00000066c26a7227 */ /* 0x000fe200078e00ff */
[----:B------:R-:W-:-:S03]  /*124d0*/  ISETP.GT.U32.AND P4, PT, R191, R101, PT ;  /* 0x00000065bf00720c */ /* 0x000fc60003f84070 */
[----:B------:R-:W-:Y:S02]  /*124e0*/  IMAD.MOV R106, RZ, RZ, -R106 ;  /* 0x000000ffff6a7224 */ /* 0x000fe400078e0a6a */
[--C-:B------:R-:W-:Y:S01]  /*124f0*/  @!P6 IMAD.IADD R100, R100, 0x1, -R191.reuse ;  /* 0x000000016464e824 */ /* 0x100fe200078e0abf */
[----:B------:R-:W-:Y:S01]  /*12500*/  ISETP.GE.AND P6, PT, R104, RZ, PT ;  /* 0x000000ff6800720c */ /* 0x000fe20003fc6270 */
[----:B------:R-:W-:Y:S02]  /*12510*/  IMAD R102, R191, R106, R102 ;  /* 0x0000006abf667224 */ /* 0x000fe400078e0266 */
[--C-:B------:R-:W-:Y:S01]  /*12520*/  @!P1 IMAD.IADD R99, R99, 0x1, -R191.reuse ;  /* 0x0000000163639824 */ /* 0x100fe200078e0abf */
[----:B------:R-:W-:Y:S01]  /*12530*/  ISETP.GE.AND P1, PT, R105, RZ, PT ;  /* 0x000000ff6900720c */ /* 0x000fe20003f26270 */
[----:B------:R-:W-:Y:S01]  /*12540*/  @!P2 IMAD.MOV R100, RZ, RZ, -R100 ;  /* 0x000000ffff64a224 */ /* 0x000fe200078e0a64 */
[----:B------:R-:W-:Y:S01]  /*12550*/  IADD3 R105, R247, 0x166, RZ ;  /* 0x00000166f7697810 */ /* 0x000fe20007ffe0ff */
[----:B------:R-:W-:Y:S01]  /*12560*/  @!P4 IMAD.IADD R101, R101, 0x1, -R191 ;  /* 0x000000016565c824 */ /* 0x000fe200078e0abf */
[C---:B------:R-:W-:Y:S01]  /*12570*/  ISETP.GT.U32.AND P2, PT, R191.reuse, R102, PT ;  /* 0x00000066bf00720c */ /* 0x040fe20003f44070 */
[----:B------:R-:W-:Y:S01]  /*12580*/  @!P5 IMAD.MOV R99, RZ, RZ, -R99 ;  /* 0x000000ffff63d224 */ /* 0x000fe200078e0a63 */
[----:B------:R-:W-:Y:S01]  /*12590*/  IABS R104, R105 ;  /* 0x0000006900687213 */ /* 0x000fe20000000000 */
[----:B------:R-:W-:Y:S01]  /*125a0*/  IMAD.HI.U32 R107, R194, R103, RZ ;  /* 0x00000067c26b7227 */ /* 0x000fe200078e00ff */
[----:B------:R-:W-:-:S02]  /*125b0*/  ISETP.GT.U32.AND P5, PT, R191, R101, PT ;  /* 0x00000065bf00720c */ /* 0x000fc40003fa4070 */
[----:B------:R-:W-:Y:S01]  /*125c0*/  ISETP.GE.AND P4, PT, R105, RZ, PT ;  /* 0x000000ff6900720c */ /* 0x000fe20003f86270 */
[----:B------:R-:W-:Y:S01]  /*125d0*/  IMAD.HI.U32 R106, R194, R104, RZ ;  /* 0x00000068c26a7227 */ /* 0x000fe200078e00ff */
[----:B------:R-:W-:-:S03]  /*125e0*/  IABS R105, R112 ;  /* 0x0000007000697213 */ /* 0x000fc60000000000 */
[----:B------:R-:W-:Y:S02]  /*125f0*/  IMAD.MOV R107, RZ, RZ, -R107 ;  /* 0x000000ffff6b7224 */ /* 0x000fe400078e0a6b */
[----:B------:R-:W-:Y:S02]  /*12600*/  IMAD.MOV R106, RZ, RZ, -R106 ;  /* 0x000000ffff6a7224 */ /* 0x000fe400078e0a6a */
[----:B------:R-:W-:Y:S02]  /*12610*/  @!P2 IMAD.IADD R102, R102, 0x1, -R191 ;  /* 0x000000016666a824 */ /* 0x000fe400078e0abf */
[C---:B------:R-:W-:Y:S01]  /*12620*/  IMAD R103, R191.reuse, R107, R103 ;  /* 0x0000006bbf677224 */ /* 0x040fe200078e0267 */
[----:B------:R-:W-:Y:S01]  /*12630*/  IABS R107, R113 ;  /* 0x00000071006b7213 */ /* 0x000fe20000000000 */
[C---:B------:R-:W-:Y:S01]  /*12640*/  IMAD R104, R191.reuse, R106, R104 ;  /* 0x0000006abf687224 */ /* 0x040fe200078e0268 */
[----:B------:R-:W-:Y:S01]  /*12650*/  ISETP.GT.U32.AND P2, PT, R191, R102, PT ;  /* 0x00000066bf00720c */ /* 0x000fe20003f44070 */
[----:B------:R-:W-:-:S04]  /*12660*/  IMAD.HI.U32 R106, R194, R105, RZ ;  /* 0x00000069c26a7227 */ /* 0x000fc800078e00ff */
[----:B------:R-:W-:Y:S01]  /*12670*/  @!P5 IMAD.IADD R101, R101, 0x1, -R191 ;  /* 0x000000016565d824 */ /* 0x000fe200078e0abf */
[----:B------:R-:W-:Y:S01]  /*12680*/  ISETP.GT.U32.AND P5, PT, R191, R103, PT ;  /* 0x00000067bf00720c */ /* 0x000fe20003fa4070 */
[----:B------:R-:W-:Y:S01]  /*12690*/  IMAD.HI.U32 R109, R194, R107, RZ ;  /* 0x0000006bc26d7227 */ /* 0x000fe200078e00ff */
[----:B------:R-:W-:-:S03]  /*126a0*/  IADD3 R106, -R106, RZ, RZ ;  /* 0x000000ff6a6a7210 */ /* 0x000fc60007ffe1ff */
[----:B------:R-:W-:Y:S01]  /*126b0*/  @!P3 IMAD.MOV R101, RZ, RZ, -R101 ;  /* 0x000000ffff65b224 */ /* 0x000fe200078e0a65 */
[C---:B------:R-:W-:Y:S01]  /*126c0*/  ISETP.GT.U32.AND P3, PT, R191.reuse, R104, PT ;  /* 0x00000068bf00720c */ /* 0x040fe20003f64070 */
[----:B------:R-:W-:Y:S01]  /*126d0*/  IMAD R105, R191, R106, R105 ;  /* 0x0000006abf697224 */ /* 0x000fe200078e0269 */
[----:B------:R-:W-:Y:S01]  /*126e0*/  IADD3 R106, R247, 0x16a, RZ ;  /* 0x0000016af76a7810 */ /* 0x000fe20007ffe0ff */
[----:B------:R-:W-:Y:S02]  /*126f0*/  @!P2 IMAD.IADD R102, R102, 0x1, -R191 ;  /* 0x000000016666a824 */ /* 0x000fe400078e0abf */
[----:B------:R-:W-:Y:S01]  /*12700*/  IMAD.MOV R109, RZ, RZ, -R109 ;  /* 0x000000ffff6d7224 */ /* 0x000fe200078e0a6d */
[----:B------:R-:W-:Y:S01]  /*12710*/  ISETP.GT.U32.AND P2, PT, R191, R105, PT ;  /* 0x00000069bf00720c */ /* 0x000fe20003f44070 */
[----:B------:R-:W-:Y:S02]  /*12720*/  @!P5 IMAD.IADD R103, R103, 0x1, -R191 ;  /* 0x000000016767d824 */ /* 0x000fe400078e0abf */
[----:B------:R-:W-:-:S03]  /*12730*/  IMAD.HI.U32 R108, R194, R114, RZ ;  /* 0x00000072c26c7227 */ /* 0x000fc600078e00ff */
[C---:B------:R-:W-:Y:S01]  /*12740*/  ISETP.GT.U32.AND P5, PT, R191.reuse, R103, PT ;  /* 0x00000067bf00720c */ /* 0x040fe20003fa4070 */
[C---:B------:R-:W-:Y:S01]  /*12750*/  IMAD R107, R191.reuse, R109, R107 ;  /* 0x0000006dbf6b7224 */ /* 0x040fe200078e026b */
[----:B------:R-:W-:Y:S01]  /*12760*/  IABS R109, R110 ;  /* 0x0000006e006d7213 */ /* 0x000fe20000000000 */
[----:B------:R-:W-:Y:S02]  /*12770*/  IMAD.MOV R108, RZ, RZ, -R108 ;  /* 0x000000ffff6c7224 */ /* 0x000fe400078e0a6c */
[--C-:B------:R-:W-:Y:S02]  /*12780*/  @!P3 IMAD.IADD R104, R104, 0x1, -R191.reuse ;  /* 0x000000016868b824 */ /* 0x100fe400078e0abf */
[----:B------:R-:W-:Y:S01]  /*12790*/  @!P1 IMAD.MOV R102, RZ, RZ, -R102 ;  /* 0x000000ffff669224 */ /* 0x000fe200078e0a66 */
[C---:B------:R-:W-:Y:S01]  /*127a0*/  ISETP.GT.U32.AND P1, PT, R191.reuse, R107, PT ;  /* 0x0000006bbf00720c */ /* 0x040fe20003f24070 */
[----:B------:R-:W-:Y:S01]  /*127b0*/  IMAD R114, R191, R108, R114 ;  /* 0x0000006cbf727224 */ /* 0x000fe200078e0272 */
[----:B------:R-:W-:Y:S01]  /*127c0*/  IABS R108, R106 ;  /* 0x0000006a006c7213 */ /* 0x000fe20000000000 */
[--C-:B------:R-:W-:Y:S01]  /*127d0*/  @!P2 IMAD.IADD R105, R105, 0x1, -R191.reuse ;  /* 0x000000016969a824 */ /* 0x100fe200078e0abf */
[----:B------:R-:W-:Y:S01]  /*127e0*/  ISETP.GT.U32.AND P3, PT, R191, R104, PT ;  /* 0x00000068bf00720c */ /* 0x000fe20003f64070 */
[----:B------:R-:W-:Y:S01]  /*127f0*/  @!P5 IMAD.IADD R103, R103, 0x1, -R191 ;  /* 0x000000016767d824 */ /* 0x000fe200078e0abf */
[C---:B------:R-:W-:Y:S01]  /*12800*/  ISETP.GT.U32.AND P5, PT, R191.reuse, R114, PT ;  /* 0x00000072bf00720c */ /* 0x040fe20003fa4070 */
[----:B------:R-:W-:Y:S01]  /*12810*/  IMAD.HI.U32 R116, R194, R108, RZ ;  /* 0x0000006cc2747227 */ /* 0x000fe200078e00ff */
[----:B------:R-:W-:-:S03]  /*12820*/  ISETP.GT.U32.AND P2, PT, R191, R105, PT ;  /* 0x00000069bf00720c */ /* 0x000fc60003f44070 */
[----:B------:R-:W-:Y:S01]  /*12830*/  @!P6 IMAD.MOV R103, RZ, RZ, -R103 ;  /* 0x000000ffff67e224 */ /* 0x000fe200078e0a67 */
[----:B------:R-:W-:Y:S01]  /*12840*/  ISETP.GE.AND P6, PT, R112, RZ, PT ;  /* 0x000000ff7000720c */ /* 0x000fe20003fc6270 */
[----:B------:R-:W-:Y:S02]  /*12850*/  IMAD.MOV R116, RZ, RZ, -R116 ;  /* 0x000000ffff747224 */ /* 0x000fe400078e0a74 */
[--C-:B------:R-:W-:Y:S02]  /*12860*/  @!P1 IMAD.IADD R107, R107, 0x1, -R191.reuse ;  /* 0x000000016b6b9824 */ /* 0x100fe400078e0abf */
[----:B------:R-:W-:Y:S01]  /*12870*/  @!P3 IMAD.IADD R104, R104, 0x1, -R191 ;  /* 0x000000016868b824 */ /* 0x000fe200078e0abf */
[----:B------:R-:W-:Y:S01]  /*12880*/  ISETP.GE.AND P3, PT, R111, RZ, PT ;  /* 0x000000ff6f00720c */ /* 0x000fe20003f66270 */
[----:B------:R-:W-:Y:S01]  /*12890*/  IMAD R108, R191, R116, R108 ;  /* 0x00000074bf6c7224 */ /* 0x000fe200078e026c */
[----:B------:R-:W-:Y:S01]  /*128a0*/  IADD3 R111, R247, 0x16c, RZ ;  /* 0x0000016cf76f7810 */ /* 0x000fe20007ffe0ff */
[----:B------:R-:W-:Y:S01]  /*128b0*/  IMAD.HI.U32 R115, R194, R109, RZ ;  /* 0x0000006dc2737227 */ /* 0x000fe200078e00ff */
[----:B------:R-:W-:-:S02]  /*128c0*/  ISETP.GT.U32.AND P1, PT, R191, R107, PT ;  /* 0x0000006bbf00720c */ /* 0x000fc40003f24070 */
[----:B------:R-:W-:Y:S01]  /*128d0*/  IABS R112, R111 ;  /* 0x0000006f00707213 */ /* 0x000fe20000000000 */
[--C-:B------:R-:W-:Y:S01]  /*128e0*/  @!P2 IMAD.IADD R105, R105, 0x1, -R191.reuse ;  /* 0x000000016969a824 */ /* 0x100fe200078e0abf */
[C---:B------:R-:W-:Y:S01]  /*128f0*/  ISETP.GT.U32.AND P2, PT, R191.reuse, R108, PT ;  /* 0x0000006cbf00720c */ /* 0x040fe20003f44070 */
[----:B------:R-:W-:Y:S02]  /*12900*/  @!P5 IMAD.IADD R114, R114, 0x1, -R191 ;  /* 0x000000017272d824 */ /* 0x000fe400078e0abf */
[----:B------:R-:W-:Y:S02]  /*12910*/  IMAD.MOV R115, RZ, RZ, -R115 ;  /* 0x000000ffff737224 */ /* 0x000fe400078e0a73 */
[----:B------:R-:W-:Y:S01]  /*12920*/  @!P6 IMAD.MOV R105, RZ, RZ, -R105 ;  /* 0x000000ffff69e224 */ /* 0x000fe200078e0a69 */
[C---:B------:R-:W-:Y:S01]  /*12930*/  ISETP.GT.U32.AND P5, PT, R191.reuse, R114, PT ;  /* 0x00000072bf00720c */ /* 0x040fe20003fa4070 */
[----:B------:R-:W-:Y:S01]  /*12940*/  IMAD R109, R191, R115, R109 ;  /* 0x00000073bf6d7224 */ /* 0x000fe200078e026d */
[----:B------:R-:W-:Y:S01]  /*12950*/  ISETP.GE.AND P6, PT, R113, RZ, PT ;  /* 0x000000ff7100720c */ /* 0x000fe20003fc6270 */
[----:B------:R-:W-:-:S04]  /*12960*/  IMAD.HI.U32 R115, R194, R112, RZ ;  /* 0x00000070c2737227 */ /* 0x000fc800078e00ff */
[----:B------:R-:W-:Y:S01]  /*12970*/  @!P4 IMAD.MOV R104, RZ, RZ, -R104 ;  /* 0x000000ffff68c224 */ /* 0x000fe200078e0a68 */
[----:B------:R-:W-:Y:S01]  /*12980*/  ISETP.GT.U32.AND P4, PT, R191, R109, PT ;  /* 0x0000006dbf00720c */ /* 0x000fe20003f84070 */
[----:B------:R-:W-:Y:S02]  /*12990*/  IMAD.MOV R115, RZ, RZ, -R115 ;  /* 0x000000ffff737224 */ /* 0x000fe400078e0a73 */
[--C-:B------:R-:W-:Y:S01]  /*129a0*/  @!P1 IMAD.IADD R107, R107, 0x1, -R191.reuse ;  /* 0x000000016b6b9824 */ /* 0x100fe200078e0abf */
[----:B------:R-:W-:Y:S01]  /*129b0*/  ISETP.GE.AND P1, PT, R110, RZ, PT ;  /* 0x000000ff6e00720c */ /* 0x000fe20003f26270 */
[----:B------:R-:W-:Y:S01]  /*129c0*/  @!P2 IMAD.IADD R108, R108, 0x1, -R191 ;  /* 0x000000016c6ca824 */ /* 0x000fe200078e0abf */
[----:B------:R-:W-:Y:S01]  /*129d0*/  @!P5 IADD3 R114, R114, -R191, RZ ;  /* 0x800000bf7272d210 */ /* 0x000fe20007ffe0ff */
[C---:B------:R-:W-:Y:S01]  /*129e0*/  IMAD R110, R191.reuse, R115, R112 ;  /* 0x00000073bf6e7224 */ /* 0x040fe200078e0270 */
[----:B------:R-:W-:Y:S01]  /*129f0*/  ISETP.GE.AND P5, PT, R106, RZ, PT ;  /* 0x000000ff6a00720c */ /* 0x000fe20003fa6270 */
[----:B------:R-:W-:Y:S01]  /*12a00*/  @!P6 IMAD.MOV R107, RZ, RZ, -R107 ;  /* 0x000000ffff6be224 */ /* 0x000fe200078e0a6b */
[C---:B------:R-:W-:Y:S01]  /*12a10*/  ISETP.GT.U32.AND P2, PT, R191.reuse, R108, PT ;  /* 0x0000006cbf00720c */ /* 0x040fe20003f44070 */
[----:B------:R-:W-:Y:S01]  /*12a20*/  IMAD.MOV.U32 R106, RZ, RZ, R114 ;  /* 0x000000ffff6a7224 */ /* 0x000fe200078e0072 */
[----:B------:R-:W-:Y:S01]  /*12a30*/  ISETP.GT.U32.AND P6, PT, R191, R110, PT ;  /* 0x0000006ebf00720c */ /* 0x000fe20003fc4070 */
[----:B------:R-:W-:Y:S01]  /*12a40*/  @!P4 IMAD.IADD R109, R109, 0x1, -R191 ;  /* 0x000000016d6dc824 */ /* 0x000fe200078e0abf */
[C---:B------:R-:W-:Y:S01]  /*12a50*/  IADD3 R114, R247.reuse, 0x16e, RZ ;  /* 0x0000016ef7727810 */ /* 0x040fe20007ffe0ff */
[----:B------:R-:W-:Y:S01]  /*12a60*/  @!P3 IMAD.MOV R106, RZ, RZ, -R106 ;  /* 0x000000ffff6ab224 */ /* 0x000fe200078e0a6a */
[----:B------:R-:W-:-:S02]  /*12a70*/  IADD3 R112, R247, 0x16d, RZ ;  /* 0x0000016df7707810 */ /* 0x000fc40007ffe0ff */
[----:B------:R-:W-:Y:S02]  /*12a80*/  ISETP.GE.AND P3, PT, R111, RZ, PT ;  /* 0x000000ff6f00720c */ /* 0x000fe40003f66270 */
[----:B------:R-:W-:Y:S02]  /*12a90*/  IABS R116, R114 ;  /* 0x0000007200747213 */ /* 0x000fe40000000000 */
[----:B------:R-:W-:Y:S01]  /*12aa0*/  ISETP.GT.U32.AND P4, PT, R191, R109, PT ;  /* 0x0000006dbf00720c */ /* 0x000fe20003f84070 */
[--C-:B------:R-:W-:Y:S01]  /*12ab0*/  @!P2 IMAD.IADD R108, R108, 0x1, -R191.reuse ;  /* 0x000000016c6ca824 */ /* 0x100fe200078e0abf */
[----:B------:R-:W-:Y:S01]  /*12ac0*/  IABS R111, R112 ;  /* 0x00000070006f7213 */ /* 0x000fe20000000000 */
[----:B------:R-:W-:Y:S01]  /*12ad0*/  @!P6 IMAD.IADD R110, R110, 0x1, -R191 ;  /* 0x000000016e6ee824 */ /* 0x000fe200078e0abf */
[----:B------:R-:W-:Y:S01]  /*12ae0*/  ISETP.GE.AND P2, PT, R112, RZ, PT ;  /* 0x000000ff7000720c */ /* 0x000fe20003f46270 */
[----:B------:R-:W-:Y:S01]  /*12af0*/  IMAD.MOV.U32 R112, RZ, RZ, R116 ;  /* 0x000000ffff707224 */ /* 0x000fe200078e0074 */
[----:B------:R-:W-:Y:S01]  /*12b00*/  IADD3 R115, R247, 0x16f, RZ ;  /* 0x0000016ff7737810 */ /* 0x000fe20007ffe0ff */
[----:B------:R-:W-:Y:S01]  /*12b10*/  IMAD.HI.U32 R116, R194, R111, RZ ;  /* 0x0000006fc2747227 */ /* 0x000fe200078e00ff */
[----:B------:R-:W-:-:S02]  /*12b20*/  ISETP.GT.U32.AND P6, PT, R191, R110, PT ;  /* 0x0000006ebf00720c */ /* 0x000fc40003fc4070 */
[----:B------:R-:W-:Y:S01]  /*12b30*/  IABS R113, R115 ;  /* 0x0000007300717213 */ /* 0x000fe20000000000 */
[----:B------:R-:W-:-:S04]  /*12b40*/  IMAD.HI.U32 R117, R194, R112, RZ ;  /* 0x00000070c2757227 */ /* 0x000fc800078e00ff */
[----:B------:R-:W-:Y:S02]  /*12b50*/  IMAD.MOV R116, RZ, RZ, -R116 ;  /* 0x000000ffff747224 */ /* 0x000fe400078e0a74 */
[----:B------:R-:W-:Y:S01]  /*12b60*/  @!P5 IMAD.MOV R108, RZ, RZ, -R108 ;  /* 0x000000ffff6cd224 */ /* 0x000fe200078e0a6c */
[----:B------:R-:W-:Y:S01]  /*12b70*/  ISETP.GE.AND P5, PT, R115, RZ, PT ;  /* 0x000000ff7300720c */ /* 0x000fe20003fa6270 */
[----:B------:R-:W-:Y:S01]  /*12b80*/  @!P4 IMAD.IADD R109, R109, 0x1, -R191 ;  /* 0x000000016d6dc824 */ /* 0x000fe200078e0abf */
[----:B------:R-:W-:Y:S01]  /*12b90*/  ISETP.GE.AND P4, PT, R114, RZ, PT ;  /* 0x000000ff7200720c */ /* 0x000fe20003f86270 */
[----:B------:R-:W-:Y:S01]  /*12ba0*/  IMAD.MOV R115, RZ, RZ, -R117 ;  /* 0x000000ffff737224 */ /* 0x000fe200078e0a75 */
[----:B------:R-:W-:Y:S01]  /*12bb0*/  @!P6 IADD3 R110, R110, -R191, RZ ;  /* 0x800000bf6e6ee210 */ /* 0x000fe20007ffe0ff */
[C---:B------:R-:W-:Y:S01]  /*12bc0*/  IMAD R111, R191.reuse, R116, R111 ;  /* 0x00000074bf6f7224 */ /* 0x040fe200078e026f */
[----:B------:R-:W-:Y:S01]  /*12bd0*/  IABS R116, R119 ;  /* 0x0000007700747213 */ /* 0x000fe20000000000 */
[C---:B------:R-:W-:Y:S01]  /*12be0*/  IMAD R112, R191.reuse, R115, R112 ;  /* 0x00000073bf707224 */ /* 0x040fe200078e0270 */
[----:B------:R-:W-:Y:S01]  /*12bf0*/  IABS R115, R123 ;  /* 0x0000007b00737213 */ /* 0x000fe20000000000 */
[----:B------:R-:W-:Y:S01]  /*12c00*/  @!P1 IMAD.MOV R109, RZ, RZ, -R109 ;  /* 0x000000ffff6d9224 */ /* 0x000fe200078e0a6d */
[C---:B------:R-:W-:Y:S01]  /*12c10*/  ISETP.GT.U32.AND P1, PT, R191.reuse, R111, PT ;  /* 0x0000006fbf00720c */ /* 0x040fe20003f24070 */
[----:B------:R-:W-:Y:S01]  /*12c20*/  IMAD.HI.U32 R114, R194, R113, RZ ;  /* 0x00000071c2727227 */ /* 0x000fe200078e00ff */
[----:B------:R-:W-:-:S03]  /*12c30*/  ISETP.GT.U32.AND P6, PT, R191, R112, PT ;  /* 0x00000070bf00720c */ /* 0x000fc60003fc4070 */
[----:B------:R-:W-:Y:S02]  /*12c40*/  IMAD.MOV R114, RZ, RZ, -R114 ;  /* 0x000000ffff727224 */ /* 0x000fe400078e0a72 */
[----:B------:R-:W-:-:S04]  /*12c50*/  IMAD.HI.U32 R124, R194, R115, RZ ;  /* 0x00000073c27c7227 */ /* 0x000fc800078e00ff */
[----:B------:R-:W-:Y:S01]  /*12c60*/  IMAD R113, R191, R114, R113 ;  /* 0x00000072bf717224 */ /* 0x000fe200078e0271 */
[----:B------:R-:W-:Y:S01]  /*12c70*/  IABS R114, R121 ;  /* 0x0000007900727213 */ /* 0x000fe20000000000 */
[--C-:B------:R-:W-:Y:S02]  /*12c80*/  @!P1 IMAD.IADD R111, R111, 0x1, -R191.reuse ;  /* 0x000000016f6f9824 */ /* 0x100fe400078e0abf */
[----:B------:R-:W-:Y:S01]  /*12c90*/  @!P6 IMAD.IADD R112, R112, 0x1, -R191 ;  /* 0x000000017070e824 */ /* 0x000fe200078e0abf */
[C---:B------:R-:W-:Y:S01]  /*12ca0*/  ISETP.GT.U32.AND P1, PT, R191.reuse, R113, PT ;  /* 0x00000071bf00720c */ /* 0x040fe20003f24070 */
[----:B------:R-:W-:Y:S01]  /*12cb0*/  IMAD.HI.U32 R117, R194, R114, RZ ;  /* 0x00000072c2757227 */ /* 0x000fe200078e00ff */
[----:B------:R-:W-:-:S03]  /*12cc0*/  ISETP.GT.U32.AND P6, PT, R191, R111, PT ;  /* 0x0000006fbf00720c */ /* 0x000fc60003fc4070 */
[----:B------:R-:W-:Y:S02]  /*12cd0*/  IMAD.MOV R117, RZ, RZ, -R117 ;  /* 0x000000ffff757224 */ /* 0x000fe400078e0a75 */
[----:B------:R-:W-:Y:S01]  /*12ce0*/  @!P3 IMAD.MOV R110, RZ, RZ, -R110 ;  /* 0x000000ffff6eb224 */ /* 0x000fe200078e0a6e */
[C---:B------:R-:W-:Y:S01]  /*12cf0*/  ISETP.GT.U32.AND P3, PT, R191.reuse, R112, PT ;  /* 0x00000070bf00720c */ /* 0x040fe20003f64070 */
[----:B------:R-:W-:Y:S02]  /*12d00*/  IMAD R114, R191, R117, R114 ;  /* 0x00000075bf727224 */ /* 0x000fe400078e0272 */
[----:B------:R-:W-:-:S04]  /*12d10*/  IMAD.HI.U32 R125, R194, R116, RZ ;  /* 0x00000074c27d7227 */ /* 0x000fc800078e00ff */
[----:B------:R-:W-:Y:S02]  /*12d20*/  IMAD.MOV R124, RZ, RZ, -R124 ;  /* 0x000000ffff7c7224 */ /* 0x000fe400078e0a7c */
[----:B------:R-:W-:Y:S01]  /*12d30*/  @!P6 IMAD.IADD R111, R111, 0x1, -R191 ;  /* 0x000000016f6fe824 */ /* 0x000fe200078e0abf */
[C---:B------:R-:W-:Y:S01]  /*12d40*/  ISETP.GT.U32.AND P6, PT, R191.reuse, R114, PT ;  /* 0x00000072bf00720c */ /* 0x040fe20003fc4070 */
[----:B------:R-:W-:Y:S02]  /*12d50*/  IMAD.MOV R125, RZ, RZ, -R125 ;  /* 0x000000ffff7d7224 */ /* 0x000fe400078e0a7d */
[C---:B------:R-:W-:Y:S02]  /*12d60*/  IMAD R115, R191.reuse, R124, R115 ;  /* 0x0000007cbf737224 */ /* 0x040fe400078e0273 */
[C---:B------:R-:W-:Y:S02]  /*12d70*/  IMAD R116, R191.reuse, R125, R116 ;  /* 0x0000007dbf747224 */ /* 0x040fe400078e0274 */
[----:B------:R-:W-:Y:S01]  /*12d80*/  @!P2 IMAD.MOV R111, RZ, RZ, -R111 ;  /* 0x000000ffff6fa224 */ /* 0x000fe200078e0a6f */
[C---:B------:R-:W-:Y:S01]  /*12d90*/  ISETP.GT.U32.AND P2, PT, R191.reuse, R115, PT ;  /* 0x00000073bf00720c */ /* 0x040fe20003f44070 */
[----:B------:R-:W-:Y:S01]  /*12da0*/  @!P3 IMAD.IADD R112, R112, 0x1, -R191 ;  /* 0x000000017070b824 */ /* 0x000fe200078e0abf */
[----:B------:R-:W-:Y:S01]  /*12db0*/  ISETP.GT.U32.AND P3, PT, R191, R116, PT ;  /* 0x00000074bf00720c */ /* 0x000fe20003f64070 */
[----:B------:R-:W-:-:S04]  /*12dc0*/  IMAD.HI.U32 R117, R194, R122, RZ ;  /* 0x0000007ac2757227 */ /* 0x000fc800078e00ff */
[----:B------:R-:W-:Y:S01]  /*12dd0*/  @!P6 IMAD.IADD R114, R114, 0x1, -R191 ;  /* 0x000000017272e824 */ /* 0x000fe200078e0abf */
[----:B------:R-:W-:Y:S01]  /*12de0*/  ISETP.GE.AND P6, PT, R123, RZ, PT ;  /* 0x000000ff7b00720c */ /* 0x000fe20003fc6270 */
[----:B------:R-:W-:Y:S01]  /*12df0*/  IMAD.MOV R117, RZ, RZ, -R117 ;  /* 0x000000ffff757224 */ /* 0x000fe200078e0a75 */
[----:B------:R-:W-:Y:S01]  /*12e00*/  IADD3 R123, R247, 0x175, RZ ;  /* 0x00000175f77b7810 */ /* 0x000fe20007ffe0ff */
[----:B------:R-:W-:Y:S02]  /*12e10*/  @!P4 IMAD.MOV R112, RZ, RZ, -R112 ;  /* 0x000000ffff70c224 */ /* 0x000fe400078e0a70 */
[--C-:B------:R-:W-:Y:S01]  /*12e20*/  @!P2 IMAD.IADD R115, R115, 0x1, -R191.reuse ;  /* 0x000000017373a824 */ /* 0x100fe200078e0abf */
[C---:B------:R-:W-:Y:S01]  /*12e30*/  ISETP.GT.U32.AND P2, PT, R191.reuse, R114, PT ;  /* 0x00000072bf00720c */ /* 0x040fe20003f44070 */
[--C-:B------:R-:W-:Y:S01]  /*12e40*/  @!P3 IMAD.IADD R116, R116, 0x1, -R191.reuse ;  /* 0x000000017474b824 */ /* 0x100fe200078e0abf */
[----:B------:R-:W-:Y:S01]  /*12e50*/  IABS R125, R123 ;  /* 0x0000007b007d7213 */ /* 0x000fe20000000000 */
[C---:B------:R-:W-:Y:S01]  /*12e60*/  IMAD R117, R191.reuse, R117, R122 ;  /* 0x00000075bf757224 */ /* 0x040fe200078e027a */
[----:B------:R-:W-:Y:S01]  /*12e70*/  ISETP.GT.U32.AND P4, PT, R191, R115, PT ;  /* 0x00000073bf00720c */ /* 0x000fe20003f84070 */
[----:B------:R-:W-:Y:S01]  /*12e80*/  @!P1 IMAD.IADD R113, R113, 0x1, -R191 ;  /* 0x0000000171719824 */ /* 0x000fe200078e0abf */
[----:B------:R-:W-:Y:S01]  /*12e90*/  ISETP.GT.U32.AND P3, PT, R191, R116, PT ;  /* 0x00000074bf00720c */ /* 0x000fe20003f64070 */
[----:B------:R-:W-:Y:S01]  /*12ea0*/  IMAD.HI.U32 R127, R194, R125, RZ ;  /* 0x0000007dc27f7227 */ /* 0x000fe200078e00ff */
[----:B------:R-:W-:-:S02]  /*12eb0*/  IABS R122, R126 ;  /* 0x0000007e007a7213 */ /* 0x000fc40000000000 */
[C---:B------:R-:W-:Y:S01]  /*12ec0*/  ISETP.GT.U32.AND P1, PT, R191.reuse, R113, PT ;  /* 0x00000071bf00720c */ /* 0x040fe20003f24070 */
[----:B------:R-:W-:Y:S02]  /*12ed0*/  IMAD.HI.U32 R124, R194, R118, RZ ;  /* 0x00000076c27c7227 */ /* 0x000fe400078e00ff */
[----:B------:R-:W-:Y:S02]  /*12ee0*/  @!P2 IADD3 R114, R114, -R191, RZ ;  /* 0x800000bf7272a210 */ /* 0x000fe40007ffe0ff */
[----:B------:R-:W-:Y:S01]  /*12ef0*/  ISETP.GT.U32.AND P2, PT, R191, R117, PT ;  /* 0x00000075bf00720c */ /* 0x000fe20003f44070 */
[----:B------:R-:W-:Y:S02]  /*12f00*/  IMAD.MOV R127, RZ, RZ, -R127 ;  /* 0x000000ffff7f7224 */ /* 0x000fe400078e0a7f */
[----:B------:R-:W-:Y:S02]  /*12f10*/  IMAD.MOV R124, RZ, RZ, -R124 ;  /* 0x000000ffff7c7224 */ /* 0x000fe400078e0a7c */
[----:B------:R-:W-:Y:S01]  /*12f20*/  @!P3 IMAD.IADD R116, R116, 0x1, -R191 ;  /* 0x000000017474b824 */ /* 0x000fe200078e0abf */
[----:B------:R-:W-:Y:S01]  /*12f30*/  ISETP.GE.AND P3, PT, R119, RZ, PT ;  /* 0x000000ff7700720c */ /* 0x000fe20003f66270 */
[----:B------:R-:W-:-:S02]  /*12f40*/  IMAD R119, R191, R127, R125 ;  /* 0x0000007fbf777224 */ /* 0x000fc400078e027d */
[----:B------:R-:W-:Y:S01]  /*12f50*/  IMAD R118, R191, R124, R118 ;  /* 0x0000007cbf767224 */ /* 0x000fe200078e0276 */
[----:B------:R-:W-:Y:S01]  /*12f60*/  IADD3 R124, R247, 0x177, RZ ;  /* 0x00000177f77c7810 */ /* 0x000fe20007ffe0ff */
[--C-:B------:R-:W-:Y:S02]  /*12f70*/  @!P4 IMAD.IADD R115, R115, 0x1, -R191.reuse ;  /* 0x000000017373c824 */ /* 0x100fe400078e0abf */
[--C-:B------:R-:W-:Y:S01]  /*12f80*/  @!P2 IMAD.IADD R117, R117, 0x1, -R191.reuse ;  /* 0x000000017575a824 */ /* 0x100fe200078e0abf */
[----:B------:R-:W-:Y:S01]  /*12f90*/  ISETP.GT.U32.AND P2, PT, R191, R119, PT ;  /* 0x00000077bf00720c */ /* 0x000fe20003f44070 */
[----:B------:R-:W-:Y:S01]  /*12fa0*/  @!P1 IMAD.IADD R113, R113, 0x1, -R191 ;  /* 0x0000000171719824 */ /* 0x000fe200078e0abf */
[----:B------:R-:W-:Y:S01]  /*12fb0*/  ISETP.GT.U32.AND P4, PT, R191, R118, PT ;  /* 0x00000076bf00720c */ /* 0x000fe20003f84070 */
[----:B------:R-:W-:Y:S01]  /*12fc0*/  IMAD.HI.U32 R125, R194, R122, RZ ;  /* 0x0000007ac27d7227 */ /* 0x000fe200078e00ff */
[----:B------:R-:W-:Y:S02]  /*12fd0*/  ISETP.GE.AND P1, PT, R121, RZ, PT ;  /* 0x000000ff7900720c */ /* 0x000fe40003f26270 */
[----:B------:R-:W-:Y:S01]  /*12fe0*/  IABS R121, R124 ;  /* 0x0000007c00797213 */ /* 0x000fe20000000000 */
[----:B------:R-:W-:-:S02]  /*12ff0*/  @!P5 IMAD.MOV R113, RZ, RZ, -R113 ;  /* 0x000000ffff71d224 */ /* 0x000fc400078e0a71 */
[----:B------:R-:W-:Y:S02]  /*13000*/  @!P6 IMAD.MOV R115, RZ, RZ, -R115 ;  /* 0x000000ffff73e224 */ /* 0x000fe400078e0a73 */
[----:B------:R-:W-:-:S04]  /*13010*/  IMAD.HI.U32 R127, R194, R121, RZ ;  /* 0x00000079c27f7227 */ /* 0x000fc800078e00ff */
[--C-:B------:R-:W-:Y:S01]  /*13020*/  @!P2 IMAD.IADD R119, R119, 0x1, -R191.reuse ;  /* 0x000000017777a824 */ /* 0x100fe200078e0abf */
[C---:B------:R-:W-:Y:S01]  /*13030*/  ISETP.GT.U32.AND P2, PT, R191.reuse, R117, PT ;  /* 0x00000075bf00720c */ /* 0x040fe20003f44070 */
[----:B------:R-:W-:Y:S01]  /*13040*/  @!P4 IMAD.IADD R118, R118, 0x1, -R191 ;  /* 0x000000017676c824 */ /* 0x000fe200078e0abf */
[----:B------:R-:W-:Y:S01]  /*13050*/  ISETP.GE.AND P4, PT, R120, RZ, PT ;  /* 0x000000ff7800720c */ /* 0x000fe20003f86270 */
[----:B------:R-:W-:Y:S01]  /*13060*/  IMAD.MOV R127, RZ, RZ, -R127 ;  /* 0x000000ffff7f7224 */ /* 0x000fe200078e0a7f */
[C---:B------:R-:W-:Y:S01]  /*13070*/  ISETP.GT.U32.AND P5, PT, R191.reuse, R119, PT ;  /* 0x00000077bf00720c */ /* 0x040fe20003fa4070 */
[C---:B------:R-:W-:Y:S02]  /*13080*/  IMAD R120, R191.reuse, R131, R129 ;  /* 0x00000083bf787224 */ /* 0x040fe400078e0281 */
[----:B------:R-:W-:Y:S01]  /*13090*/  IMAD R121, R191, R127, R121 ;  /* 0x0000007fbf797224 */ /* 0x000fe200078e0279 */
[----:B------:R-:W-:Y:S01]  /*130a0*/  IADD3 R127, R247, 0x179, RZ ;  /* 0x00000179f77f7810 */ /* 0x000fe20007ffe0ff */
[----:B------:R-:W-:Y:S01]  /*130b0*/  IMAD.MOV R125, RZ, RZ, -R125 ;  /* 0x000000ffff7d7224 */ /* 0x000fe200078e0a7d */
[C---:B------:R-:W-:Y:S01]  /*130c0*/  ISETP.GT.U32.AND P6, PT, R191.reuse, R120, PT ;  /* 0x00000078bf00720c */ /* 0x040fe20003fc4070 */
[----:B------:R-:W-:Y:S01]  /*130d0*/  @!P3 IMAD.MOV R116, RZ, RZ, -R116 ;  /* 0x000000ffff74b224 */ /* 0x000fe200078e0a74 */
[C---:B------:R-:W-:Y:S01]  /*130e0*/  ISETP.GT.U32.AND P3, PT, R191.reuse, R121, PT ;  /* 0x00000079bf00720c */ /* 0x040fe20003f64070 */
[C---:B------:R-:W-:Y:S01]  /*130f0*/  IMAD R122, R191.reuse, R125, R122 ;  /* 0x0000007dbf7a7224 */ /* 0x040fe200078e027a */
[----:B------:R-:W-:Y:S01]  /*13100*/  IABS R129, R127 ;  /* 0x0000007f00817213 */ /* 0x000fe20000000000 */
[----:B------:R-:W-:Y:S01]  /*13110*/  @!P1 IMAD.MOV R114, RZ, RZ, -R114 ;  /* 0x000000ffff729224 */ /* 0x000fe200078e0a72 */
[----:B------:R-:W-:Y:S01]  /*13120*/  ISETP.GT.U32.AND P1, PT, R191, R118, PT ;  /* 0x00000076bf00720c */ /* 0x000fe20003f24070 */
[----:B------:R-:W-:Y:S01]  /*13130*/  @!P2 IMAD.IADD R117, R117, 0x1, -R191 ;  /* 0x000000017575a824 */ /* 0x000fe200078e0abf */
[----:B------:R-:W-:Y:S01]  /*13140*/  @!P5 IADD3 R119, R119, -R191, RZ ;  /* 0x800000bf7777d210 */ /* 0x000fe20007ffe0ff */
[----:B------:R-:W-:Y:S01]  /*13150*/  IMAD.HI.U32 R131, R194, R129, RZ ;  /* 0x00000081c2837227 */ /* 0x000fe200078e00ff */
[----:B------:R-:W-:-:S02]  /*13160*/  ISETP.GT.U32.AND P2, PT, R191, R122, PT ;  /* 0x0000007abf00720c */ /* 0x000fc40003f44070 */
[----:B------:R-:W-:Y:S01]  /*13170*/  ISETP.GE.AND P5, PT, R123, RZ, PT ;  /* 0x000000ff7b00720c */ /* 0x000fe20003fa6270 */
[----:B------:R-:W-:Y:S01]  /*13180*/  @!P6 IMAD.IADD R120, R120, 0x1, -R191 ;  /* 0x000000017878e824 */ /* 0x000fe200078e0abf */
[----:B------:R-:W-:Y:S01]  /*13190*/  IADD3 R125, R247, 0x17a, RZ ;  /* 0x0000017af77d7810 */ /* 0x000fe20007ffe0ff */
[----:B------:R-:W-:Y:S01]  /*131a0*/  IMAD.MOV R131, RZ, RZ, -R131 ;  /* 0x000000ffff837224 */ /* 0x000fe200078e0a83 */
[----:B------:R-:W-:Y:S01]  /*131b0*/  ISETP.GE.AND P6, PT, R130, RZ, PT ;  /* 0x000000ff8200720c */ /* 0x000fe20003fc6270 */
[----:B------:R-:W-:Y:S01]  /*131c0*/  @!P3 IMAD.IADD R121, R121, 0x1, -R191 ;  /* 0x000000017979b824 */ /* 0x000fe200078e0abf */
[C---:B------:R-:W-:Y:S01]  /*131d0*/  ISETP.GT.U32.AND P3, PT, R191.reuse, R120, PT ;  /* 0x00000078bf00720c */ /* 0x040fe20003f64070 */
[----:B------:R-:W-:Y:S01]  /*131e0*/  IMAD R123, R191, R131, R129 ;  /* 0x00000083bf7b7224 */ /* 0x000fe200078e0281 */
[----:B------:R-:W-:Y:S01]  /*131f0*/  IABS R132, R125 ;  /* 0x0000007d00847213 */ /* 0x000fe20000000000 */
[--C-:B------:R-:W-:Y:S01]  /*13200*/  @!P1 IMAD.IADD R118, R118, 0x1, -R191.reuse ;  /* 0x0000000176769824 */ /* 0x100fe200078e0abf */
[----:B------:R-:W-:Y:S01]  /*13210*/  ISETP.GE.AND P1, PT, R128, RZ, PT ;  /* 0x000000ff8000720c */ /* 0x000fe20003f26270 */
[----:B------:R-:W-:Y:S01]  /*13220*/  @!P2 IMAD.IADD R122, R122, 0x1, -R191 ;  /* 0x000000017a7aa824 */ /* 0x000fe200078e0abf */
[----:B------:R-:W-:Y:S01]  /*13230*/  IADD3 R131, R247, 0x17f, RZ ;  /* 0x0000017ff7837810 */ /* 0x000fe20007ffe0ff */
[----:B------:R-:W-:Y:S01]  /*13240*/  @!P5 IMAD.MOV R119, RZ, RZ, -R119 ;  /* 0x000000ffff77d224 */ /* 0x000fe200078e0a77 */
[C---:B------:R-:W-:Y:S01]  /*13250*/  ISETP.GT.U32.AND P5, PT, R191.reuse, R123, PT ;  /* 0x0000007bbf00720c */ /* 0x040fe20003fa4070 */
[----:B------:R-:W-:Y:S01]  /*13260*/  IMAD.MOV.U32 R128, RZ, RZ, R132 ;  /* 0x000000ffff807224 */ /* 0x000fe200078e0084 */
[C---:B------:R-:W-:Y:S01]  /*13270*/  ISETP.GT.U32.AND P2, PT, R191.reuse, R122, PT ;  /* 0x0000007abf00720c */ /* 0x040fe20003f44070 */
[----:B------:R-:W-:Y:S01]  /*13280*/  @!P4 IMAD.MOV R117, RZ, RZ, -R117 ;  /* 0x000000ffff75c224 */ /* 0x000fe200078e0a75 */
[----:B------:R-:W-:Y:S01]  /*13290*/  ISETP.GT.U32.AND P4, PT, R191, R121, PT ;  /* 0x00000079bf00720c */ /* 0x000fe20003f84070 */
[----:B------:R-:W-:Y:S01]  /*132a0*/  IMAD.HI.U32 R129, R194, R128, RZ ;  /* 0x00000080c2817227 */ /* 0x000fe200078e00ff */
[----:B------:R-:W-:-:S03]  /*132b0*/  IABS R134, R131 ;  /* 0x0000008300867213 */ /* 0x000fc60000000000 */
[----:B------:R-:W-:Y:S01]  /*132c0*/  @!P3 IMAD.IADD R120, R120, 0x1, -R191 ;  /* 0x000000017878b824 */ /* 0x000fe200078e0abf */
[----:B------:R-:W-:Y:S01]  /*132d0*/  ISETP.GE.AND P3, PT, R126, RZ, PT ;  /* 0x000000ff7e00720c */ /* 0x000fe20003f66270 */
        /* <DEDUP_REMOVED lines=8> */
[--C-:B------:R-:W-:Y:S01]  /*13360*/  @!P4 IMAD.IADD R121, R121, 0x1, -R191.reuse ;  /* 0x000000017979c824 */ /* 0x100fe200078e0abf */
[----:B------:R-:W-:Y:S01]  /*13370*/  ISETP.GT.U32.AND P4, PT, R191, R124, PT ;  /* 0x0000007cbf00720c */ /* 0x000fe20003f84070 */
[----:B------:R-:W-:Y:S01]  /*13380*/  @!P2 IMAD.IADD R122, R122, 0x1, -R191 ;  /* 0x000000017a7aa824 */ /* 0x000fe200078e0abf */
[----:B------:R-:W-:Y:S01]  /*13390*/  ISETP.GE.AND P2, PT, R127, RZ, PT ;  /* 0x000000ff7f00720c */ /* 0x000fe20003f46270 */
[----:B------:R-:W-:Y:S01]  /*133a0*/  @!P6 IMAD.MOV R120, RZ, RZ, -R120 ;  /* 0x000000ffff78e224 */ /* 0x000fe200078e0a78 */
[----:B------:R-:W-:Y:S01]  /*133b0*/  ISETP.GT.U32.AND P6, PT, R191, R123, PT ;  /* 0x0000007bbf00720c */ /* 0x000fe20003fc4070 */
[----:B------:R-:W-:Y:S01]  /*133c0*/  IMAD.MOV.U32 R127, RZ, RZ, R130 ;  /* 0x000000ffff7f7224 */ /* 0x000fe200078e0082 */
[----:B------:R-:W-:Y:S01]  /*133d0*/  IABS R129, R128 ;  /* 0x0000008000817213 */ /* 0x000fe20000000000 */
[----:B------:R-:W-:Y:S01]  /*133e0*/  @!P1 IMAD.MOV R121, RZ, RZ, -R121 ;  /* 0x000000ffff799224 */ /* 0x000fe200078e0a79 */
[----:B------:R-:W-:Y:S01]  /*133f0*/  ISETP.GE.AND P5, PT, R125, RZ, PT ;  /* 0x000000ff7d00720c */ /* 0x000fe20003fa6270 */
[----:B------:R-:W-:Y:S01]  /*13400*/  IMAD.HI.U32 R130, R194, R127, RZ ;  /* 0x0000007fc2827227 */ /* 0x000fe200078e00ff */
[----:B------:R-:W-:-:S02]  /*13410*/  @!P3 IADD3 R122, -R122, RZ, RZ ;  /* 0x000000ff7a7ab210 */ /* 0x000fc40007ffe1ff */
[----:B------:R-:W-:Y:S01]  /*13420*/  ISETP.GE.AND P3, PT, R126, RZ, PT ;  /* 0x000000ff7e00720c */ /* 0x000fe20003f66270 */
[----:B------:R-:W-:Y:S01]  /*13430*/  IMAD.HI.U32 R125, R194, R129, RZ ;  /* 0x00000081c27d7227 */ /* 0x000fe200078e00ff */
[----:B------:R-:W-:Y:S02]  /*13440*/  ISETP.GE.AND P1, PT, R128, RZ, PT ;  /* 0x000000ff8000720c */ /* 0x000fe40003f26270 */
[----:B------:R-:W-:Y:S01]  /*13450*/  IADD3 R128, R247, 0x17d, RZ ;  /* 0x0000017df7807810 */ /* 0x000fe20007ffe0ff */
[----:B------:R-:W-:Y:S02]  /*13460*/  IMAD.MOV R130, RZ, RZ, -R130 ;  /* 0x000000ffff827224 */ /* 0x000fe400078e0a82 */
[----:B------:R-:W-:Y:S02]  /*13470*/  IMAD.MOV R125, RZ, RZ, -R125 ;  /* 0x000000ffff7d7224 */ /* 0x000fe400078e0a7d */
[--C-:B------:R-:W-:Y:S02]  /*13480*/  @!P4 IMAD.IADD R124, R124, 0x1, -R191.reuse ;  /* 0x000000017c7cc824 */ /* 0x100fe400078e0abf */
[----:B------:R-:W-:-:S02]  /*13490*/  @!P6 IMAD.IADD R123, R123, 0x1, -R191 ;  /* 0x000000017b7be824 */ /* 0x000fc400078e0abf */
[C---:B------:R-:W-:Y:S01]  /*134a0*/  IMAD R126, R191.reuse, R130, R127 ;  /* 0x00000082bf7e7224 */ /* 0x040fe200078e027f */
[C---:B------:R-:W-:Y:S01]  /*134b0*/  ISETP.GT.U32.AND P4, PT, R191.reuse, R124, PT ;  /* 0x0000007cbf00720c */ /* 0x040fe20003f84070 */
[----:B------:R-:W-:Y:S01]  /*134c0*/  IMAD R125, R191, R125, R129 ;  /* 0x0000007dbf7d7224 */ /* 0x000fe200078e0281 */
[----:B------:R-:W-:Y:S01]  /*134d0*/  IADD3 R129, R247, 0x17e, RZ ;  /* 0x0000017ef7817810 */ /* 0x000fe20007ffe0ff */
[----:B------:R-:W-:Y:S01]  /*134e0*/  @!P2 IMAD.MOV R123, RZ, RZ, -R123 ;  /* 0x000000ffff7ba224 */ /* 0x000fe200078e0a7b */
[C---:B------:R-:W-:Y:S01]  /*134f0*/  ISETP.GT.U32.AND P2, PT, R191.reuse, R126, PT ;  /* 0x0000007ebf00720c */ /* 0x040fe20003f44070 */
[----:B------:R-:W-:Y:S01]  /*13500*/  IMAD.HI.U32 R135, R194, R134, RZ ;  /* 0x00000086c2877227 */ /* 0x000fe200078e00ff */
[----:B------:R-:W-:Y:S02]  /*13510*/  ISETP.GT.U32.AND P6, PT, R191, R125, PT ;  /* 0x0000007dbf00720c */ /* 0x000fe40003fc4070 */
[----:B------:R-:W-:Y:S01]  /*13520*/  IABS R130, R129 ;  /* 0x0000008100827213 */ /* 0x000fe20000000000 */
[----:B------:R-:W-:Y:S01]  /*13530*/  IMAD.MOV R135, RZ, RZ, -R135 ;  /* 0x000000ffff877224 */ /* 0x000fe200078e0a87 */
[----:B------:R-:W-:-:S03]  /*13540*/  IABS R127, R128 ;  /* 0x00000080007f7213 */ /* 0x000fc60000000000 */
[--C-:B------:R-:W-:Y:S01]  /*13550*/  @!P4 IMAD.IADD R124, R124, 0x1, -R191.reuse ;  /* 0x000000017c7cc824 */ /* 0x100fe200078e0abf */
[----:B------:R-:W-:Y:S01]  /*13560*/  ISETP.GE.AND P4, PT, R128, RZ, PT ;  /* 0x000000ff8000720c */ /* 0x000fe20003f86270 */
[----:B------:R-:W-:Y:S02]  /*13570*/  IMAD.MOV.U32 R128, RZ, RZ, R130 ;  /* 0x000000ffff807224 */ /* 0x000fe400078e0082 */
[--C-:B------:R-:W-:Y:S02]  /*13580*/  @!P2 IMAD.IADD R126, R126, 0x1, -R191.reuse ;  /* 0x000000017e7ea824 */ /* 0x100fe400078e0abf */
[----:B------:R-:W-:Y:S02]  /*13590*/  @!P6 IMAD.IADD R125, R125, 0x1, -R191 ;  /* 0x000000017d7de824 */ /* 0x000fe400078e0abf */
[C---:B------:R-:W-:Y:S01]  /*135a0*/  IMAD.HI.U32 R132, R194.reuse, R128, RZ ;  /* 0x00000080c2847227 */ /* 0x040fe200078e00ff */
[C---:B------:R-:W-:Y:S02]  /*135b0*/  ISETP.GT.U32.AND P2, PT, R191.reuse, R126, PT ;  /* 0x0000007ebf00720c */ /* 0x040fe40003f44070 */
[----:B------:R-:W-:Y:S01]  /*135c0*/  ISETP.GT.U32.AND P6, PT, R191, R125, PT ;  /* 0x0000007dbf00720c */ /* 0x000fe20003fc4070 */
[----:B------:R-:W-:-:S04]  /*135d0*/  IMAD.HI.U32 R130, R194, R127, RZ ;  /* 0x0000007fc2827227 */ /* 0x000fc800078e00ff */
[----:B------:R-:W-:Y:S02]  /*135e0*/  IMAD.MOV R132, RZ, RZ, -R132 ;  /* 0x000000ffff847224 */ /* 0x000fe400078e0a84 */
[----:B------:R-:W-:Y:S02]  /*135f0*/  IMAD.MOV R130, RZ, RZ, -R130 ;  /* 0x000000ffff827224 */ /* 0x000fe400078e0a82 */
[----:B------:R-:W-:Y:S01]  /*13600*/  IMAD R128, R191, R132, R128 ;  /* 0x00000084bf807224 */ /* 0x000fe200078e0280 */
[----:B------:R-:W-:Y:S01]  /*13610*/  IADD3 R132, R247, 0x181, RZ ;  /* 0x00000181f7847810 */ /* 0x000fe20007ffe0ff */
[C---:B------:R-:W-:Y:S02]  /*13620*/  IMAD R127, R191.reuse, R130, R127 ;  /* 0x00000082bf7f7224 */ /* 0x040fe400078e027f */
[--C-:B------:R-:W-:Y:S01]  /*13630*/  @!P2 IMAD.IADD R126, R126, 0x1, -R191.reuse ;  /* 0x000000017e7ea824 */ /* 0x100fe200078e0abf */
[----:B------:R-:W-:Y:S01]  /*13640*/  ISETP.GT.U32.AND P2, PT, R191, R128, PT ;  /* 0x00000080bf00720c */ /* 0x000fe20003f44070 */
[----:B------:R-:W-:Y:S01]  /*13650*/  @!P6 IMAD.IADD R125, R125, 0x1, -R191 ;  /* 0x000000017d7de824 */ /* 0x000fe200078e0abf */
[----:B------:R-:W-:Y:S01]  /*13660*/  ISETP.GT.U32.AND P6, PT, R191, R127, PT ;  /* 0x0000007fbf00720c */ /* 0x000fe20003fc4070 */
[----:B------:R-:W-:Y:S01]  /*13670*/  @!P5 IMAD.MOV R124, RZ, RZ, -R124 ;  /* 0x000000ffff7cd224 */ /* 0x000fe200078e0a7c */
[----:B------:R-:W-:Y:S01]  /*13680*/  ISETP.GE.AND P5, PT, R129, RZ, PT ;  /* 0x000000ff8100720c */ /* 0x000fe20003fa6270 */
[----:B------:R-:W-:Y:S01]  /*13690*/  @!P1 IMAD.MOV R125, RZ, RZ, -R125 ;  /* 0x000000ffff7d9224 */ /* 0x000fe200078e0a7d */
[----:B------:R-:W-:Y:S01]  /*136a0*/  IADD3 R129, R247, 0x180, RZ ;  /* 0x00000180f7817810 */ /* 0x000fe20007ffe0ff */
[----:B------:R-:W-:Y:S01]  /*136b0*/  @!P3 IMAD.MOV R126, RZ, RZ, -R126 ;  /* 0x000000ffff7eb224 */ /* 0x000fe200078e0a7e */
[----:B------:R-:W-:-:S02]  /*136c0*/  ISETP.GE.AND P1, PT, R131, RZ, PT ;  /* 0x000000ff8300720c */ /* 0x000fc40003f26270 */
[----:B------:R-:W-:Y:S02]  /*136d0*/  IABS R130, R129 ;  /* 0x0000008100827213 */ /* 0x000fe40000000000 */
[----:B------:R-:W-:Y:S01]  /*136e0*/  IABS R131, R132 ;  /* 0x0000008400837213 */ /* 0x000fe20000000000 */
[--C-:B------:R-:W-:Y:S01]  /*136f0*/  @!P2 IMAD.IADD R128, R128, 0x1, -R191.reuse ;  /* 0x000000018080a824 */ /* 0x100fe200078e0abf */
[----:B------:R-:W-:Y:S01]  /*13700*/  ISETP.GE.AND P3, PT, R129, RZ, PT ;  /* 0x000000ff8100720c */ /* 0x000fe20003f66270 */
[----:B------:R-:W-:Y:S02]  /*13710*/  @!P6 IMAD.IADD R127, R127, 0x1, -R191 ;  /* 0x000000017f7fe824 */ /* 0x000fe400078e0abf */
[----:B------:R-:W-:Y:S01]  /*13720*/  IMAD.HI.U32 R133, R194, R130, RZ ;  /* 0x00000082c2857227 */ /* 0x000fe200078e00ff */
[C---:B------:R-:W-:Y:S02]  /*13730*/  ISETP.GT.U32.AND P2, PT, R191.reuse, R128, PT ;  /* 0x00000080bf00720c */ /* 0x040fe40003f44070 */
[----:B------:R-:W-:Y:S01]  /*13740*/  ISETP.GT.U32.AND P6, PT, R191, R127, PT ;  /* 0x0000007fbf00720c */ /* 0x000fe20003fc4070 */
[----:B------:R-:W-:-:S02]  /*13750*/  IMAD.MOV R133, RZ, RZ, -R133 ;  /* 0x000000ffff857224 */ /* 0x000fc400078e0a85 */
[----:B------:R-:W-:Y:S01]  /*13760*/  IMAD R129, R191, R135, R134 ;  /* 0x00000087bf817224 */ /* 0x000fe200078e0286 */
[----:B------:R-:W-:Y:S01]  /*13770*/  IADD3 R135, R247, 0x183, RZ ;  /* 0x00000183f7877810 */ /* 0x000fe20007ffe0ff */
[----:B------:R-:W-:-:S04]  /*13780*/  IMAD.HI.U32 R134, R194, R131, RZ ;  /* 0x00000083c2867227 */ /* 0x000fc800078e00ff */
[----:B------:R-:W-:Y:S01]  /*13790*/  IMAD R130, R191, R133, R130 ;  /* 0x00000085bf827224 */ /* 0x000fe200078e0282 */
[----:B------:R-:W-:Y:S01]  /*137a0*/  IADD3 R134, -R134, RZ, RZ ;  /* 0x000000ff86867210 */ /* 0x000fe20007ffe1ff */
[--C-:B------:R-:W-:Y:S01]  /*137b0*/  @!P2 IMAD.IADD R128, R128, 0x1, -R191.reuse ;  /* 0x000000018080a824 */ /* 0x100fe200078e0abf */
[----:B------:R-:W-:Y:S01]  /*137c0*/  IABS R133, R135 ;  /* 0x0000008700857213 */ /* 0x000fe20000000000 */
[----:B------:R-:W-:Y:S01]  /*137d0*/  @!P6 IMAD.IADD R127, R127, 0x1, -R191 ;  /* 0x000000017f7fe824 */ /* 0x000fe200078e0abf */
[C---:B------:R-:W-:Y:S01]  /*137e0*/  ISETP.GT.U32.AND P2, PT, R191.reuse, R130, PT ;  /* 0x00000082bf00720c */ /* 0x040fe20003f44070 */
[C---:B------:R-:W-:Y:S01]  /*137f0*/  IMAD R131, R191.reuse, R134, R131 ;  /* 0x00000086bf837224 */ /* 0x040fe200078e0283 */
[C---:B------:R-:W-:Y:S01]  /*13800*/  ISETP.GT.U32.AND P6, PT, R191.reuse, R129, PT ;  /* 0x00000081bf00720c */ /* 0x040fe20003fc4070 */
[----:B------:R-:W-:Y:S01]  /*13810*/  @!P4 IMAD.MOV R127, RZ, RZ, -R127 ;  /* 0x000000ffff7fc224 */ /* 0x000fe200078e0a7f */
[----:B------:R-:W-:Y:S01]  /*13820*/  IABS R134, R136 ;  /* 0x0000008800867213 */ /* 0x000fe20000000000 */
[----:B------:R-:W-:Y:S01]  /*13830*/  IMAD.HI.U32 R137, R194, R133, RZ ;  /* 0x00000085c2897227 */ /* 0x000fe200078e00ff */
[----:B------:R-:W-:-:S03]  /*13840*/  ISETP.GT.U32.AND P4, PT, R191, R131, PT ;  /* 0x00000083bf00720c */ /* 0x000fc60003f84070 */
[----:B------:R-:W-:Y:S02]  /*13850*/  IMAD.MOV R137, RZ, RZ, -R137 ;  /* 0x000000ffff897224 */ /* 0x000fe400078e0a89 */
[----:B------:R-:W-:Y:S01]  /*13860*/  @!P5 IMAD.MOV R128, RZ, RZ, -R128 ;  /* 0x000000ffff80d224 */ /* 0x000fe200078e0a80 */
[----:B------:R-:W-:Y:S01]  /*13870*/  ISETP.GE.AND P5, PT, R132, RZ, PT ;  /* 0x000000ff8400720c */ /* 0x000fe20003fa6270 */
[--C-:B------:R-:W-:Y:S02]  /*13880*/  @!P2 IMAD.IADD R130, R130, 0x1, -R191.reuse ;  /* 0x000000018282a824 */ /* 0x100fe400078e0abf */
[----:B------:R-:W-:Y:S02]  /*13890*/  @!P6 IMAD.IADD R129, R129, 0x1, -R191 ;  /* 0x000000018181e824 */ /* 0x000fe400078e0abf */
[C---:B------:R-:W-:Y:S01]  /*138a0*/  IMAD R133, R191.reuse, R137, R133 ;  /* 0x00000089bf857224 */ /* 0x040fe200078e0285 */
[----:B------:R-:W-:Y:S01]  /*138b0*/  ISETP.GT.U32.AND P2, PT, R191, R130, PT ;  /* 0x00000082bf00720c */ /* 0x000fe20003f44070 */
[----:B------:R-:W-:Y:S01]  /*138c0*/  @!P4 IMAD.IADD R131, R131, 0x1, -R191 ;  /* 0x000000018383c824 */ /* 0x000fe200078e0abf */
[C---:B------:R-:W-:Y:S01]  /*138d0*/  ISETP.GT.U32.AND P6, PT, R191.reuse, R129, PT ;  /* 0x00000081bf00720c */ /* 0x040fe20003fc4070 */
[----:B------:R-:W-:Y:S01]  /*138e0*/  IMAD R132, R191, R140, R138 ;  /* 0x0000008cbf847224 */ /* 0x000fe200078e028a */
[----:B------:R-:W-:Y:S01]  /*138f0*/  IADD3 R138, R247, 0x185, RZ ;  /* 0x00000185f78a7810 */ /* 0x000fe20007ffe0ff */
[----:B------:R-:W-:Y:S01]  /*13900*/  IMAD.HI.U32 R137, R194, R134, RZ ;  /* 0x00000086c2897227 */ /* 0x000fe200078e00ff */
[----:B------:R-:W-:-:S02]  /*13910*/  ISETP.GT.U32.AND P4, PT, R191, R131, PT ;  /* 0x00000083bf00720c */ /* 0x000fc40003f84070 */
[----:B------:R-:W-:Y:S01]  /*13920*/  IABS R144, R138 ;  /* 0x0000008a00907213 */ /* 0x000fe20000000000 */
[----:B------:R-:W-:Y:S01]  /*13930*/  IMAD.MOV R137, RZ, RZ, -R137 ;  /* 0x000000ffff897224 */ /* 0x000fe200078e0a89 */
[----:B------:R-:W-:-:S03]  /*13940*/  IADD3 R140, R247, 0x186, RZ ;  /* 0x00000186f78c7810 */ /* 0x000fc60007ffe0ff */
[--C-:B------:R-:W-:Y:S01]  /*13950*/  @!P2 IMAD.IADD R130, R130, 0x1, -R191.reuse ;  /* 0x000000018282a824 */ /* 0x100fe200078e0abf */
[----:B------:R-:W-:Y:S01]  /*13960*/  ISETP.GT.U32.AND P2, PT, R191, R133, PT ;  /* 0x00000085bf00720c */ /* 0x000fe20003f44070 */
[--C-:B------:R-:W-:Y:S01]  /*13970*/  @!P6 IMAD.IADD R129, R129, 0x1, -R191.reuse ;  /* 0x000000018181e824 */ /* 0x100fe200078e0abf */
[C---:B------:R-:W-:Y:S01]  /*13980*/  ISETP.GT.U32.AND P6, PT, R191.reuse, R132, PT ;  /* 0x00000084bf00720c */ /* 0x040fe20003fc4070 */
[----:B------:R-:W-:Y:S01]  /*13990*/  IMAD R134, R191, R137, R134 ;  /* 0x00000089bf867224 */ /* 0x000fe200078e0286 */
[----:B------:R-:W-:Y:S01]  /*139a0*/  IABS R137, R142 ;  /* 0x0000008e00897213 */ /* 0x000fe20000000000 */
[----:B------:R-:W-:Y:S01]  /*139b0*/  @!P4 IMAD.IADD R131, R131, 0x1, -R191 ;  /* 0x000000018383c824 */ /* 0x000fe200078e0abf */
[----:B------:R-:W-:Y:S01]  /*139c0*/  IABS R141, R140 ;  /* 0x0000008c008d7213 */ /* 0x000fe20000000000 */
[----:B------:R-:W-:Y:S01]  /*139d0*/  @!P3 IMAD.MOV R130, RZ, RZ, -R130 ;  /* 0x000000ffff82b224 */ /* 0x000fe200078e0a82 */
[----:B------:R-:W-:Y:S01]  /*139e0*/  ISETP.GT.U32.AND P4, PT, R191, R134, PT ;  /* 0x00000086bf00720c */ /* 0x000fe20003f84070 */
[----:B------:R-:W-:-:S04]  /*139f0*/  IMAD.HI.U32 R145, R194, R144, RZ ;  /* 0x00000090c2917227 */ /* 0x000fc800078e00ff */
[--C-:B------:R-:W-:Y:S01]  /*13a00*/  @!P2 IMAD.IADD R133, R133, 0x1, -R191.reuse ;  /* 0x000000018585a824 */ /* 0x100fe200078e0abf */
[----:B------:R-:W-:Y:S01]  /*13a10*/  ISETP.GE.AND P2, PT, R135, RZ, PT ;  /* 0x000000ff8700720c */ /* 0x000fe20003f46270 */
[----:B------:R-:W-:Y:S01]  /*13a20*/  @!P6 IMAD.IADD R132, R132, 0x1, -R191 ;  /* 0x000000018484e824 */ /* 0x000fe200078e0abf */
[----:B------:R-:W-:Y:S01]  /*13a30*/  ISETP.GE.AND P6, PT, R139, RZ, PT ;  /* 0x000000ff8b00720c */ /* 0x000fe20003fc6270 */
[----:B------:R-:W-:Y:S01]  /*13a40*/  @!P1 IMAD.MOV R129, RZ, RZ, -R129 ;  /* 0x000000ffff819224 */ /* 0x000fe200078e0a81 */
[C---:B------:R-:W-:Y:S01]  /*13a50*/  ISETP.GT.U32.AND P3, PT, R191.reuse, R133, PT ;  /* 0x00000085bf00720c */ /* 0x040fe20003f64070 */
[----:B------:R-:W-:Y:S01]  /*13a60*/  IMAD.HI.U32 R139, R194, R137, RZ ;  /* 0x00000089c28b7227 */ /* 0x000fe200078e00ff */
[----:B------:R-:W-:-:S03]  /*13a70*/  ISETP.GT.U32.AND P1, PT, R191, R132, PT ;  /* 0x00000084bf00720c */ /* 0x000fc60003f24070 */
[----:B------:R-:W-:Y:S02]  /*13a80*/  IMAD.MOV R145, RZ, RZ, -R145 ;  /* 0x000000ffff917224 */ /* 0x000fe400078e0a91 */
[----:B------:R-:W-:Y:S02]  /*13a90*/  @!P4 IMAD.IADD R134, R134, 0x1, -R191 ;  /* 0x000000018686c824 */ /* 0x000fe400078e0abf */
[----:B------:R-:W-:Y:S02]  /*13aa0*/  IMAD.MOV R139, RZ, RZ, -R139 ;  /* 0x000000ffff8b7224 */ /* 0x000fe400078e0a8b */
[----:B------:R-:W-:Y:S01]  /*13ab0*/  IMAD.HI.U32 R143, R194, R141, RZ ;  /* 0x0000008dc28f7227 */ /* 0x000fe200078e00ff */
[----:B------:R-:W-:-:S03]  /*13ac0*/  ISETP.GT.U32.AND P4, PT, R191, R134, PT ;  /* 0x00000086bf00720c */ /* 0x000fc60003f84070 */
[----:B------:R-:W-:Y:S01]  /*13ad0*/  IMAD R135, R191, R145, R144 ;  /* 0x00000091bf877224 */ /* 0x000fe200078e0290 */
[----:B------:R-:W-:Y:S01]  /*13ae0*/  IADD3 R143, -R143, RZ, RZ ;  /* 0x000000ff8f8f7210 */ /* 0x000fe20007ffe1ff */
[----:B------:R-:W-:Y:S01]  /*13af0*/  IMAD R137, R191, R139, R137 ;  /* 0x0000008bbf897224 */ /* 0x000fe200078e0289 */
[----:B------:R-:W-:Y:S01]  /*13b00*/  IADD3 R139, R247, 0x188, RZ ;  /* 0x00000188f78b7810 */ /* 0x000fe20007ffe0ff */
[----:B------:R-:W-:Y:S01]  /*13b10*/  @!P5 IMAD.MOV R131, RZ, RZ, -R131 ;  /* 0x000000ffff83d224 */ /* 0x000fe200078e0a83 */
[----:B------:R-:W-:Y:S01]  /*13b20*/  ISETP.GT.U32.AND P5, PT, R191, R135, PT ;  /* 0x00000087bf00720c */ /* 0x000fe20003fa4070 */
[--C-:B------:R-:W-:Y:S01]  /*13b30*/  @!P3 IMAD.IADD R133, R133, 0x1, -R191.reuse ;  /* 0x000000018585b824 */ /* 0x100fe200078e0abf */
[C---:B------:R-:W-:Y:S01]  /*13b40*/  ISETP.GT.U32.AND P3, PT, R191.reuse, R137, PT ;  /* 0x00000089bf00720c */ /* 0x040fe20003f64070 */
[----:B------:R-:W-:Y:S01]  /*13b50*/  @!P1 IMAD.IADD R132, R132, 0x1, -R191 ;  /* 0x0000000184849824 */ /* 0x000fe200078e0abf */
[----:B------:R-:W-:Y:S01]  /*13b60*/  ISETP.GE.AND P1, PT, R136, RZ, PT ;  /* 0x000000ff8800720c */ /* 0x000fe20003f26270 */
[----:B------:R-:W-:Y:S01]  /*13b70*/  IMAD R136, R191, R143, R141 ;  /* 0x0000008fbf887224 */ /* 0x000fe200078e028d */
[----:B------:R-:W-:Y:S01]  /*13b80*/  IABS R141, R139 ;  /* 0x0000008b008d7213 */ /* 0x000fe20000000000 */
[----:B------:R-:W-:Y:S01]  /*13b90*/  @!P6 IMAD.MOV R132, RZ, RZ, -R132 ;  /* 0x000000ffff84e224 */ /* 0x000fe200078e0a84 */
[----:B------:R-:W-:Y:S01]  /*13ba0*/  IADD3 R143, R247, 0x189, RZ ;  /* 0x00000189f78f7810 */ /* 0x000fe20007ffe0ff */
[----:B------:R-:W-:Y:S01]  /*13bb0*/  @!P4 IMAD.IADD R134, R134, 0x1, -R191 ;  /* 0x000000018686c824 */ /* 0x000fe200078e0abf */
[----:B------:R-:W-:Y:S01]  /*13bc0*/  ISETP.GT.U32.AND P6, PT, R191, R136, PT ;  /* 0x00000088bf00720c */ /* 0x000fe20003fc4070 */
[----:B------:R-:W-:Y:S01]  /*13bd0*/  @!P2 IMAD.MOV R133, RZ, RZ, -R133 ;  /* 0x000000ffff85a224 */ /* 0x000fe200078e0a85 */
[----:B------:R-:W-:Y:S01]  /*13be0*/  ISETP.GE.AND P4, PT, R138, RZ, PT ;  /* 0x000000ff8a00720c */ /* 0x000fe20003f86270 */
[----:B------:R-:W-:Y:S01]  /*13bf0*/  IMAD.MOV.U32 R138, RZ, RZ, R141 ;  /* 0x000000ffff8a7224 */ /* 0x000fe200078e008d */
[----:B------:R-:W-:Y:S01]  /*13c00*/  IABS R141, R143 ;  /* 0x0000008f008d7213 */ /* 0x000fe20000000000 */
[--C-:B------:R-:W-:Y:S01]  /*13c10*/  @!P5 IMAD.IADD R135, R135, 0x1, -R191.reuse ;  /* 0x000000018787d824 */ /* 0x100fe200078e0abf */
[----:B------:R-:W-:Y:S01]  /*13c20*/  ISETP.GE.AND P5, PT, R140, RZ, PT ;  /* 0x000000ff8c00720c */ /* 0x000fe20003fa6270 */
[----:B------:R-:W-:Y:S01]  /*13c30*/  @!P3 IMAD.IADD R137, R137, 0x1, -R191 ;  /* 0x000000018989b824 */ /* 0x000fe200078e0abf */
[----:B------:R-:W-:Y:S01]  /*13c40*/  IADD3 R145, R247, 0x18a, RZ ;  /* 0x0000018af7917810 */ /* 0x000fe20007ffe0ff */
[----:B------:R-:W-:-:S03]  /*13c50*/  IMAD.HI.U32 R140, R194, R138, RZ ;  /* 0x0000008ac28c7227 */ /* 0x000fc600078e00ff */
[----:B------:R-:W-:Y:S01]  /*13c60*/  ISETP.GT.U32.AND P2, PT, R191, R137, PT ;  /* 0x00000089bf00720c */ /* 0x000fe20003f44070 */
[----:B------:R-:W-:Y:S01]  /*13c70*/  IMAD.MOV R144, RZ, RZ, -R140 ;  /* 0x000000ffff907224 */ /* 0x000fe200078e0a8c */
[----:B------:R-:W-:Y:S01]  /*13c80*/  IABS R147, R145 ;  /* 0x0000009100937213 */ /* 0x000fe20000000000 */
[----:B------:R-:W-:-:S04]  /*13c90*/  IMAD.HI.U32 R140, R194, R141, RZ ;  /* 0x0000008dc28c7227 */ /* 0x000fc800078e00ff */
[----:B------:R-:W-:Y:S01]  /*13ca0*/  @!P6 IMAD.IADD R136, R136, 0x1, -R191 ;  /* 0x000000018888e824 */ /* 0x000fe200078e0abf */
[C---:B------:R-:W-:Y:S01]  /*13cb0*/  ISETP.GT.U32.AND P6, PT, R191.reuse, R135, PT ;  /* 0x00000087bf00720c */ /* 0x040fe20003fc4070 */
[----:B------:R-:W-:Y:S02]  /*13cc0*/  IMAD.MOV R140, RZ, RZ, -R140 ;  /* 0x000000ffff8c7224 */ /* 0x000fe400078e0a8c */
[C---:B------:R-:W-:Y:S01]  /*13cd0*/  IMAD R138, R191.reuse, R144, R138 ;  /* 0x00000090bf8a7224 */ /* 0x040fe200078e028a */
[C---:B------:R-:W-:Y:S01]  /*13ce0*/  ISETP.GT.U32.AND P3, PT, R191.reuse, R136, PT ;  /* 0x00000088bf00720c */ /* 0x040fe20003f64070 */
[----:B------:R-:W-:Y:S01]  /*13cf0*/  IMAD R141, R191, R140, R141 ;  /* 0x0000008cbf8d7224 */ /* 0x000fe200078e028d */
[----:B------:R-:W-:Y:S01]  /*13d00*/  IADD3 R140, R247, 0x18c, RZ ;  /* 0x0000018cf78c7810 */ /* 0x000fe20007ffe0ff */
[----:B------:R-:W-:Y:S02]  /*13d10*/  @!P2 IMAD.IADD R137, R137, 0x1, -R191 ;  /* 0x000000018989a824 */ /* 0x000fe400078e0abf */
[----:B------:R-:W-:Y:S01]  /*13d20*/  @!P1 IMAD.MOV R134, RZ, RZ, -R134 ;  /* 0x000000ffff869224 */ /* 0x000fe200078e0a86 */
[----:B------:R-:W-:-:S02]  /*13d30*/  ISETP.GT.U32.AND P2, PT, R191, R141, PT ;  /* 0x0000008dbf00720c */ /* 0x000fc40003f44070 */
[----:B------:R-:W-:Y:S01]  /*13d40*/  ISETP.GT.U32.AND P1, PT, R191, R138, PT ;  /* 0x0000008abf00720c */ /* 0x000fe20003f24070 */
[----:B------:R-:W-:Y:S01]  /*13d50*/  @!P6 IMAD.IADD R135, R135, 0x1, -R191 ;  /* 0x000000018787e824 */ /* 0x000fe200078e0abf */
[----:B------:R-:W-:Y:S02]  /*13d60*/  ISETP.GE.AND P6, PT, R142, RZ, PT ;  /* 0x000000ff8e00720c */ /* 0x000fe40003fc6270 */
[----:B------:R-:W-:Y:S01]  /*13d70*/  IADD3 R142, R247, 0x18b, RZ ;  /* 0x0000018bf78e7810 */ /* 0x000fe20007ffe0ff */
[----:B------:R-:W-:Y:S01]  /*13d80*/  @!P4 IMAD.MOV R135, RZ, RZ, -R135 ;  /* 0x000000ffff87c224 */ /* 0x000fe200078e0a87 */
[----:B------:R-:W-:Y:S02]  /*13d90*/  @!P3 IADD3 R136, R136, -R191, RZ ;  /* 0x800000bf8888b210 */ /* 0x000fe40007ffe0ff */
[----:B------:R-:W-:Y:S01]  /*13da0*/  ISETP.GE.AND P3, PT, R139, RZ, PT ;  /* 0x000000ff8b00720c */ /* 0x000fe20003f66270 */
[----:B------:R-:W-:Y:S01]  /*13db0*/  IMAD.HI.U32 R139, R194, R147, RZ ;  /* 0x00000093c28b7227 */ /* 0x000fe200078e00ff */
[----:B------:R-:W-:-:S03]  /*13dc0*/  IABS R146, R142 ;  /* 0x0000008e00927213 */ /* 0x000fc60000000000 */
[----:B------:R-:W-:Y:S02]  /*13dd0*/  IMAD.MOV R139, RZ, RZ, -R139 ;  /* 0x000000ffff8b7224 */ /* 0x000fe400078e0a8b */
[----:B------:R-:W-:Y:S02]  /*13de0*/  @!P2 IMAD.IADD R141, R141, 0x1, -R191 ;  /* 0x000000018d8da824 */ /* 0x000fe400078e0abf */
[----:B------:R-:W-:Y:S01]  /*13df0*/  IMAD R147, R191, R139, R147 ;  /* 0x0000008bbf937224 */ /* 0x000fe200078e0293 */
[----:B------:R-:W-:Y:S01]  /*13e00*/  IADD3 R139, R247, 0x18d, RZ ;  /* 0x0000018df78b7810 */ /* 0x000fe20007ffe0ff */
[----:B------:R-:W-:Y:S01]  /*13e10*/  IMAD.HI.U32 R148, R194, R146, RZ ;  /* 0x00000092c2947227 */ /* 0x000fe200078e00ff */
[----:B------:R-:W-:-:S03]  /*13e20*/  ISETP.GT.U32.AND P4, PT, R191, R141, PT ;  /* 0x0000008dbf00720c */ /* 0x000fc60003f84070 */
[----:B------:R-:W-:Y:S01]  /*13e30*/  @!P5 IMAD.MOV R136, RZ, RZ, -R136 ;  /* 0x000000ffff88d224 */ /* 0x000fe200078e0a88 */
[----:B------:R-:W-:Y:S01]  /*13e40*/  ISETP.GT.U32.AND P5, PT, R191, R147, PT ;  /* 0x00000093bf00720c */ /* 0x000fe20003fa4070 */
[----:B------:R-:W-:Y:S02]  /*13e50*/  IMAD.MOV R148, RZ, RZ, -R148 ;  /* 0x000000ffff947224 */ /* 0x000fe400078e0a94 */
[----:B------:R-:W-:Y:S01]  /*13e60*/  @!P1 IMAD.IADD R138, R138, 0x1, -R191 ;  /* 0x000000018a8a9824 */ /* 0x000fe200078e0abf */
[----:B------:R-:W-:Y:S01]  /*13e70*/  ISETP.GE.AND P1, PT, R143, RZ, PT ;  /* 0x000000ff8f00720c */ /* 0x000fe20003f26270 */
[C---:B------:R-:W-:Y:S01]  /*13e80*/  IMAD R146, R191.reuse, R148, R146 ;  /* 0x00000094bf927224 */ /* 0x040fe200078e0292 */
[----:B------:R-:W-:Y:S01]  /*13e90*/  IABS R143, R140 ;  /* 0x0000008c008f7213 */ /* 0x000fe20000000000 */
[----:B------:R-:W-:Y:S01]  /*13ea0*/  @!P6 IMAD.MOV R137, RZ, RZ, -R137 ;  /* 0x000000ffff89e224 */ /* 0x000fe200078e0a89 */
[----:B------:R-:W-:Y:S01]  /*13eb0*/  ISETP.GT.U32.AND P2, PT, R191, R138, PT ;  /* 0x0000008abf00720c */ /* 0x000fe20003f44070 */
[----:B------:R-:W-:Y:S01]  /*13ec0*/  @!P4 IMAD.IADD R141, R141, 0x1, -R191 ;  /* 0x000000018d8dc824 */ /* 0x000fe200078e0abf */
[----:B------:R-:W-:Y:S01]  /*13ed0*/  ISETP.GT.U32.AND P4, PT, R191, R146, PT ;  /* 0x00000092bf00720c */ /* 0x000fe20003f84070 */
[----:B------:R-:W-:Y:S01]  /*13ee0*/  IMAD.HI.U32 R144, R194, R143, RZ ;  /* 0x0000008fc2907227 */ /* 0x000fe200078e00ff */
[----:B------:R-:W-:-:S02]  /*13ef0*/  ISETP.GE.AND P6, PT, R145, RZ, PT ;  /* 0x000000ff9100720c */ /* 0x000fc40003fc6270 */
[----:B------:R-:W-:Y:S01]  /*13f00*/  IABS R145, R139 ;  /* 0x0000008b00917213 */ /* 0x000fe20000000000 */
[----:B------:R-:W-:Y:S02]  /*13f10*/  @!P5 IMAD.IADD R147, R147, 0x1, -R191 ;  /* 0x000000019393d824 */ /* 0x000fe400078e0abf */
[----:B------:R-:W-:Y:S02]  /*13f20*/  IMAD.MOV R144, RZ, RZ, -R144 ;  /* 0x000000ffff907224 */ /* 0x000fe400078e0a90 */
[----:B-1----:R-:W-:Y:S01]  /*13f30*/  IMAD.MOV.U32 R3, RZ, RZ, R141 ;  /* 0x000000ffff037224 */ /* 0x002fe200078e008d */
[C---:B------:R-:W-:Y:S01]  /*13f40*/  ISETP.GT.U32.AND P5, PT, R191.reuse, R147, PT ;  /* 0x00000093bf00720c */ /* 0x040fe20003fa4070 */
[----:B------:R-:W-:Y:S02]  /*13f50*/  IMAD R143, R191, R144, R143 ;  /* 0x00000090bf8f7224 */ /* 0x000fe400078e028f */
[--C-:B------:R-:W-:Y:S02]  /*13f60*/  @!P4 IMAD.IADD R146, R146, 0x1, -R191.reuse ;  /* 0x000000019292c824 */ /* 0x100fe400078e0abf */
[----:B------:R-:W-:Y:S01]  /*13f70*/  @!P2 IMAD.IADD R138, R138, 0x1, -R191 ;  /* 0x000000018a8aa824 */ /* 0x000fe200078e0abf */
[----:B------:R-:W-:Y:S01]  /*13f80*/  ISETP.GE.AND P2, PT, R142, RZ, PT ;  /* 0x000000ff8e00720c */ /* 0x000fe20003f46270 */
[----:B------:R-:W-:Y:S01]  /*13f90*/  IMAD.HI.U32 R144, R194, R145, RZ ;  /* 0x00000091c2907227 */ /* 0x000fe200078e00ff */
[----:B------:R-:W-:-:S02]  /*13fa0*/  IADD3 R142, R247, 0x18e, RZ ;  /* 0x0000018ef78e7810 */ /* 0x000fc40007ffe0ff */
[----:B------:R-:W-:Y:S01]  /*13fb0*/  ISETP.GT.U32.AND P4, PT, R191, R146, PT ;  /* 0x00000092bf00720c */ /* 0x000fe20003f84070 */
[----:B------:R-:W-:Y:S01]  /*13fc0*/  @!P1 IMAD.MOV R3, RZ, RZ, -R3 ;  /* 0x000000ffff039224 */ /* 0x000fe200078e0a03 */
[----:B------:R-:W-:Y:S01]  /*13fd0*/  IABS R141, R142 ;  /* 0x0000008e008d7213 */ /* 0x000fe20000000000 */
[----:B------:R-:W-:Y:S01]  /*13fe0*/  IMAD.MOV R144, RZ, RZ, -R144 ;  /* 0x000000ffff907224 */ /* 0x000fe200078e0a90 */
[----:B------:R-:W-:Y:S01]  /*13ff0*/  @!P5 IADD3 R147, R147, -R191, RZ ;  /* 0x800000bf9393d210 */ /* 0x000fe20007ffe0ff */
[----:B------:R-:W-:Y:S01]  /*14000*/  @!P3 IMAD.MOV R138, RZ, RZ, -R138 ;  /* 0x000000ffff8ab224 */ /* 0x000fe200078e0a8a */
[C---:B------:R-:W-:Y:S01]  /*14010*/  ISETP.GT.U32.AND P3, PT, R191.reuse, R143, PT ;  /* 0x0000008fbf00720c */ /* 0x040fe20003f64070 */
[----:B------:R1:W-:Y:S01]  /*14020*/  STL [R1+0x264], R3 ;  /* 0x0002640301007387 */ /* 0x0003e20000100800 */
[----:B------:R-:W-:Y:S01]  /*14030*/  IMAD R145, R191, R144, R145 ;  /* 0x00000090bf917224 */ /* 0x000fe200078e0291 */
[----:B------:R-:W-:Y:S02]  /*14040*/  IADD3 R144, R247, 0x18f, RZ ;  /* 0x0000018ff7907810 */ /* 0x000fe40007ffe0ff */
[----:B------:R-:W-:-:S02]  /*14050*/  ISETP.GE.AND P1, PT, R140, RZ, PT ;  /* 0x000000ff8c00720c */ /* 0x000fc40003f26270 */
[----:B------:R-:W-:Y:S01]  /*14060*/  ISETP.GT.U32.AND P5, PT, R191, R145, PT ;  /* 0x00000091bf00720c */ /* 0x000fe20003fa4070 */
[----:B------:R-:W-:Y:S01]  /*14070*/  @!P4 IMAD.IADD R146, R146, 0x1, -R191 ;  /* 0x000000019292c824 */ /* 0x000fe200078e0abf */
[----:B------:R-:W-:Y:S01]  /*14080*/  IABS R140, R144 ;  /* 0x00000090008c7213 */ /* 0x000fe20000000000 */
[----:B-1----:R-:W-:Y:S01]  /*14090*/  IMAD.MOV.U32 R3, RZ, RZ, R147 ;  /* 0x000000ffff037224 */ /* 0x002fe200078e0093 */
[----:B------:R-:W-:Y:S01]  /*140a0*/  ISETP.GE.AND P4, PT, R142, RZ, PT ;  /* 0x000000ff8e00720c */ /* 0x000fe20003f86270 */
[----:B------:R-:W-:-:S04]  /*140b0*/  IMAD.HI.U32 R147, R194, R141, RZ ;  /* 0x0000008dc2937227 */ /* 0x000fc800078e00ff */
[----:B------:R-:W-:Y:S01]  /*140c0*/  @!P6 IMAD.MOV R3, RZ, RZ, -R3 ;  /* 0x000000ffff03e224 */ /* 0x000fe200078e0a03 */
[----:B------:R-:W-:Y:S01]  /*140d0*/  ISETP.GE.AND P6, PT, R139, RZ, PT ;  /* 0x000000ff8b00720c */ /* 0x000fe20003fc6270 */
[----:B------:R-:W-:Y:S01]  /*140e0*/  IMAD.MOV R147, RZ, RZ, -R147 ;  /* 0x000000ffff937224 */ /* 0x000fe200078e0a93 */
[----:B------:R-:W-:Y:S01]  /*140f0*/  IADD3 R139, R247, 0x190, RZ ;  /* 0x00000190f78b7810 */ /* 0x000fe20007ffe0ff */
[----:B------:R-:W-:Y:S01]  /*14100*/  @!P3 IMAD.IADD R143, R143, 0x1, -R191 ;  /* 0x000000018f8fb824 */ /* 0x000fe200078e0abf */
[----:B------:R1:W-:Y:S01]  /*14110*/  STL [R1+0x278], R3 ;  /* 0x0002780301007387 */ /* 0x0003e20000100800 */
[----:B------:R-:W-:Y:S01]  /*14120*/  IMAD R141, R191, R147, R141 ;  /* 0x00000093bf8d7224 */ /* 0x000fe200078e028d */
[----:B------:R-:W-:Y:S01]  /*14130*/  IABS R149, R139 ;  /* 0x0000008b00957213 */ /* 0x000fe20000000000 */
[----:B------:R-:W-:Y:S01]  /*14140*/  @!P5 IMAD.IADD R145, R145, 0x1, -R191 ;  /* 0x000000019191d824 */ /* 0x000fe200078e0abf */
[----:B------:R-:W-:Y:S01]  /*14150*/  ISETP.GT.U32.AND P3, PT, R191, R143, PT ;  /* 0x0000008fbf00720c */ /* 0x000fe20003f64070 */
[----:B------:R-:W-:-:S03]  /*14160*/  IMAD.HI.U32 R142, R194, R140, RZ ;  /* 0x0000008cc28e7227 */ /* 0x000fc600078e00ff */
[----:B------:R-:W-:Y:S01]  /*14170*/  ISETP.GT.U32.AND P5, PT, R191, R145, PT ;  /* 0x00000091bf00720c */ /* 0x000fe20003fa4070 */
[----:B------:R-:W-:Y:S02]  /*14180*/  IMAD.MOV R142, RZ, RZ, -R142 ;  /* 0x000000ffff8e7224 */ /* 0x000fe400078e0a8e */
[----:B-1----:R-:W-:Y:S01]  /*14190*/  IMAD.MOV.U32 R3, RZ, RZ, R146 ;  /* 0x000000ffff037224 */ /* 0x002fe200078e0092 */
[----:B------:R-:W-:Y:S01]  /*141a0*/  IADD3 R146, R247, 0x193, RZ ;  /* 0x00000193f7927810 */ /* 0x000fe20007ffe0ff */
[----:B------:R-:W-:Y:S01]  /*141b0*/  IMAD R140, R191, R142, R140 ;  /* 0x0000008ebf8c7224 */ /* 0x000fe200078e028c */
[----:B------:R-:W-:Y:S01]  /*141c0*/  IADD3 R142, R247, 0x192, RZ ;  /* 0x00000192f78e7810 */ /* 0x000fe20007ffe0ff */
[----:B------:R-:W-:Y:S01]  /*141d0*/  @!P2 IMAD.MOV R3, RZ, RZ, -R3 ;  /* 0x000000ffff03a224 */ /* 0x000fe200078e0a03 */
[----:B------:R-:W-:Y:S01]  /*141e0*/  ISETP.GT.U32.AND P2, PT, R191, R141, PT ;  /* 0x0000008dbf00720c */ /* 0x000fe20003f44070 */
[----:B------:R-:W-:Y:S01]  /*141f0*/  @!P3 IMAD.IADD R143, R143, 0x1, -R191 ;  /* 0x000000018f8fb824 */ /* 0x000fe200078e0abf */
[----:B------:R-:W-:-:S02]  /*14200*/  ISETP.GE.AND P3, PT, R144, RZ, PT ;  /* 0x000000ff9000720c */ /* 0x000fc40003f66270 */
[----:B------:R1:W-:Y:S01]  /*14210*/  STL [R1+0x26c], R3 ;  /* 0x00026c0301007387 */ /* 0x0003e20000100800 */
[----:B------:R-:W-:Y:S01]  /*14220*/  IADD3 R144, R247, 0x191, RZ ;  /* 0x00000191f7907810 */ /* 0x000fe20007ffe0ff */
[----:B------:R-:W-:Y:S01]  /*14230*/  @!P5 IMAD.IADD R145, R145, 0x1, -R191 ;  /* 0x000000019191d824 */ /* 0x000fe200078e0abf */
[----:B------:R-:W-:Y:S02]  /*14240*/  ISETP.GT.U32.AND P5, PT, R191, R140, PT ;  /* 0x0000008cbf00720c */ /* 0x000fe40003fa4070 */
[----:B------:R-:W-:-:S04]  /*14250*/  IABS R147, R142 ;  /* 0x0000008e00937213 */ /* 0x000fc80000000000 */
[----:B------:R-:W-:Y:S02]  /*14260*/  @!P2 IMAD.IADD R141, R141, 0x1, -R191 ;  /* 0x000000018d8da824 */ /* 0x000fe400078e0abf */
[----:B-1----:R-:W-:Y:S02]  /*14270*/  IMAD.MOV.U32 R3, RZ, RZ, R143 ;  /* 0x000000ffff037224 */ /* 0x002fe400078e008f */
[----:B------:R-:W-:Y:S01]  /*14280*/  IMAD.HI.U32 R143, R194, R149, RZ ;  /* 0x00000095c28f7227 */ /* 0x000fe200078e00ff */
[----:B------:R-:W-:Y:S02]  /*14290*/  ISETP.GT.U32.AND P2, PT, R191, R141, PT ;  /* 0x0000008dbf00720c */ /* 0x000fe40003f44070 */
[----:B------:R-:W-:Y:S01]  /*142a0*/  @!P5 IADD3 R140, R140, -R191, RZ ;  /* 0x800000bf8c8cd210 */ /* 0x000fe20007ffe0ff */
[----:B------:R-:W-:Y:S01]  /*142b0*/  @!P1 IMAD.MOV R3, RZ, RZ, -R3 ;  /* 0x000000ffff039224 */ /* 0x000fe200078e0a03 */
[----:B------:R-:W-:Y:S01]  /*142c0*/  ISETP.GE.AND P1, PT, R139, RZ, PT ;  /* 0x000000ff8b00720c */ /* 0x000fe20003f26270 */
[----:B------:R-:W-:Y:S01]  /*142d0*/  IMAD.MOV R143, RZ, RZ, -R143 ;  /* 0x000000ffff8f7224 */ /* 0x000fe200078e0a8f */
[----:B------:R-:W-:-:S02]  /*142e0*/  IABS R139, R144 ;  /* 0x00000090008b7213 */ /* 0x000fc40000000000 */
[----:B------:R1:W-:Y:S01]  /*142f0*/  STL [R1+0x274], R3 ;  /* 0x0002740301007387 */ /* 0x0003e20000100800 */
[C---:B------:R-:W-:Y:S01]  /*14300*/  IMAD R149, R191.reuse, R143, R149 ;  /* 0x0000008fbf957224 */ /* 0x040fe200078e0295 */
[----:B------:R-:W-:Y:S02]  /*14310*/  ISETP.GT.U32.AND P5, PT, R191, R140, PT ;  /* 0x0000008cbf00720c */ /* 0x000fe40003fa4070 */
[----:B------:R-:W-:Y:S01]  /*14320*/  IABS R143, R146 ;  /* 0x00000092008f7213 */ /* 0x000fe20000000000 */
[----:B------:R-:W-:Y:S01]  /*14330*/  @!P2 IMAD.IADD R141, R141, 0x1, -R191 ;  /* 0x000000018d8da824 */ /* 0x000fe200078e0abf */
[----:B------:R-:W-:Y:S01]  /*14340*/  ISETP.GT.U32.AND P2, PT, R191, R149, PT ;  /* 0x00000095bf00720c */ /* 0x000fe20003f44070 */
[----:B-1----:R-:W-:Y:S02]  /*14350*/  IMAD.MOV.U32 R3, RZ, RZ, R145 ;  /* 0x000000ffff037224 */ /* 0x002fe400078e0091 */
[----:B------:R-:W-:-:S04]  /*14360*/  IMAD.HI.U32 R145, R194, R139, RZ ;  /* 0x0000008bc2917227 */ /* 0x000fc800078e00ff */
[----:B------:R-:W-:Y:S01]  /*14370*/  @!P6 IMAD.MOV R3, RZ, RZ, -R3 ;  /* 0x000000ffff03e224 */ /* 0x000fe200078e0a03 */
[----:B------:R-:W-:Y:S01]  /*14380*/  ISETP.GE.AND P6, PT, R144, RZ, PT ;  /* 0x000000ff9000720c */ /* 0x000fe20003fc6270 */
[----:B------:R-:W-:Y:S02]  /*14390*/  IMAD.MOV R145, RZ, RZ, -R145 ;  /* 0x000000ffff917224 */ /* 0x000fe400078e0a91 */
[----:B------:R-:W-:Y:S01]  /*143a0*/  IMAD.HI.U32 R144, R194, R147, RZ ;  /* 0x00000093c2907227 */ /* 0x000fe200078e00ff */
[----:B------:R1:W-:Y:S03]  /*143b0*/  STL [R1+0x270], R3 ;  /* 0x0002700301007387 */ /* 0x0003e60000100800 */
[----:B------:R-:W-:Y:S01]  /*143c0*/  IMAD R139, R191, R145, R139 ;  /* 0x00000091bf8b7224 */ /* 0x000fe200078e028b */
[----:B------:R-:W-:Y:S01]  /*143d0*/  IADD3 R145, R247, 0x195, RZ ;  /* 0x00000195f7917810 */ /* 0x000fe20007ffe0ff */
[----:B------:R-:W-:-:S02]  /*143e0*/  @!P2 IMAD.IADD R149, R149, 0x1, -R191 ;  /* 0x000000019595a824 */ /* 0x000fc400078e0abf */
[----:B------:R-:W-:Y:S01]  /*143f0*/  IMAD.MOV R144, RZ, RZ, -R144 ;  /* 0x000000ffff907224 */ /* 0x000fe200078e0a90 */
[----:B------:R-:W-:Y:S01]  /*14400*/  IABS R150, R145 ;  /* 0x0000009100967213 */ /* 0x000fe20000000000 */
[----:B------:R-:W-:Y:S01]  /*14410*/  @!P5 IMAD.IADD R140, R140, 0x1, -R191 ;  /* 0x000000018c8cd824 */ /* 0x000fe200078e0abf */
[----:B------:R-:W-:Y:S01]  /*14420*/  ISETP.GT.U32.AND P2, PT, R191, R149, PT ;  /* 0x00000095bf00720c */ /* 0x000fe20003f44070 */
[----:B-1----:R-:W-:Y:S01]  /*14430*/  IMAD.MOV.U32 R3, RZ, RZ, R141 ;  /* 0x000000ffff037224 */ /* 0x002fe200078e008d */
[----:B------:R-:W-:Y:S01]  /*14440*/  IADD3 R141, R247, 0x194, RZ ;  /* 0x00000194f78d7810 */ /* 0x000fe20007ffe0ff */
[C---:B------:R-:W-:Y:S01]  /*14450*/  IMAD R147, R191.reuse, R144, R147 ;  /* 0x00000090bf937224 */ /* 0x040fe200078e0293 */
[----:B------:R-:W-:Y:S01]  /*14460*/  ISETP.GE.AND P5, PT, R142, RZ, PT ;  /* 0x000000ff8e00720c */ /* 0x000fe20003fa6270 */
[----:B------:R-:W-:Y:S01]  /*14470*/  @!P4 IMAD.MOV R3, RZ, RZ, -R3 ;  /* 0x000000ffff03c224 */ /* 0x000fe200078e0a03 */
[----:B------:R-:W-:Y:S01]  /*14480*/  ISETP.GT.U32.AND P4, PT, R191, R139, PT ;  /* 0x0000008bbf00720c */ /* 0x000fe20003f84070 */
[----:B------:R-:W-:Y:S01]  /*14490*/  IMAD.HI.U32 R144, R194, R143, RZ ;  /* 0x0000008fc2907227 */ /* 0x000fe200078e00ff */
[----:B------:R-:W-:-:S02]  /*144a0*/  IABS R142, R141 ;  /* 0x0000008d008e7213 */ /* 0x000fc40000000000 */
[----:B------:R1:W-:Y:S01]  /*144b0*/  STL [R1+0x268], R3 ;  /* 0x0002680301007387 */ /* 0x0003e20000100800 */
[----:B------:R-:W-:Y:S02]  /*144c0*/  IMAD.MOV R144, RZ, RZ, -R144 ;  /* 0x000000ffff907224 */ /* 0x000fe400078e0a90 */
[----:B------:R-:W-:Y:S02]  /*144d0*/  @!P2 IMAD.IADD R149, R149, 0x1, -R191 ;  /* 0x000000019595a824 */ /* 0x000fe400078e0abf */
[----:B------:R-:W-:Y:S01]  /*144e0*/  IMAD R143, R191, R144, R143 ;  /* 0x00000090bf8f7224 */ /* 0x000fe200078e028f */
[----:B------:R-:W-:Y:S01]  /*144f0*/  IADD3 R144, R247, 0x196, RZ ;  /* 0x00000196f7907810 */ /* 0x000fe20007ffe0ff */
[----:B------:R-:W-:-:S03]  /*14500*/  IMAD.HI.U32 R151, R194, R150, RZ ;  /* 0x00000096c2977227 */ /* 0x000fc600078e00ff */
[----:B------:R-:W-:Y:S01]  /*14510*/  ISETP.GT.U32.AND P2, PT, R191, R143, PT ;  /* 0x0000008fbf00720c */ /* 0x000fe20003f44070 */
[----:B-1----:R-:W-:Y:S01]  /*14520*/  IMAD.MOV.U32 R3, RZ, RZ, R140 ;  /* 0x000000ffff037224 */ /* 0x002fe200078e008c */
[----:B------:R-:W-:Y:S01]  /*14530*/  IABS R148, R144 ;  /* 0x0000009000947213 */ /* 0x000fe20000000000 */
[----:B------:R-:W-:Y:S02]  /*14540*/  @!P4 IMAD.IADD R139, R139, 0x1, -R191 ;  /* 0x000000018b8bc824 */ /* 0x000fe400078e0abf */
[----:B------:R-:W-:Y:S01]  /*14550*/  @!P3 IMAD.MOV R3, RZ, RZ, -R3 ;  /* 0x000000ffff03b224 */ /* 0x000fe200078e0a03 */
[C---:B------:R-:W-:Y:S01]  /*14560*/  ISETP.GT.U32.AND P3, PT, R191.reuse, R147, PT ;  /* 0x00000093bf00720c */ /* 0x040fe20003f64070 */
[----:B------:R-:W-:Y:S01]  /*14570*/  IMAD.HI.U32 R140, R194, R142, RZ ;  /* 0x0000008ec28c7227 */ /* 0x000fe200078e00ff */
[----:B------:R-:W-:Y:S02]  /*14580*/  ISETP.GT.U32.AND P4, PT, R191, R139, PT ;  /* 0x0000008bbf00720c */ /* 0x000fe40003f84070 */
[----:B------:R1:W-:Y:S01]  /*14590*/  STL [R1+0x260], R3 ;  /* 0x0002600301007387 */ /* 0x0003e20000100800 */
[----:B------:R-:W-:-:S02]  /*145a0*/  IMAD.MOV R140, RZ, RZ, -R140 ;  /* 0x000000ffff8c7224 */ /* 0x000fc400078e0a8c */
[----:B------:R-:W-:Y:S01]  /*145b0*/  @!P2 IADD3 R143, R143, -R191, RZ ;  /* 0x800000bf8f8fa210 */ /* 0x000fe20007ffe0ff */
[----:B------:R-:W-:Y:S02]  /*145c0*/  IMAD.MOV R151, RZ, RZ, -R151 ;  /* 0x000000ffff977224 */ /* 0x000fe400078e0a97 */
[C---:B------:R-:W-:Y:S01]  /*145d0*/  IMAD R142, R191.reuse, R140, R142 ;  /* 0x0000008cbf8e7224 */ /* 0x040fe200078e028e */
[----:B------:R-:W-:Y:S02]  /*145e0*/  ISETP.GT.U32.AND P2, PT, R191, R143, PT ;  /* 0x0000008fbf00720c */ /* 0x000fe40003f44070 */
[--C-:B------:R-:W-:Y:S01]  /*145f0*/  @!P3 IMAD.IADD R147, R147, 0x1, -R191.reuse ;  /* 0x000000019393b824 */ /* 0x100fe200078e0abf */
[----:B------:R-:W-:Y:S01]  /*14600*/  IADD3 R140, R247, 0x197, RZ ;  /* 0x00000197f78c7810 */ /* 0x000fe20007ffe0ff */
[----:B------:R-:W-:Y:S01]  /*14610*/  @!P4 IMAD.IADD R139, R139, 0x1, -R191 ;  /* 0x000000018b8bc824 */ /* 0x000fe200078e0abf */
[C---:B------:R-:W-:Y:S01]  /*14620*/  ISETP.GT.U32.AND P4, PT, R191.reuse, R142, PT ;  /* 0x0000008ebf00720c */ /* 0x040fe20003f84070 */
[----:B-1----:R-:W-:Y:S01]  /*14630*/  IMAD.MOV.U32 R3, RZ, RZ, R149 ;  /* 0x000000ffff037224 */ /* 0x002fe200078e0095 */
[----:B------:R-:W-:Y:S01]  /*14640*/  ISETP.GT.U32.AND P3, PT, R191, R147, PT ;  /* 0x00000093bf00720c */ /* 0x000fe20003f64070 */
[----:B------:R-:W-:-:S04]  /*14650*/  IMAD.HI.U32 R149, R194, R148, RZ ;  /* 0x00000094c2957227 */ /* 0x000fc800078e00ff */
[----:B------:R-:W-:Y:S01]  /*14660*/  @!P1 IMAD.MOV R3, RZ, RZ, -R3 ;  /* 0x000000ffff039224 */ /* 0x000fe200078e0a03 */
[----:B------:R-:W-:Y:S01]  /*14670*/  ISETP.GE.AND P1, PT, R146, RZ, PT ;  /* 0x000000ff9200720c */ /* 0x000fe20003f26270 */
[----:B------:R-:W-:Y:S02]  /*14680*/  IMAD.MOV R149, RZ, RZ, -R149 ;  /* 0x000000ffff957224 */ /* 0x000fe400078e0a95 */
[----:B------:R-:W-:Y:S01]  /*14690*/  IMAD R146, R191, R151, R150 ;  /* 0x00000097bf927224 */ /* 0x000fe200078e0296 */
[----:B------:R1:W-:Y:S01]  /*146a0*/  STL [R1+0x25c], R3 ;  /* 0x00025c0301007387 */ /* 0x0003e20000100800 */
[--C-:B------:R-:W-:Y:S01]  /*146b0*/  @!P4 IMAD.IADD R142, R142, 0x1, -R191.reuse ;  /* 0x000000018e8ec824 */ /* 0x100fe200078e0abf */
[----:B------:R-:W-:Y:S01]  /*146c0*/  IABS R150, R140 ;  /* 0x0000008c00967213 */ /* 0x000fe20000000000 */
[--C-:B------:R-:W-:Y:S01]  /*146d0*/  @!P3 IMAD.IADD R147, R147, 0x1, -R191.reuse ;  /* 0x000000019393b824 */ /* 0x100fe200078e0abf */
[----:B------:R-:W-:Y:S01]  /*146e0*/  ISETP.GT.U32.AND P3, PT, R191, R146, PT ;  /* 0x00000092bf00720c */ /* 0x000fe20003f64070 */
[----:B------:R-:W-:Y:S01]  /*146f0*/  @!P2 IMAD.IADD R143, R143, 0x1, -R191 ;  /* 0x000000018f8fa824 */ /* 0x000fe200078e0abf */
[----:B------:R-:W-:-:S02]  /*14700*/  ISETP.GE.AND P4, PT, R141, RZ, PT ;  /* 0x000000ff8d00720c */ /* 0x000fc40003f86270 */
[----:B------:R-:W-:Y:S01]  /*14710*/  IADD3 R141, R247, 0x198, RZ ;  /* 0x00000198f78d7810 */ /* 0x000fe20007ffe0ff */
[----:B------:R-:W-:Y:S02]  /*14720*/  IMAD.MOV.U32 R4, RZ, RZ, R143 ;  /* 0x000000ffff047224 */ /* 0x000fe400078e008f */
[----:B-1----:R-:W-:Y:S02]  /*14730*/  IMAD.MOV.U32 R3, RZ, RZ, R139 ;  /* 0x000000ffff037224 */ /* 0x002fe400078e008b */
[C---:B------:R-:W-:Y:S02]  /*14740*/  IMAD R139, R191.reuse, R149, R148 ;  /* 0x00000095bf8b7224 */ /* 0x040fe400078e0294 */
[----:B------:R-:W-:Y:S01]  /*14750*/  @!P6 IMAD.MOV R3, RZ, RZ, -R3 ;  /* 0x000000ffff03e224 */ /* 0x000fe200078e0a03 */
[C---:B------:R-:W-:Y:S01]  /*14760*/  ISETP.GT.U32.AND P6, PT, R191.reuse, R142, PT ;  /* 0x0000008ebf00720c */ /* 0x040fe20003fc4070 */
[----:B------:R-:W-:Y:S01]  /*14770*/  IMAD.HI.U32 R148, R194, R150, RZ ;  /* 0x00000096c2947227 */ /* 0x000fe200078e00ff */
[----:B------:R-:W-:-:S02]  /*14780*/  ISETP.GT.U32.AND P2, PT, R191, R139, PT ;  /* 0x0000008bbf00720c */ /* 0x000fc40003f44070 */
[----:B------:R1:W-:Y:S01]  /*14790*/  STL [R1+0x250], R3 ;  /* 0x0002500301007387 */ /* 0x0003e20000100800 */
[--C-:B------:R-:W-:Y:S02]  /*147a0*/  @!P3 IMAD.IADD R146, R146, 0x1, -R191.reuse ;  /* 0x000000019292b824 */ /* 0x100fe400078e0abf */
[----:B------:R-:W-:Y:S02]  /*147b0*/  IMAD.MOV R148, RZ, RZ, -R148 ;  /* 0x000000ffff947224 */ /* 0x000fe400078e0a94 */
[----:B------:R-:W-:Y:S01]  /*147c0*/  @!P1 IMAD.MOV R4, RZ, RZ, -R4 ;  /* 0x000000ffff049224 */ /* 0x000fe200078e0a04 */
[C---:B------:R-:W-:Y:S01]  /*147d0*/  ISETP.GT.U32.AND P3, PT, R191.reuse, R146, PT ;  /* 0x00000092bf00720c */ /* 0x040fe20003f64070 */
[----:B------:R-:W-:Y:S01]  /*147e0*/  IMAD R150, R191, R148, R150 ;  /* 0x00000094bf967224 */ /* 0x000fe200078e0296 */
[----:B------:R-:W-:Y:S01]  /*147f0*/  ISETP.GE.AND P1, PT, R140, RZ, PT ;  /* 0x000000ff8c00720c */ /* 0x000fe20003f26270 */
[----:B------:R-:W-:Y:S01]  /*14800*/  @!P6 IMAD.IADD R142, R142, 0x1, -R191 ;  /* 0x000000018e8ee824 */ /* 0x000fe200078e0abf */
[----:B------:R-:W-:Y:S01]  /*14810*/  IADD3 R140, R247, 0x199, RZ ;  /* 0x00000199f78c7810 */ /* 0x000fe20007ffe0ff */
[----:B-1----:R-:W-:Y:S01]  /*14820*/  IMAD.MOV.U32 R3, RZ, RZ, R147 ;  /* 0x000000ffff037224 */ /* 0x002fe200078e0093 */
[----:B------:R-:W-:Y:S01]  /*14830*/  IABS R147, R141 ;  /* 0x0000008d00937213 */ /* 0x000fe20000000000 */
[----:B------:R-:W-:Y:S01]  /*14840*/  @!P2 IMAD.IADD R139, R139, 0x1, -R191 ;  /* 0x000000018b8ba824 */ /* 0x000fe200078e0abf */
[----:B------:R-:W-:Y:S01]  /*14850*/  ISETP.GE.AND P6, PT, R144, RZ, PT ;  /* 0x000000ff9000720c */ /* 0x000fe20003fc6270 */
[----:B------:R-:W-:Y:S01]  /*14860*/  @!P5 IMAD.MOV R3, RZ, RZ, -R3 ;  /* 0x000000ffff03d224 */ /* 0x000fe200078e0a03 */
[----:B------:R-:W-:Y:S01]  /*14870*/  ISETP.GE.AND P5, PT, R145, RZ, PT ;  /* 0x000000ff9100720c */ /* 0x000fe20003fa6270 */
[----:B------:R-:W-:Y:S01]  /*14880*/  IMAD.HI.U32 R143, R194, R147, RZ ;  /* 0x00000093c28f7227 */ /* 0x000fe200078e00ff */
[----:B------:R-:W-:-:S02]  /*14890*/  ISETP.GT.U32.AND P2, PT, R191, R139, PT ;  /* 0x0000008bbf00720c */ /* 0x000fc40003f44070 */
[----:B------:R1:W-:Y:S01]  /*148a0*/  STL [R1+0x22c], R3 ;  /* 0x00022c0301007387 */ /* 0x0003e20000100800 */
[----:B------:R-:W-:Y:S01]  /*148b0*/  @!P3 IMAD.IADD R146, R146, 0x1, -R191 ;  /* 0x000000019292b824 */ /* 0x000fe200078e0abf */
[----:B------:R-:W-:Y:S02]  /*148c0*/  IADD3 R143, -R143, RZ, RZ ;  /* 0x000000ff8f8f7210 */ /* 0x000fe40007ffe1ff */
[----:B------:R-:W-:Y:S01]  /*148d0*/  STL [R1+0x244], R4 ;  /* 0x0002440401007387 */ /* 0x000fe20000100800 */
[----:B------:R-:W-:Y:S02]  /*148e0*/  ISETP.GE.AND P3, PT, R141, RZ, PT ;  /* 0x000000ff8d00720c */ /* 0x000fe40003f66270 */
[----:B------:R-:W-:Y:S01]  /*148f0*/  IMAD R147, R191, R143, R147 ;  /* 0x0000008fbf937224 */ /* 0x000fe200078e0293 */
[----:B------:R-:W-:Y:S01]  /*14900*/  IABS R144, R140 ;  /* 0x0000008c00907213 */ /* 0x000fe20000000000 */
[----:B-1----:R-:W-:Y:S01]  /*14910*/  IMAD.MOV.U32 R3, RZ, RZ, R142 ;  /* 0x000000ffff037224 */ /* 0x002fe200078e008e */
[----:B------:R-:W-:Y:S01]  /*14920*/  IADD3 R142, R247, 0x19a, RZ ;  /* 0x0000019af78e7810 */ /* 0x000fe20007ffe0ff */
[----:B------:R-:W-:Y:S01]  /*14930*/  @!P2 IMAD.IADD R139, R139, 0x1, -R191 ;  /* 0x000000018b8ba824 */ /* 0x000fe200078e0abf */
[C---:B------:R-:W-:Y:S01]  /*14940*/  ISETP.GT.U32.AND P2, PT, R191.reuse, R147, PT ;  /* 0x00000093bf00720c */ /* 0x040fe20003f44070 */
[----:B------:R-:W-:Y:S01]  /*14950*/  @!P4 IMAD.MOV R3, RZ, RZ, -R3 ;  /* 0x000000ffff03c224 */ /* 0x000fe200078e0a03 */
[----:B------:R-:W-:Y:S01]  /*14960*/  ISETP.GT.U32.AND P4, PT, R191, R150, PT ;  /* 0x00000096bf00720c */ /* 0x000fe20003f84070 */
[----:B------:R-:W-:Y:S01]  /*14970*/  IMAD.HI.U32 R143, R194, R144, RZ ;  /* 0x00000090c28f7227 */ /* 0x000fe200078e00ff */
[----:B------:R-:W-:-:S02]  /*14980*/  IABS R149, R142 ;  /* 0x0000008e00957213 */ /* 0x000fc40000000000 */
[----:B------:R1:W-:Y:S01]  /*14990*/  STL [R1+0x248], R3 ;  /* 0x0002480301007387 */ /* 0x0003e20000100800 */
[C---:B------:R-:W-:Y:S01]  /*149a0*/  IADD3 R141, R247.reuse, 0x19b, RZ ;  /* 0x0000019bf78d7810 */ /* 0x040fe20007ffe0ff */
[----:B------:R-:W-:Y:S01]  /*149b0*/  IMAD.MOV R143, RZ, RZ, -R143 ;  /* 0x000000ffff8f7224 */ /* 0x000fe200078e0a8f */
[----:B------:R-:W-:Y:S02]  /*149c0*/  IADD3 R148, R247, 0x19c, RZ ;  /* 0x0000019cf7947810 */ /* 0x000fe40007ffe0ff */
[----:B------:R-:W-:Y:S01]  /*149d0*/  IABS R145, R141 ;  /* 0x0000008d00917213 */ /* 0x000fe20000000000 */
[----:B------:R-:W-:Y:S02]  /*149e0*/  IMAD R144, R191, R143, R144 ;  /* 0x0000008fbf907224 */ /* 0x000fe400078e0290 */
[--C-:B------:R-:W-:Y:S02]  /*149f0*/  @!P2 IMAD.IADD R147, R147, 0x1, -R191.reuse ;  /* 0x000000019393a824 */ /* 0x100fe400078e0abf */
[----:B------:R-:W-:Y:S01]  /*14a00*/  @!P4 IMAD.IADD R150, R150, 0x1, -R191 ;  /* 0x000000019696c824 */ /* 0x000fe200078e0abf */
[----:B------:R-:W-:Y:S01]  /*14a10*/  ISETP.GE.AND P4, PT, R140, RZ, PT ;  /* 0x000000ff8c00720c */ /* 0x000fe20003f86270 */
[----:B-1----:R-:W-:Y:S01]  /*14a20*/  IMAD.MOV.U32 R3, RZ, RZ, R146 ;  /* 0x000000ffff037224 */ /* 0x002fe200078e0092 */
[----:B------:R-:W-:Y:S01]  /*14a30*/  ISETP.GT.U32.AND P2, PT, R191, R147, PT ;  /* 0x00000093bf00720c */ /* 0x000fe20003f44070 */
[----:B------:R-:W-:Y:S01]  /*14a40*/  IMAD.HI.U32 R146, R194, R149, RZ ;  /* 0x00000095c2927227 */ /* 0x000fe200078e00ff */
[----:B------:R-:W-:-:S03]  /*14a50*/  IABS R140, R148 ;  /* 0x00000094008c7213 */ /* 0x000fc60000000000 */
[----:B------:R-:W-:Y:S01]  /*14a60*/  @!P5 IMAD.MOV R3, RZ, RZ, -R3 ;  /* 0x000000ffff03d224 */ /* 0x000fe200078e0a03 */
[C---:B------:R-:W-:Y:S01]  /*14a70*/  ISETP.GT.U32.AND P5, PT, R191.reuse, R150, PT ;  /* 0x00000096bf00720c */ /* 0x040fe20003fa4070 */
[----:B------:R-:W-:Y:S02]  /*14a80*/  IMAD.MOV R146, RZ, RZ, -R146 ;  /* 0x000000ffff927224 */ /* 0x000fe400078e0a92 */
[----:B------:R-:W-:Y:S01]  /*14a90*/  IMAD.HI.U32 R143, R194, R140, RZ ;  /* 0x0000008cc28f7227 */ /* 0x000fe200078e00ff */
[----:B------:R1:W-:Y:S03]  /*14aa0*/  STL [R1+0x23c], R3 ;  /* 0x00023c0301007387 */ /* 0x0003e60000100800 */
[----:B------:R-:W-:Y:S02]  /*14ab0*/  IMAD R146, R191, R146, R149 ;  /* 0x00000092bf927224 */ /* 0x000fe400078e0295 */
[----:B------:R-:W-:Y:S01]  /*14ac0*/  @!P2 IMAD.IADD R147, R147, 0x1, -R191 ;  /* 0x000000019393a824 */ /* 0x000fe200078e0abf */
[----:B------:R-:W-:-:S03]  /*14ad0*/  ISETP.GE.AND P2, PT, R142, RZ, PT ;  /* 0x000000ff8e00720c */ /* 0x000fc60003f46270 */
[----:B------:R-:W-:Y:S01]  /*14ae0*/  @!P5 IMAD.IADD R150, R150, 0x1, -R191 ;  /* 0x000000019696d824 */ /* 0x000fe200078e0abf */
[----:B------:R-:W-:Y:S01]  /*14af0*/  ISETP.GT.U32.AND P5, PT, R191, R146, PT ;  /* 0x00000092bf00720c */ /* 0x000fe20003fa4070 */
[----:B-1----:R-:W-:Y:S02]  /*14b00*/  IMAD.MOV.U32 R3, RZ, RZ, R139 ;  /* 0x000000ffff037224 */ /* 0x002fe400078e008b */
[----:B------:R-:W-:-:S04]  /*14b10*/  IMAD.HI.U32 R139, R194, R145, RZ ;  /* 0x00000091c28b7227 */ /* 0x000fc800078e00ff */
[----:B------:R-:W-:Y:S02]  /*14b20*/  IMAD.MOV R149, RZ, RZ, -R139 ;  /* 0x000000ffff957224 */ /* 0x000fe400078e0a8b */
[----:B------:R-:W-:Y:S01]  /*14b30*/  @!P6 IMAD.MOV R3, RZ, RZ, -R3 ;  /* 0x000000ffff03e224 */ /* 0x000fe200078e0a03 */
[C---:B------:R-:W-:Y:S01]  /*14b40*/  ISETP.GT.U32.AND P6, PT, R191.reuse, R144, PT ;  /* 0x00000090bf00720c */ /* 0x040fe20003fc4070 */
[----:B------:R-:W-:Y:S01]  /*14b50*/  IMAD R145, R191, R149, R145 ;  /* 0x00000095bf917224 */ /* 0x000fe200078e0291 */
[----:B------:R-:W-:Y:S01]  /*14b60*/  IADD3 R149, R247, 0x19d, RZ ;  /* 0x0000019df7957810 */ /* 0x000fe20007ffe0ff */
[----:B------:R-:W-:Y:S01]  /*14b70*/  @!P5 IMAD.IADD R146, R146, 0x1, -R191 ;  /* 0x000000019292d824 */ /* 0x000fe200078e0abf */
[----:B------:R1:W-:Y:S01]  /*14b80*/  STL [R1+0x238], R3 ;  /* 0x0002380301007387 */ /* 0x0003e20000100800 */
[----:B------:R-:W-:Y:S01]  /*14b90*/  IMAD.MOV.U32 R4, RZ, RZ, R150 ;  /* 0x000000ffff047224 */ /* 0x000fe200078e0096 */
[----:B------:R-:W-:Y:S01]  /*14ba0*/  IABS R142, R149 ;  /* 0x00000095008e7213 */ /* 0x000fe20000000000 */
[----:B------:R-:W-:Y:S01]  /*14bb0*/  IMAD.MOV R139, RZ, RZ, -R143 ;  /* 0x000000ffff8b7224 */ /* 0x000fe200078e0a8f */
[C---:B------:R-:W-:Y:S01]  /*14bc0*/  ISETP.GT.U32.AND P5, PT, R191.reuse, R146, PT ;  /* 0x00000092bf00720c */ /* 0x040fe20003fa4070 */
[----:B------:R-:W-:Y:S01]  /*14bd0*/  @!P1 IMAD.MOV R4, RZ, RZ, -R4 ;  /* 0x000000ffff049224 */ /* 0x000fe200078e0a04 */
[----:B------:R-:W-:Y:S01]  /*14be0*/  ISETP.GT.U32.AND P1, PT, R191, R145, PT ;  /* 0x00000091bf00720c */ /* 0x000fe20003f24070 */
[----:B------:R-:W-:Y:S01]  /*14bf0*/  IMAD.HI.U32 R150, R194, R142, RZ ;  /* 0x0000008ec2967227 */ /* 0x000fe200078e00ff */
[----:B------:R-:W-:-:S02]  /*14c00*/  IADD3 R143, R247, 0x19f, RZ ;  /* 0x0000019ff78f7810 */ /* 0x000fc40007ffe0ff */
[----:B-1----:R-:W-:Y:S01]  /*14c10*/  MOV R3, R147 ;  /* 0x0000009300037202 */ /* 0x002fe20000000f00 */
[--C-:B------:R-:W-:Y:S01]  /*14c20*/  @!P6 IMAD.IADD R144, R144, 0x1, -R191.reuse ;  /* 0x000000019090e824 */ /* 0x100fe200078e0abf */
[----:B------:R-:W-:Y:S01]  /*14c30*/  IABS R151, R143 ;  /* 0x0000008f00977213 */ /* 0x000fe20000000000 */
[----:B------:R-:W-:Y:S01]  /*14c40*/  IMAD.MOV R150, RZ, RZ, -R150 ;  /* 0x000000ffff967224 */ /* 0x000fe200078e0a96 */
[----:B------:R1:W-:Y:S01]  /*14c50*/  STL [R1+0x234], R4 ;  /* 0x0002340401007387 */ /* 0x0003e20000100800 */
[C---:B------:R-:W-:Y:S01]  /*14c60*/  IMAD R140, R191.reuse, R139, R140 ;  /* 0x0000008bbf8c7224 */ /* 0x040fe200078e028c */
[C---:B------:R-:W-:Y:S01]  /*14c70*/  ISETP.GT.U32.AND P6, PT, R191.reuse, R144, PT ;  /* 0x00000090bf00720c */ /* 0x040fe20003fc4070 */
[----:B------:R-:W-:Y:S01]  /*14c80*/  IMAD R142, R191, R150, R142 ;  /* 0x00000096bf8e7224 */ /* 0x000fe200078e028e */
[----:B------:R-:W-:Y:S01]  /*14c90*/  IADD3 R139, R247, 0x19e, RZ ;  /* 0x0000019ef78b7810 */ /* 0x000fe20007ffe0ff */
[--C-:B------:R-:W-:Y:S02]  /*14ca0*/  @!P5 IMAD.IADD R146, R146, 0x1, -R191.reuse ;  /* 0x000000019292d824 */ /* 0x100fe400078e0abf */
[----:B------:R-:W-:Y:S01]  /*14cb0*/  @!P1 IMAD.IADD R145, R145, 0x1, -R191 ;  /* 0x0000000191919824 */ /* 0x000fe200078e0abf */
[C---:B------:R-:W-:Y:S01]  /*14cc0*/  ISETP.GT.U32.AND P5, PT, R191.reuse, R142, PT ;  /* 0x0000008ebf00720c */ /* 0x040fe20003fa4070 */
[----:B------:R-:W-:Y:S01]  /*14cd0*/  @!P3 IMAD.MOV R3, RZ, RZ, -R3 ;  /* 0x000000ffff03b224 */ /* 0x000fe200078e0a03 */
[C---:B------:R-:W-:Y:S01]  /*14ce0*/  ISETP.GT.U32.AND P3, PT, R191.reuse, R140, PT ;  /* 0x0000008cbf00720c */ /* 0x040fe20003f64070 */
[----:B------:R-:W-:Y:S01]  /*14cf0*/  IMAD.MOV.U32 R147, RZ, RZ, R151 ;  /* 0x000000ffff937224 */ /* 0x000fe200078e0097 */
[----:B------:R-:W-:Y:S01]  /*14d00*/  IABS R152, R139 ;  /* 0x0000008b00987213 */ /* 0x000fe20000000000 */
[----:B-1----:R-:W-:Y:S01]  /*14d10*/  IMAD.MOV.U32 R4, RZ, RZ, R146 ;  /* 0x000000ffff047224 */ /* 0x002fe200078e0092 */
[----:B------:R-:W-:Y:S01]  /*14d20*/  ISETP.GT.U32.AND P1, PT, R191, R145, PT ;  /* 0x00000091bf00720c */ /* 0x000fe20003f24070 */
[----:B------:R-:W-:Y:S01]  /*14d30*/  @!P6 IMAD.IADD R144, R144, 0x1, -R191 ;  /* 0x000000019090e824 */ /* 0x000fe200078e0abf */
[----:B------:R-:W-:Y:S01]  /*14d40*/  ISETP.GE.AND P6, PT, R141, RZ, PT ;  /* 0x000000ff8d00720c */ /* 0x000fe20003fc6270 */
[----:B------:R-:W-:Y:S01]  /*14d50*/  IMAD.HI.U32 R151, R194, R147, RZ ;  /* 0x00000093c2977227 */ /* 0x000fe200078e00ff */
[----:B------:R-:W-:Y:S01]  /*14d60*/  IADD3 R141, R247, 0x1a0, RZ ;  /* 0x000001a0f78d7810 */ /* 0x000fe20007ffe0ff */
[----:B------:R1:W-:Y:S01]  /*14d70*/  STL [R1+0x230], R3 ;  /* 0x0002300301007387 */ /* 0x0003e20000100800 */
[----:B------:R-:W-:Y:S01]  /*14d80*/  @!P2 IADD3 R4, -R4, RZ, RZ ;  /* 0x000000ff0404a210 */ /* 0x000fe20007ffe1ff */
[----:B------:R-:W-:Y:S01]  /*14d90*/  IMAD.HI.U32 R153, R194, R152, RZ ;  /* 0x00000098c2997227 */ /* 0x000fe200078e00ff */
[----:B------:R-:W-:-:S02]  /*14da0*/  IABS R150, R141 ;  /* 0x0000008d00967213 */ /* 0x000fc40000000000 */
[----:B------:R-:W-:Y:S01]  /*14db0*/  ISETP.GE.AND P2, PT, R149, RZ, PT ;  /* 0x000000ff9500720c */ /* 0x000fe20003f46270 */
[----:B------:R-:W-:Y:S02]  /*14dc0*/  @!P5 IMAD.IADD R142, R142, 0x1, -R191 ;  /* 0x000000018e8ed824 */ /* 0x000fe400078e0abf */
[----:B------:R-:W-:Y:S02]  /*14dd0*/  IMAD.MOV R151, RZ, RZ, -R151 ;  /* 0x000000ffff977224 */ /* 0x000fe400078e0a97 */
[----:B-1----:R-:W-:Y:S01]  /*14de0*/  IMAD.MOV.U32 R3, RZ, RZ, R144 ;  /* 0x000000ffff037224 */ /* 0x002fe200078e0090 */
[----:B------:R-:W-:Y:S01]  /*14df0*/  ISETP.GT.U32.AND P5, PT, R191, R142, PT ;  /* 0x0000008ebf00720c */ /* 0x000fe20003fa4070 */
[----:B------:R-:W-:Y:S01]  /*14e00*/  IMAD.MOV R153, RZ, RZ, -R153 ;  /* 0x000000ffff997224 */ /* 0x000fe200078e0a99 */
[----:B------:R-:W-:Y:S01]  /*14e10*/  IADD3 R144, R247, 0x1a1, RZ ;  /* 0x000001a1f7907810 */ /* 0x000fe20007ffe0ff */
[----:B------:R-:W-:Y:S01]  /*14e20*/  @!P3 IMAD.IADD R140, R140, 0x1, -R191 ;  /* 0x000000018c8cb824 */ /* 0x000fe200078e0abf */
[----:B------:R-:W-:Y:S01]  /*14e30*/  ISETP.GE.AND P3, PT, R148, RZ, PT ;  /* 0x000000ff9400720c */ /* 0x000fe20003f66270 */
[----:B------:R-:W-:Y:S01]  /*14e40*/  @!P4 IMAD.MOV R3, RZ, RZ, -R3 ;  /* 0x000000ffff03c224 */ /* 0x000fe200078e0a03 */
[----:B------:R-:W-:Y:S01]  /*14e50*/  IABS R149, R144 ;  /* 0x0000009000957213 */ /* 0x000fe20000000000 */
[C---:B------:R-:W-:Y:S01]  /*14e60*/  IMAD R147, R191.reuse, R151, R147 ;  /* 0x00000097bf937224 */ /* 0x040fe200078e0293 */
[C---:B------:R-:W-:Y:S01]  /*14e70*/  ISETP.GT.U32.AND P4, PT, R191.reuse, R140, PT ;  /* 0x0000008cbf00720c */ /* 0x040fe20003f84070 */
[----:B------:R-:W-:Y:S01]  /*14e80*/  IMAD R148, R191, R153, R152 ;  /* 0x00000099bf947224 */ /* 0x000fe200078e0298 */
[----:B------:R1:W-:Y:S01]  /*14e90*/  STL [R1+0x224], R3 ;  /* 0x0002240301007387 */ /* 0x0003e20000100800 */
[----:B------:R-:W-:-:S03]  /*14ea0*/  IMAD.HI.U32 R151, R194, R150, RZ ;  /* 0x00000096c2977227 */ /* 0x000fc600078e00ff */
[----:B------:R-:W-:Y:S01]  /*14eb0*/  STL [R1+0x220], R4 ;  /* 0x0002200401007387 */ /* 0x000fe20000100800 */
[----:B------:R-:W-:Y:S01]  /*14ec0*/  @!P1 IMAD.IADD R145, R145, 0x1, -R191 ;  /* 0x0000000191919824 */ /* 0x000fe200078e0abf */
[C---:B------:R-:W-:Y:S01]  /*14ed0*/  ISETP.GT.U32.AND P1, PT, R191.reuse, R148, PT ;  /* 0x00000094bf00720c */ /* 0x040fe20003f24070 */
[----:B------:R-:W-:Y:S02]  /*14ee0*/  IMAD.MOV R146, RZ, RZ, -R151 ;  /* 0x000000ffff927224 */ /* 0x000fe400078e0a97 */
[----:B------:R-:W-:Y:S02]  /*14ef0*/  @!P5 IMAD.IADD R142, R142, 0x1, -R191 ;  /* 0x000000018e8ed824 */ /* 0x000fe400078e0abf */
[----:B-1----:R-:W-:Y:S02]  /*14f00*/  IMAD.MOV.U32 R3, RZ, RZ, R145 ;  /* 0x000000ffff037224 */ /* 0x002fe400078e0091 */
[C---:B------:R-:W-:Y:S02]  /*14f10*/  IMAD R145, R191.reuse, R146, R150 ;  /* 0x00000092bf917224 */ /* 0x040fe400078e0296 */
[----:B------:R-:W-:Y:S01]  /*14f20*/  @!P6 IMAD.MOV R3, RZ, RZ, -R3 ;  /* 0x000000ffff03e224 */ /* 0x000fe200078e0a03 */
[C---:B------:R-:W-:Y:S01]  /*14f30*/  ISETP.GT.U32.AND P6, PT, R191.reuse, R147, PT ;  /* 0x00000093bf00720c */ /* 0x040fe20003fc4070 */
[----:B------:R-:W-:Y:S01]  /*14f40*/  IMAD.MOV.U32 R146, RZ, RZ, R149 ;  /* 0x000000ffff927224 */ /* 0x000fe200078e0095 */
[----:B------:R-:W-:Y:S01]  /*14f50*/  ISETP.GT.U32.AND P5, PT, R191, R145, PT ;  /* 0x00000091bf00720c */ /* 0x000fe20003fa4070 */
[----:B------:R-:W-:Y:S01]  /*14f60*/  @!P1 IMAD.IADD R148, R148, 0x1, -R191 ;  /* 0x0000000194949824 */ /* 0x000fe200078e0abf */
[----:B------:R1:W-:Y:S01]  /*14f70*/  STL [R1+0x21c], R3 ;  /* 0x00021c0301007387 */ /* 0x0003e20000100800 */
[----:B------:R-:W-:Y:S01]  /*14f80*/  IMAD.HI.U32 R150, R194, R146, RZ ;  /* 0x00000092c2967227 */ /* 0x000fe200078e00ff */
[----:B------:R-:W-:-:S02]  /*14f90*/  ISETP.GE.AND P1, PT, R143, RZ, PT ;  /* 0x000000ff8f00720c */ /* 0x000fc40003f26270 */
[----:B------:R-:W-:Y:S01]  /*14fa0*/  IADD3 R143, R247, 0x1a4, RZ ;  /* 0x000001a4f78f7810 */ /* 0x000fe20007ffe0ff */
[--C-:B------:R-:W-:Y:S01]  /*14fb0*/  @!P4 IMAD.IADD R140, R140, 0x1, -R191.reuse ;  /* 0x000000018c8cc824 */ /* 0x100fe200078e0abf */
[----:B------:R-:W-:Y:S01]  /*14fc0*/  ISETP.GE.AND P4, PT, R139, RZ, PT ;  /* 0x000000ff8b00720c */ /* 0x000fe20003f86270 */
[----:B------:R-:W-:Y:S01]  /*14fd0*/  IMAD.MOV R150, RZ, RZ, -R150 ;  /* 0x000000ffff967224 */ /* 0x000fe200078e0a96 */
[----:B------:R-:W-:Y:S01]  /*14fe0*/  IADD3 R139, R247, 0x1a2, RZ ;  /* 0x000001a2f78b7810 */ /* 0x000fe20007ffe0ff */
[--C-:B------:R-:W-:Y:S01]  /*14ff0*/  @!P6 IMAD.IADD R147, R147, 0x1, -R191.reuse ;  /* 0x000000019393e824 */ /* 0x100fe200078e0abf */
[----:B------:R-:W-:Y:S01]  /*15000*/  ISETP.GT.U32.AND P6, PT, R191, R148, PT ;  /* 0x00000094bf00720c */ /* 0x000fe20003fc4070 */
[----:B------:R-:W-:Y:S01]  /*15010*/  @!P5 IMAD.IADD R145, R145, 0x1, -R191 ;  /* 0x000000019191d824 */ /* 0x000fe200078e0abf */
[----:B------:R-:W-:Y:S01]  /*15020*/  IABS R151, R139 ;  /* 0x0000008b00977213 */ /* 0x000fe20000000000 */
[C---:B------:R-:W-:Y:S01]  /*15030*/  IMAD R146, R191.reuse, R150, R146 ;  /* 0x00000096bf927224 */ /* 0x040fe200078e0292 */
[----:B------:R-:W-:Y:S01]  /*15040*/  IABS R153, R143 ;  /* 0x0000008f00997213 */ /* 0x000fe20000000000 */
[----:B-1----:R-:W-:Y:S01]  /*15050*/  IMAD.MOV.U32 R3, RZ, RZ, R140 ;  /* 0x000000ffff037224 */ /* 0x002fe200078e008c */
[----:B------:R-:W-:Y:S01]  /*15060*/  ISETP.GT.U32.AND P5, PT, R191, R145, PT ;  /* 0x00000091bf00720c */ /* 0x000fe20003fa4070 */
[----:B------:R-:W-:Y:S01]  /*15070*/  IMAD.HI.U32 R152, R194, R151, RZ ;  /* 0x00000097c2987227 */ /* 0x000fe200078e00ff */
[----:B------:R-:W-:-:S03]  /*15080*/  IADD3 R140, R247, 0x1a3, RZ ;  /* 0x000001a3f78c7810 */ /* 0x000fc60007ffe0ff */
[----:B------:R-:W-:Y:S01]  /*15090*/  @!P3 IMAD.MOV R3, RZ, RZ, -R3 ;  /* 0x000000ffff03b224 */ /* 0x000fe200078e0a03 */
[C---:B------:R-:W-:Y:S01]  /*150a0*/  ISETP.GT.U32.AND P3, PT, R191.reuse, R147, PT ;  /* 0x00000093bf00720c */ /* 0x040fe20003f64070 */
[--C-:B------:R-:W-:Y:S01]  /*150b0*/  @!P6 IMAD.IADD R148, R148, 0x1, -R191.reuse ;  /* 0x000000019494e824 */ /* 0x100fe200078e0abf */
[----:B------:R-:W-:Y:S01]  /*150c0*/  ISETP.GT.U32.AND P6, PT, R191, R146, PT ;  /* 0x00000092bf00720c */ /* 0x000fe20003fc4070 */
[----:B------:R-:W-:Y:S01]  /*150d0*/  IMAD.MOV R152, RZ, RZ, -R152 ;  /* 0x000000ffff987224 */ /* 0x000fe200078e0a98 */
[----:B------:R-:W-:Y:S01]  /*150e0*/  IABS R149, R140 ;  /* 0x0000008c00957213 */ /* 0x000fe20000000000 */
[----:B------:R1:W-:Y:S01]  /*150f0*/  STL [R1+0x218], R3 ;  /* 0x0002180301007387 */ /* 0x0003e20000100800 */
[----:B------:R-:W-:Y:S02]  /*15100*/  IMAD.MOV.U32 R5, RZ, RZ, R148 ;  /* 0x000000ffff057224 */ /* 0x000fe400078e0094 */
[----:B------:R-:W-:Y:S01]  /*15110*/  @!P5 IMAD.IADD R145, R145, 0x1, -R191 ;  /* 0x000000019191d824 */ /* 0x000fe200078e0abf */
[----:B------:R-:W-:Y:S01]  /*15120*/  ISETP.GE.AND P5, PT, R144, RZ, PT ;  /* 0x000000ff9000720c */ /* 0x000fe20003fa6270 */
[----:B------:R-:W-:Y:S01]  /*15130*/  IMAD R144, R191, R152, R151 ;  /* 0x00000098bf907224 */ /* 0x000fe200078e0297 */
[----:B------:R-:W-:Y:S01]  /*15140*/  IADD3 R152, R247, 0x1b2, RZ ;  /* 0x000001b2f7987810 */ /* 0x000fe20007ffe0ff */
[----:B------:R-:W-:-:S03]  /*15150*/  IMAD.HI.U32 R150, R194, R149, RZ ;  /* 0x00000095c2967227 */ /* 0x000fc600078e00ff */
[----:B------:R-:W-:Y:S01]  /*15160*/  @!P6 IADD3 R146, R146, -R191, RZ ;  /* 0x800000bf9292e210 */ /* 0x000fe20007ffe0ff */
[----:B------:R-:W-:Y:S01]  /*15170*/  @!P3 IMAD.IADD R147, R147, 0x1, -R191 ;  /* 0x000000019393b824 */ /* 0x000fe200078e0abf */
[----:B------:R-:W-:Y:S01]  /*15180*/  ISETP.GT.U32.AND P6, PT, R191, R144, PT ;  /* 0x00000090bf00720c */ /* 0x000fe20003fc4070 */
[----:B-1----:R-:W-:Y:S01]  /*15190*/  IMAD.MOV.U32 R3, RZ, RZ, R142 ;  /* 0x000000ffff037224 */ /* 0x002fe200078e008e */
[----:B------:R-:W-:Y:S01]  /*151a0*/  ISETP.GE.AND P3, PT, R141, RZ, PT ;  /* 0x000000ff8d00720c */ /* 0x000fe20003f66270 */
[----:B------:R-:W-:Y:S02]  /*151b0*/  IMAD.MOV.U32 R141, RZ, RZ, R153 ;  /* 0x000000ffff8d7224 */ /* 0x000fe400078e0099 */
[----:B------:R-:W-:Y:S02]  /*151c0*/  IMAD.MOV R150, RZ, RZ, -R150 ;  /* 0x000000ffff967224 */ /* 0x000fe400078e0a96 */
[----:B------:R-:W-:Y:S01]  /*151d0*/  @!P2 IMAD.MOV R3, RZ, RZ, -R3 ;  /* 0x000000ffff03a224 */ /* 0x000fe200078e0a03 */
[----:B------:R-:W-:Y:S01]  /*151e0*/  ISETP.GT.U32.AND P2, PT, R191, R146, PT ;  /* 0x00000092bf00720c */ /* 0x000fe20003f44070 */
[----:B------:R-:W-:-:S03]  /*151f0*/  IMAD.HI.U32 R151, R194, R141, RZ ;  /* 0x0000008dc2977227 */ /* 0x000fc600078e00ff */
[----:B------:R1:W-:Y:S01]  /*15200*/  STL [R1+0x1c8], R3 ;  /* 0x0001c80301007387 */ /* 0x0003e20000100800 */
[C---:B------:R-:W-:Y:S02]  /*15210*/  IMAD R142, R191.reuse, R150, R149 ;  /* 0x00000096bf8e7224 */ /* 0x040fe400078e0295 */
[----:B------:R-:W-:Y:S02]  /*15220*/  IMAD.MOV.U32 R4, RZ, RZ, R147 ;  /* 0x000000ffff047224 */ /* 0x000fe400078e0093 */
[----:B------:R-:W-:Y:S02]  /*15230*/  IMAD.MOV R149, RZ, RZ, -R151 ;  /* 0x000000ffff957224 */ /* 0x000fe400078e0a97 */
[----:B------:R-:W-:Y:S01]  /*15240*/  @!P4 IMAD.MOV R5, RZ, RZ, -R5 ;  /* 0x000000ffff05c224 */ /* 0x000fe200078e0a05 */
[----:B------:R-:W-:Y:S01]  /*15250*/  ISETP.GT.U32.AND P4, PT, R191, R142, PT ;  /* 0x0000008ebf00720c */ /* 0x000fe20003f84070 */
[----:B------:R-:W-:Y:S01]  /*15260*/  @!P1 IMAD.MOV R4, RZ, RZ, -R4 ;  /* 0x000000ffff049224 */ /* 0x000fe200078e0a04 */
[----:B------:R-:W-:Y:S01]  /*15270*/  ISETP.GE.AND P1, PT, R139, RZ, PT ;  /* 0x000000ff8b00720c */ /* 0x000fe20003f26270 */
[----:B------:R-:W-:Y:S01]  /*15280*/  @!P6 IMAD.IADD R144, R144, 0x1, -R191 ;  /* 0x000000019090e824 */ /* 0x000fe200078e0abf */
[----:B------:R2:W-:Y:S01]  /*15290*/  STL [R1+0x1cc], R5 ;  /* 0x0001cc0501007387 */ /* 0x0005e20000100800 */
[----:B-1----:R-:W-:Y:S01]  /*152a0*/  IMAD.MOV.U32 R3, RZ, RZ, R145 ;  /* 0x000000ffff037224 */ /* 0x002fe200078e0091 */
[----:B------:R-:W-:Y:S01]  /*152b0*/  IADD3 R145, R247, 0x1a6, RZ ;  /* 0x000001a6f7917810 */ /* 0x000fe20007ffe0ff */
[C---:B------:R-:W-:Y:S01]  /*152c0*/  IMAD R139, R191.reuse, R149, R141 ;  /* 0x00000095bf8b7224 */ /* 0x040fe200078e028d */
[C---:B------:R-:W-:Y:S01]  /*152d0*/  ISETP.GT.U32.AND P6, PT, R191.reuse, R144, PT ;  /* 0x00000090bf00720c */ /* 0x040fe20003fc4070 */
[----:B------:R-:W-:Y:S01]  /*152e0*/  @!P3 IMAD.MOV R3, RZ, RZ, -R3 ;  /* 0x000000ffff03b224 */ /* 0x000fe200078e0a03 */
[----:B------:R-:W-:Y:S01]  /*152f0*/  ISETP.GE.AND P3, PT, R140, RZ, PT ;  /* 0x000000ff8c00720c */ /* 0x000fe20003f66270 */
[--C-:B------:R-:W-:Y:S01]  /*15300*/  @!P2 IMAD.IADD R146, R146, 0x1, -R191.reuse ;  /* 0x000000019292a824 */ /* 0x100fe200078e0abf */
[----:B------:R-:W-:Y:S01]  /*15310*/  ISETP.GT.U32.AND P2, PT, R191, R139, PT ;  /* 0x0000008bbf00720c */ /* 0x000fe20003f44070 */
[----:B------:R-:W-:Y:S01]  /*15320*/  STL [R1+0x1f8], R4 ;  /* 0x0001f80401007387 */ /* 0x000fe20000100800 */
[C---:B------:R-:W-:Y:S01]  /*15330*/  IADD3 R140, R247.reuse, 0x1a5, RZ ;  /* 0x000001a5f78c7810 */ /* 0x040fe20007ffe0ff */
[----:B------:R-:W-:Y:S01]  /*15340*/  @!P4 IMAD.IADD R142, R142, 0x1, -R191 ;  /* 0x000000018e8ec824 */ /* 0x000fe200078e0abf */
[----:B------:R-:W-:Y:S01]  /*15350*/  IADD3 R141, R247, 0x1a7, RZ ;  /* 0x000001a7f78d7810 */ /* 0x000fe20007ffe0ff */
[----:B------:R1:W-:Y:S01]  /*15360*/  STL [R1+0x1fc], R3 ;  /* 0x0001fc0301007387 */ /* 0x0003e20000100800 */
[----:B------:R-:W-:Y:S01]  /*15370*/  IABS R151, R140 ;  /* 0x0000008c00977213 */ /* 0x000fe20000000000 */
[----:B--2---:R-:W-:Y:S01]  /*15380*/  IMAD.MOV.U32 R5, RZ, RZ, R201 ;  /* 0x000000ffff057224 */ /* 0x004fe200078e00c9 */
[----:B------:R-:W-:Y:S01]  /*15390*/  ISETP.GT.U32.AND P4, PT, R191, R142, PT ;  /* 0x0000008ebf00720c */ /* 0x000fe20003f84070 */
[----:B------:R-:W-:Y:S01]  /*153a0*/  @!P6 IMAD.IADD R144, R144, 0x1, -R191 ;  /* 0x000000019090e824 */ /* 0x000fe200078e0abf */
[----:B------:R-:W-:-:S02]  /*153b0*/  ISETP.GE.AND P6, PT, R140, RZ, PT ;  /* 0x000000ff8c00720c */ /* 0x000fc40003fc6270 */
[----:B------:R-:W-:Y:S01]  /*153c0*/  IABS R150, R145 ;  /* 0x0000009100967213 */ /* 0x000fe20000000000 */
[----:B------:R-:W-:Y:S01]  /*153d0*/  @!P2 IMAD.IADD R139, R139, 0x1, -R191 ;  /* 0x000000018b8ba824 */ /* 0x000fe200078e0abf */
[----:B------:R-:W-:Y:S01]  /*153e0*/  MOV R6, R5 ;  /* 0x0000000500067202 */ /* 0x000fe20000000f00 */
[----:B-1----:R-:W-:Y:S01]  /*153f0*/  IMAD.MOV.U32 R3, RZ, RZ, R146 ;  /* 0x000000ffff037224 */ /* 0x002fe200078e0092 */
[----:B------:R-:W-:Y:S01]  /*15400*/  IABS R146, R141 ;  /* 0x0000008d00927213 */ /* 0x000fe20000000000 */
[----:B------:R-:W-:Y:S01]  /*15410*/  IMAD.MOV.U32 R4, RZ, RZ, R144 ;  /* 0x000000ffff047224 */ /* 0x000fe200078e0090 */
[----:B------:R-:W-:Y:S01]  /*15420*/  ISETP.GT.U32.AND P2, PT, R191, R139, PT ;  /* 0x0000008bbf00720c */ /* 0x000fe20003f44070 */
[----:B------:R-:W-:Y:S01]  /*15430*/  @!P5 IMAD.MOV R3, RZ, RZ, -R3 ;  /* 0x000000ffff03d224 */ /* 0x000fe200078e0a03 */
[----:B------:R-:W-:Y:S01]  /*15440*/  ISETP.GE.AND P5, PT, R143, RZ, PT ;  /* 0x000000ff8f00720c */ /* 0x000fe20003fa6270 */
[----:B------:R-:W-:Y:S01]  /*15450*/  IMAD.HI.U32 R143, R194, R151, RZ ;  /* 0x00000097c28f7227 */ /* 0x000fe200078e00ff */
[----:B------:R-:W-:-:S02]  /*15460*/  @!P4 IADD3 R142, R142, -R191, RZ ;  /* 0x800000bf8e8ec210 */ /* 0x000fc40007ffe0ff */
[----:B------:R1:W-:Y:S01]  /*15470*/  STL [R1+0x200], R3 ;  /* 0x0002000301007387 */ /* 0x0003e20000100800 */
[----:B------:R-:W-:Y:S01]  /*15480*/  IMAD.MOV.U32 R140, RZ, RZ, R146 ;  /* 0x000000ffff8c7224 */ /* 0x000fe200078e0092 */
[----:B------:R-:W-:Y:S01]  /*15490*/  ISETP.GE.AND P4, PT, R145, RZ, PT ;  /* 0x000000ff9100720c */ /* 0x000fe20003f86270 */
[----:B------:R-:W-:Y:S01]  /*154a0*/  IMAD.MOV R146, RZ, RZ, -R143 ;  /* 0x000000ffff927224 */ /* 0x000fe200078e0a8f */
[----:B------:R-:W-:Y:S01]  /*154b0*/  IADD3 R145, R247, 0x1aa, RZ ;  /* 0x000001aaf7917810 */ /* 0x000fe20007ffe0ff */
[----:B------:R-:W-:-:S04]  /*154c0*/  IMAD.HI.U32 R143, R194, R150, RZ ;  /* 0x00000096c28f7227 */ /* 0x000fc800078e00ff */
[----:B------:R-:W-:Y:S01]  /*154d0*/  IMAD R151, R191, R146, R151 ;  /* 0x00000092bf977224 */ /* 0x000fe200078e0297 */
[----:B------:R-:W-:Y:S01]  /*154e0*/  IADD3 R146, R247, 0x1a9, RZ ;  /* 0x000001a9f7927810 */ /* 0x000fe20007ffe0ff */
[----:B------:R-:W-:Y:S02]  /*154f0*/  IMAD.MOV R144, RZ, RZ, -R143 ;  /* 0x000000ffff907224 */ /* 0x000fe400078e0a8f */
[----:B------:R-:W-:Y:S01]  /*15500*/  @!P1 IMAD.MOV R4, RZ, RZ, -R4 ;  /* 0x000000ffff049224 */ /* 0x000fe200078e0a04 */
[C---:B------:R-:W-:Y:S01]  /*15510*/  ISETP.GT.U32.AND P1, PT, R191.reuse, R151, PT ;  /* 0x00000097bf00720c */ /* 0x040fe20003f24070 */
[----:B------:R-:W-:Y:S01]  /*15520*/  IMAD R150, R191, R144, R150 ;  /* 0x00000090bf967224 */ /* 0x000fe200078e0296 */
[----:B------:R-:W-:Y:S01]  /*15530*/  IADD3 R144, R247, 0x1a8, RZ ;  /* 0x000001a8f7907810 */ /* 0x000fe20007ffe0ff */
[----:B-1----:R-:W-:Y:S01]  /*15540*/  IMAD.MOV.U32 R3, RZ, RZ, R142 ;  /* 0x000000ffff037224 */ /* 0x002fe200078e008e */
[----:B------:R-:W-:Y:S01]  /*15550*/  STL [R1+0x208], R4 ;  /* 0x0002080401007387 */ /* 0x000fe20000100800 */
[----:B------:R-:W-:Y:S01]  /*15560*/  IMAD.HI.U32 R143, R194, R140, RZ ;  /* 0x0000008cc28f7227 */ /* 0x000fe200078e00ff */
[----:B------:R-:W-:-:S02]  /*15570*/  IABS R147, R144 ;  /* 0x0000009000937213 */ /* 0x000fc40000000000 */
[----:B------:R-:W-:Y:S01]  /*15580*/  IABS R149, R146 ;  /* 0x0000009200957213 */ /* 0x000fe20000000000 */
[----:B------:R-:W-:Y:S01]  /*15590*/  @!P2 IMAD.IADD R139, R139, 0x1, -R191 ;  /* 0x000000018b8ba824 */ /* 0x000fe200078e0abf */
[----:B------:R-:W-:Y:S01]  /*155a0*/  ISETP.GT.U32.AND P2, PT, R191, R150, PT ;  /* 0x00000096bf00720c */ /* 0x000fe20003f44070 */
[----:B------:R-:W-:Y:S01]  /*155b0*/  @!P3 IMAD.MOV R3, RZ, RZ, -R3 ;  /* 0x000000ffff03b224 */ /* 0x000fe200078e0a03 */
[----:B------:R-:W-:Y:S01]  /*155c0*/  ISETP.GE.AND P3, PT, R141, RZ, PT ;  /* 0x000000ff8d00720c */ /* 0x000fe20003f66270 */
[----:B------:R-:W-:Y:S01]  /*155d0*/  IMAD.MOV R143, RZ, RZ, -R143 ;  /* 0x000000ffff8f7224 */ /* 0x000fe200078e0a8f */
[----:B------:R-:W-:Y:S01]  /*155e0*/  IABS R141, R145 ;  /* 0x00000091008d7213 */ /* 0x000fe20000000000 */
[----:B------:R-:W-:Y:S01]  /*155f0*/  @!P1 IMAD.IADD R151, R151, 0x1, -R191 ;  /* 0x0000000197979824 */ /* 0x000fe200078e0abf */
[----:B------:R1:W-:Y:S01]  /*15600*/  STL [R1+0x20c], R3 ;  /* 0x00020c0301007387 */ /* 0x0003e20000100800 */
[----:B------:R-:W-:Y:S01]  /*15610*/  IMAD R140, R191, R143, R140 ;  /* 0x0000008fbf8c7224 */ /* 0x000fe200078e028c */
[----:B------:R-:W-:Y:S01]  /*15620*/  IADD3 R142, R247, 0x1ab, RZ ;  /* 0x000001abf78e7810 */ /* 0x000fe20007ffe0ff */
[----:B------:R-:W-:Y:S01]  /*15630*/  IMAD.HI.U32 R148, R194, R147, RZ ;  /* 0x00000093c2947227 */ /* 0x000fe200078e00ff */
[----:B------:R-:W-:-:S03]  /*15640*/  ISETP.GT.U32.AND P1, PT, R191, R151, PT ;  /* 0x00000097bf00720c */ /* 0x000fc60003f24070 */
[----:B------:R-:W-:Y:S02]  /*15650*/  @!P2 IMAD.IADD R150, R150, 0x1, -R191 ;  /* 0x000000019696a824 */ /* 0x000fe400078e0abf */
[----:B------:R-:W-:-:S03]  /*15660*/  IMAD.HI.U32 R143, R194, R149, RZ ;  /* 0x00000095c28f7227 */ /* 0x000fc600078e00ff */
[C---:B------:R-:W-:Y:S01]  /*15670*/  ISETP.GT.U32.AND P2, PT, R191.reuse, R150, PT ;  /* 0x00000096bf00720c */ /* 0x040fe20003f44070 */
[----:B-1----:R-:W-:Y:S01]  /*15680*/  IMAD.MOV.U32 R3, RZ, RZ, R139 ;  /* 0x000000ffff037224 */ /* 0x002fe200078e008b */
[----:B------:R-:W-:Y:S01]  /*15690*/  IABS R139, R142 ;  /* 0x0000008e008b7213 */ /* 0x000fe20000000000 */
[----:B------:R-:W-:Y:S02]  /*156a0*/  IMAD.MOV R148, RZ, RZ, -R148 ;  /* 0x000000ffff947224 */ /* 0x000fe400078e0a94 */
[----:B------:R-:W-:Y:S01]  /*156b0*/  @!P5 IMAD.MOV R3, RZ, RZ, -R3 ;  /* 0x000000ffff03d224 */ /* 0x000fe200078e0a03 */
[----:B------:R-:W-:Y:S01]  /*156c0*/  ISETP.GT.U32.AND P5, PT, R191, R140, PT ;  /* 0x0000008cbf00720c */ /* 0x000fe20003fa4070 */
[----:B------:R-:W-:Y:S02]  /*156d0*/  IMAD.MOV R143, RZ, RZ, -R143 ;  /* 0x000000ffff8f7224 */ /* 0x000fe400078e0a8f */
[----:B------:R-:W-:Y:S01]  /*156e0*/  @!P1 IMAD.IADD R151, R151, 0x1, -R191 ;  /* 0x0000000197979824 */ /* 0x000fe200078e0abf */
[----:B------:R1:W-:Y:S01]  /*156f0*/  STL [R1+0x204], R3 ;  /* 0x0002040301007387 */ /* 0x0003e20000100800 */
[C---:B------:R-:W-:Y:S01]  /*15700*/  IMAD R147, R191.reuse, R148, R147 ;  /* 0x00000094bf937224 */ /* 0x040fe200078e0293 */
[----:B------:R-:W-:Y:S01]  /*15710*/  ISETP.GE.AND P1, PT, R144, RZ, PT ;  /* 0x000000ff9000720c */ /* 0x000fe20003f26270 */
[----:B------:R-:W-:Y:S01]  /*15720*/  IMAD R149, R191, R143, R149 ;  /* 0x0000008fbf957224 */ /* 0x000fe200078e0295 */
[----:B------:R-:W-:Y:S01]  /*15730*/  IADD3 R143, R247, 0x1ac, RZ ;  /* 0x000001acf78f7810 */ /* 0x000fe20007ffe0ff */
[----:B------:R-:W-:-:S02]  /*15740*/  IMAD.MOV.U32 R4, RZ, RZ, R151 ;  /* 0x000000ffff047224 */ /* 0x000fc400078e0097 */
[----:B------:R-:W-:-:S04]  /*15750*/  IMAD.HI.U32 R148, R194, R141, RZ ;  /* 0x0000008dc2947227 */ /* 0x000fc800078e00ff */
[--C-:B------:R-:W-:Y:S01]  /*15760*/  @!P5 IMAD.IADD R140, R140, 0x1, -R191.reuse ;  /* 0x000000018c8cd824 */ /* 0x100fe200078e0abf */
[----:B------:R-:W-:Y:S01]  /*15770*/  IADD3 R148, -R148, RZ, RZ ;  /* 0x000000ff94947210 */ /* 0x000fe20007ffe1ff */
[----:B------:R-:W-:Y:S01]  /*15780*/  @!P2 IMAD.IADD R150, R150, 0x1, -R191 ;  /* 0x000000019696a824 */ /* 0x000fe200078e0abf */
[C---:B------:R-:W-:Y:S01]  /*15790*/  ISETP.GT.U32.AND P2, PT, R191.reuse, R147, PT ;  /* 0x00000093bf00720c */ /* 0x040fe20003f44070 */
[----:B------:R-:W-:Y:S01]  /*157a0*/  @!P6 IMAD.MOV R4, RZ, RZ, -R4 ;  /* 0x000000ffff04e224 */ /* 0x000fe200078e0a04 */
[C---:B------:R-:W-:Y:S01]  /*157b0*/  ISETP.GT.U32.AND P5, PT, R191.reuse, R140, PT ;  /* 0x0000008cbf00720c */ /* 0x040fe20003fa4070 */
[C---:B------:R-:W-:Y:S01]  /*157c0*/  IMAD R141, R191.reuse, R148, R141 ;  /* 0x00000094bf8d7224 */ /* 0x040fe200078e028d */
[----:B------:R-:W-:Y:S01]  /*157d0*/  ISETP.GT.U32.AND P6, PT, R191, R149, PT ;  /* 0x00000095bf00720c */ /* 0x000fe20003fc4070 */
[----:B-1----:R-:W-:Y:S01]  /*157e0*/  IMAD.MOV.U32 R3, RZ, RZ, R150 ;  /* 0x000000ffff037224 */ /* 0x002fe200078e0096 */
[----:B------:R-:W-:Y:S01]  /*157f0*/  STL [R1+0x1d0], R4 ;  /* 0x0001d00401007387 */ /* 0x000fe20000100800 */
[----:B------:R-:W-:-:S04]  /*15800*/  IMAD.HI.U32 R144, R194, R139, RZ ;  /* 0x0000008bc2907227 */ /* 0x000fc800078e00ff */
[----:B------:R-:W-:Y:S01]  /*15810*/  @!P4 IMAD.MOV R3, RZ, RZ, -R3 ;  /* 0x000000ffff03c224 */ /* 0x000fe200078e0a03 */
[----:B------:R-:W-:Y:S01]  /*15820*/  ISETP.GE.AND P4, PT, R146, RZ, PT ;  /* 0x000000ff9200720c */ /* 0x000fe20003f86270 */
[--C-:B------:R-:W-:Y:S01]  /*15830*/  @!P2 IMAD.IADD R147, R147, 0x1, -R191.reuse ;  /* 0x000000019393a824 */ /* 0x100fe200078e0abf */
[----:B------:R-:W-:Y:S01]  /*15840*/  IABS R146, R143 ;  /* 0x0000008f00927213 */ /* 0x000fe20000000000 */
[--C-:B------:R-:W-:Y:S01]  /*15850*/  @!P5 IMAD.IADD R140, R140, 0x1, -R191.reuse ;  /* 0x000000018c8cd824 */ /* 0x100fe200078e0abf */
[----:B------:R-:W-:Y:S01]  /*15860*/  ISETP.GT.U32.AND P5, PT, R191, R141, PT ;  /* 0x0000008dbf00720c */ /* 0x000fe20003fa4070 */
[----:B------:R-:W-:Y:S01]  /*15870*/  @!P6 IMAD.IADD R149, R149, 0x1, -R191 ;  /* 0x000000019595e824 */ /* 0x000fe200078e0abf */
[C---:B------:R-:W-:Y:S01]  /*15880*/  ISETP.GT.U32.AND P2, PT, R191.reuse, R147, PT ;  /* 0x00000093bf00720c */ /* 0x040fe20003f44070 */
[----:B------:R-:W-:Y:S01]  /*15890*/  IMAD.MOV R144, RZ, RZ, -R144 ;  /* 0x000000ffff907224 */ /* 0x000fe200078e0a90 */
[----:B------:R1:W-:Y:S01]  /*158a0*/  STL [R1+0x1f0], R3 ;  /* 0x0001f00301007387 */ /* 0x0003e20000100800 */
[----:B------:R-:W-:Y:S01]  /*158b0*/  IMAD.HI.U32 R150, R194, R146, RZ ;  /* 0x00000092c2967227 */ /* 0x000fe200078e00ff */
[----:B------:R-:W-:-:S03]  /*158c0*/  ISETP.GT.U32.AND P6, PT, R191, R149, PT ;  /* 0x00000095bf00720c */ /* 0x000fc60003fc4070 */
[----:B------:R-:W-:Y:S01]  /*158d0*/  IMAD R139, R191, R144, R139 ;  /* 0x00000090bf8b7224 */ /* 0x000fe200078e028b */
[----:B------:R-:W-:Y:S01]  /*158e0*/  IADD3 R144, R247, 0x1ad, RZ ;  /* 0x000001adf7907810 */ /* 0x000fe20007ffe0ff */
[----:B------:R-:W-:Y:S02]  /*158f0*/  IMAD.MOV R150, RZ, RZ, -R150 ;  /* 0x000000ffff967224 */ /* 0x000fe400078e0a96 */
[--C-:B------:R-:W-:Y:S02]  /*15900*/  @!P5 IMAD.IADD R141, R141, 0x1, -R191.reuse ;  /* 0x000000018d8dd824 */ /* 0x100fe400078e0abf */
[----:B-1----:R-:W-:Y:S01]  /*15910*/  IMAD.MOV.U32 R3, RZ, RZ, R140 ;  /* 0x000000ffff037224 */ /* 0x002fe200078e008c */
[----:B------:R-:W-:Y:S01]  /*15920*/  IADD3 R140, R247, 0x1ae, RZ ;  /* 0x000001aef78c7810 */ /* 0x000fe20007ffe0ff */
[----:B------:R-:W-:Y:S01]  /*15930*/  @!P2 IMAD.IADD R147, R147, 0x1, -R191 ;  /* 0x000000019393a824 */ /* 0x000fe200078e0abf */
[C---:B------:R-:W-:Y:S01]  /*15940*/  ISETP.GT.U32.AND P5, PT, R191.reuse, R141, PT ;  /* 0x0000008dbf00720c */ /* 0x040fe20003fa4070 */
[----:B------:R-:W-:Y:S01]  /*15950*/  @!P3 IMAD.MOV R3, RZ, RZ, -R3 ;  /* 0x000000ffff03b224 */ /* 0x000fe200078e0a03 */
[----:B------:R-:W-:Y:S01]  /*15960*/  ISETP.GT.U32.AND P3, PT, R191, R139, PT ;  /* 0x0000008bbf00720c */ /* 0x000fe20003f64070 */
[----:B------:R-:W-:Y:S01]  /*15970*/  @!P6 IMAD.IADD R149, R149, 0x1, -R191 ;  /* 0x000000019595e824 */ /* 0x000fe200078e0abf */
[----:B------:R-:W-:Y:S01]  /*15980*/  ISETP.GE.AND P2, PT, R145, RZ, PT ;  /* 0x000000ff9100720c */ /* 0x000fe20003f46270 */
[----:B------:R-:W-:Y:S01]  /*15990*/  IMAD.MOV.U32 R4, RZ, RZ, R147 ;  /* 0x000000ffff047224 */ /* 0x000fe200078e0093 */
[----:B------:R-:W-:Y:S01]  /*159a0*/  IABS R145, R144 ;  /* 0x0000009000917213 */ /* 0x000fe20000000000 */
[----:B------:R1:W-:Y:S01]  /*159b0*/  STL [R1+0x1f4], R3 ;  /* 0x0001f40301007387 */ /* 0x0003e20000100800 */
[C---:B------:R-:W-:Y:S01]  /*159c0*/  IMAD R146, R191.reuse, R150, R146 ;  /* 0x00000096bf927224 */ /* 0x040fe200078e0292 */
[----:B------:R-:W-:Y:S01]  /*159d0*/  IABS R148, R140 ;  /* 0x0000008c00947213 */ /* 0x000fe20000000000 */
[----:B------:R-:W-:Y:S01]  /*159e0*/  @!P1 IMAD.MOV R4, RZ, RZ, -R4 ;  /* 0x000000ffff049224 */ /* 0x000fe200078e0a04 */
[----:B------:R-:W-:Y:S01]  /*159f0*/  ISETP.GE.AND P1, PT, R142, RZ, PT ;  /* 0x000000ff8e00720c */ /* 0x000fe20003f26270 */
[----:B------:R-:W-:Y:S01]  /*15a00*/  IMAD.HI.U32 R147, R194, R145, RZ ;  /* 0x00000091c2937227 */ /* 0x000fe200078e00ff */
[----:B------:R-:W-:-:S02]  /*15a10*/  ISETP.GT.U32.AND P6, PT, R191, R146, PT ;  /* 0x00000092bf00720c */ /* 0x000fc40003fc4070 */
[----:B------:R-:W-:Y:S01]  /*15a20*/  STL [R1+0x1dc], R4 ;  /* 0x0001dc0401007387 */ /* 0x000fe20000100800 */
[----:B------:R-:W-:Y:S02]  /*15a30*/  @!P3 IMAD.IADD R139, R139, 0x1, -R191 ;  /* 0x000000018b8bb824 */ /* 0x000fe400078e0abf */
[----:B-1----:R-:W-:Y:S01]  /*15a40*/  IMAD.MOV.U32 R3, RZ, RZ, R149 ;  /* 0x000000ffff037224 */ /* 0x002fe200078e0095 */
[----:B------:R-:W-:Y:S01]  /*15a50*/  IABS R149, R152 ;  /* 0x0000009800957213 */ /* 0x000fe20000000000 */
[----:B------:R-:W-:Y:S01]  /*15a60*/  IMAD.MOV R147, RZ, RZ, -R147 ;  /* 0x000000ffff937224 */ /* 0x000fe200078e0a93 */
[----:B------:R-:W-:Y:S01]  /*15a70*/  ISETP.GT.U32.AND P3, PT, R191, R139, PT ;  /* 0x0000008bbf00720c */ /* 0x000fe20003f64070 */
[----:B------:R-:W-:Y:S01]  /*15a80*/  @!P5 IMAD.IADD R141, R141, 0x1, -R191 ;  /* 0x000000018d8dd824 */ /* 0x000fe200078e0abf */
[----:B------:R-:W-:Y:S01]  /*15a90*/  @!P4 IADD3 R3, -R3, RZ, RZ ;  /* 0x000000ff0303c210 */ /* 0x000fe20007ffe1ff */
[----:B------:R-:W-:Y:S01]  /*15aa0*/  IMAD R145, R191, R147, R145 ;  /* 0x00000093bf917224 */ /* 0x000fe200078e0291 */
[----:B------:R-:W-:Y:S01]  /*15ab0*/  ISETP.GE.AND P5, PT, R144, RZ, PT ;  /* 0x000000ff9000720c */ /* 0x000fe20003fa6270 */
[----:B------:R-:W-:Y:S01]  /*15ac0*/  IMAD.HI.U32 R142, R194, R148, RZ ;  /* 0x00000094c28e7227 */ /* 0x000fe200078e00ff */
[----:B------:R-:W-:Y:S01]  /*15ad0*/  ISETP.GE.AND P4, PT, R143, RZ, PT ;  /* 0x000000ff8f00720c */ /* 0x000fe20003f86270 */
[----:B------:R1:W-:Y:S01]  /*15ae0*/  STL [R1+0x1e0], R3 ;  /* 0x0001e00301007387 */ /* 0x0003e20000100800 */
[C---:B------:R-:W-:Y:S01]  /*15af0*/  IADD3 R143, R247.reuse, 0x1b1, RZ ;  /* 0x000001b1f78f7810 */ /* 0x040fe20007ffe0ff */
[----:B------:R-:W-:Y:S01]  /*15b00*/  @!P6 IMAD.IADD R146, R146, 0x1, -R191 ;  /* 0x000000019292e824 */ /* 0x000fe200078e0abf */
[----:B------:R-:W-:Y:S01]  /*15b10*/  IADD3 R147, R247, 0x1b6, RZ ;  /* 0x000001b6f7937810 */ /* 0x000fe20007ffe0ff */
[----:B------:R-:W-:-:S02]  /*15b20*/  IMAD.MOV R142, RZ, RZ, -R142 ;  /* 0x000000ffff8e7224 */ /* 0x000fc400078e0a8e */
[----:B------:R-:W-:Y:S01]  /*15b30*/  @!P3 IMAD.IADD R139, R139, 0x1, -R191 ;  /* 0x000000018b8bb824 */ /* 0x000fe200078e0abf */
[----:B------:R-:W-:Y:S01]  /*15b40*/  ISETP.GE.AND P3, PT, R140, RZ, PT ;  /* 0x000000ff8c00720c */ /* 0x000fe20003f66270 */
[----:B------:R-:W-:Y:S01]  /*15b50*/  IMAD R148, R191, R142, R148 ;  /* 0x0000008ebf947224 */ /* 0x000fe200078e0294 */
[----:B------:R-:W-:Y:S01]  /*15b60*/  IADD3 R140, R247, 0x1af, RZ ;  /* 0x000001aff78c7810 */ /* 0x000fe20007ffe0ff */
[----:B-1----:R-:W-:Y:S01]  /*15b70*/  IMAD.MOV.U32 R3, RZ, RZ, R141 ;  /* 0x000000ffff037224 */ /* 0x002fe200078e008d */
[C---:B------:R-:W-:Y:S02]  /*15b80*/  ISETP.GT.U32.AND P6, PT, R191.reuse, R146, PT ;  /* 0x00000092bf00720c */ /* 0x040fe40003fc4070 */
[----:B------:R-:W-:Y:S01]  /*15b90*/  IABS R142, R140 ;  /* 0x0000008c008e7213 */ /* 0x000fe20000000000 */
[----:B------:R-:W-:Y:S01]  /*15ba0*/  @!P2 IMAD.MOV R3, RZ, RZ, -R3 ;  /* 0x000000ffff03a224 */ /* 0x000fe200078e0a03 */
[----:B------:R-:W-:Y:S02]  /*15bb0*/  ISETP.GT.U32.AND P2, PT, R191, R145, PT ;  /* 0x00000091bf00720c */ /* 0x000fe40003f44070 */
[----:B------:R-:W-:Y:S01]  /*15bc0*/  IABS R141, R143 ;  /* 0x0000008f008d7213 */ /* 0x000fe20000000000 */
[----:B------:R-:W-:Y:S01]  /*15bd0*/  IMAD.HI.U32 R144, R194, R142, RZ ;  /* 0x0000008ec2907227 */ /* 0x000fe200078e00ff */
[----:B------:R1:W-:Y:S01]  /*15be0*/  STL [R1+0x1e4], R3 ;  /* 0x0001e40301007387 */ /* 0x0003e20000100800 */
[----:B------:R-:W-:-:S02]  /*15bf0*/  IABS R150, R147 ;  /* 0x0000009300967213 */ /* 0x000fc40000000000 */
[----:B------:R-:W-:Y:S02]  /*15c00*/  IMAD.MOV R144, RZ, RZ, -R144 ;  /* 0x000000ffff907224 */ /* 0x000fe400078e0a90 */
[--C-:B------:R-:W-:Y:S01]  /*15c10*/  @!P6 IMAD.IADD R146, R146, 0x1, -R191.reuse ;  /* 0x000000019292e824 */ /* 0x100fe200078e0abf */
[C---:B------:R-:W-:Y:S01]  /*15c20*/  ISETP.GT.U32.AND P6, PT, R191.reuse, R148, PT ;  /* 0x00000094bf00720c */ /* 0x040fe20003fc4070 */
[----:B------:R-:W-:Y:S02]  /*15c30*/  IMAD R142, R191, R144, R142 ;  /* 0x00000090bf8e7224 */ /* 0x000fe400078e028e */
[----:B------:R-:W-:Y:S02]  /*15c40*/  @!P2 IMAD.IADD R145, R145, 0x1, -R191 ;  /* 0x000000019191a824 */ /* 0x000fe400078e0abf */
[----:B-1----:R-:W-:Y:S01]  /*15c50*/  IMAD.MOV.U32 R3, RZ, RZ, R139 ;  /* 0x000000ffff037224 */ /* 0x002fe200078e008b */
[----:B------:R-:W-:Y:S01]  /*15c60*/  IADD3 R139, R247, 0x1b0, RZ ;  /* 0x000001b0f78b7810 */ /* 0x000fe20007ffe0ff */
[----:B------:R-:W-:Y:S01]  /*15c70*/  IMAD.MOV.U32 R4, RZ, RZ, R146 ;  /* 0x000000ffff047224 */ /* 0x000fe200078e0092 */
[----:B------:R-:W-:Y:S01]  /*15c80*/  ISETP.GT.U32.AND P2, PT, R191, R145, PT ;  /* 0x00000091bf00720c */ /* 0x000fe20003f44070 */
[----:B------:R-:W-:Y:S01]  /*15c90*/  @!P1 IMAD.MOV R3, RZ, RZ, -R3 ;  /* 0x000000ffff039224 */ /* 0x000fe200078e0a03 */
[----:B------:R-:W-:Y:S01]  /*15ca0*/  IABS R153, R139 ;  /* 0x0000008b00997213 */ /* 0x000fe20000000000 */
[----:B------:R-:W-:Y:S01]  /*15cb0*/  @!P4 IMAD.MOV R4, RZ, RZ, -R4 ;  /* 0x000000ffff04c224 */ /* 0x000fe200078e0a04 */
[----:B------:R-:W-:Y:S01]  /*15cc0*/  ISETP.GE.AND P1, PT, R140, RZ, PT ;  /* 0x000000ff8c00720c */ /* 0x000fe20003f26270 */
[----:B------:R-:W-:Y:S01]  /*15cd0*/  @!P6 IMAD.IADD R148, R148, 0x1, -R191 ;  /* 0x000000019494e824 */ /* 0x000fe200078e0abf */
[----:B------:R1:W-:Y:S01]  /*15ce0*/  STL [R1+0x1e8], R3 ;  /* 0x0001e80301007387 */ /* 0x0003e20000100800 */
[----:B------:R-:W-:-:S03]  /*15cf0*/  IMAD.HI.U32 R140, R194, R153, RZ ;  /* 0x00000099c28c7227 */ /* 0x000fc600078e00ff */
[----:B------:R-:W-:Y:S01]  /*15d00*/  ISETP.GT.U32.AND P6, PT, R191, R148, PT ;  /* 0x00000094bf00720c */ /* 0x000fe20003fc4070 */
[----:B------:R-:W-:Y:S01]  /*15d10*/  IMAD.MOV R140, RZ, RZ, -R140 ;  /* 0x000000ffff8c7224 */ /* 0x000fe200078e0a8c */
[----:B------:R-:W-:Y:S01]  /*15d20*/  STL [R1+0x1d4], R4 ;  /* 0x0001d40401007387 */ /* 0x000fe20000100800 */
[----:B------:R-:W-:Y:S01]  /*15d30*/  @!P2 IMAD.IADD R145, R145, 0x1, -R191 ;  /* 0x000000019191a824 */ /* 0x000fe200078e0abf */
[C---:B------:R-:W-:Y:S01]  /*15d40*/  ISETP.GT.U32.AND P2, PT, R191.reuse, R142, PT ;  /* 0x0000008ebf00720c */ /* 0x040fe20003f44070 */
[C---:B------:R-:W-:Y:S02]  /*15d50*/  IMAD R153, R191.reuse, R140, R153 ;  /* 0x0000008cbf997224 */ /* 0x040fe400078e0299 */
[C---:B------:R-:W-:Y:S01]  /*15d60*/  IMAD.HI.U32 R140, R194.reuse, R149, RZ ;  /* 0x00000095c28c7227 */ /* 0x040fe200078e00ff */
[----:B-1----:R-:W-:Y:S02]  /*15d70*/  MOV R3, R145 ;  /* 0x0000009100037202 */ /* 0x002fe40000000f00 */
[----:B------:R-:W-:Y:S01]  /*15d80*/  ISETP.GT.U32.AND P4, PT, R191, R153, PT ;  /* 0x00000099bf00720c */ /* 0x000fe20003f84070 */
[----:B------:R-:W-:-:S04]  /*15d90*/  IMAD.HI.U32 R144, R194, R141, RZ ;  /* 0x0000008dc2907227 */ /* 0x000fc800078e00ff */
[----:B------:R-:W-:Y:S02]  /*15da0*/  IMAD.MOV R140, RZ, RZ, -R140 ;  /* 0x000000ffff8c7224 */ /* 0x000fe400078e0a8c */
[----:B------:R-:W-:Y:S02]  /*15db0*/  @!P2 IMAD.IADD R142, R142, 0x1, -R191 ;  /* 0x000000018e8ea824 */ /* 0x000fe400078e0abf */
[----:B------:R-:W-:Y:S02]  /*15dc0*/  IMAD.MOV R144, RZ, RZ, -R144 ;  /* 0x000000ffff907224 */ /* 0x000fe400078e0a90 */
[C---:B------:R-:W-:Y:S01]  /*15dd0*/  IMAD R149, R191.reuse, R140, R149 ;  /* 0x0000008cbf957224 */ /* 0x040fe200078e0295 */
[----:B------:R-:W-:Y:S01]  /*15de0*/  ISETP.GT.U32.AND P2, PT, R191, R142, PT ;  /* 0x0000008ebf00720c */ /* 0x000fe20003f44070 */
[----:B------:R-:W-:Y:S01]  /*15df0*/  @!P4 IMAD.IADD R153, R153, 0x1, -R191 ;  /* 0x000000019999c824 */ /* 0x000fe200078e0abf */
[----:B------:R-:W-:Y:S01]  /*15e00*/  IADD3 R140, R247, 0x1b3, RZ ;  /* 0x000001b3f78c7810 */ /* 0x000fe20007ffe0ff */
[----:B------:R-:W-:Y:S01]  /*15e10*/  @!P5 IMAD.MOV R3, RZ, RZ, -R3 ;  /* 0x000000ffff03d224 */ /* 0x000fe200078e0a03 */
[----:B------:R-:W-:Y:S01]  /*15e20*/  ISETP.GE.AND P5, PT, R139, RZ, PT ;  /* 0x000000ff8b00720c */ /* 0x000fe20003fa6270 */
[C---:B------:R-:W-:Y:S01]  /*15e30*/  IMAD R139, R191.reuse, R144, R141 ;  /* 0x00000090bf8b7224 */ /* 0x040fe200078e028d */
[----:B------:R-:W-:Y:S01]  /*15e40*/  ISETP.GT.U32.AND P4, PT, R191, R153, PT ;  /* 0x00000099bf00720c */ /* 0x000fe20003f84070 */
[----:B------:R-:W-:Y:S01]  /*15e50*/  @!P6 IMAD.IADD R148, R148, 0x1, -R191 ;  /* 0x000000019494e824 */ /* 0x000fe200078e0abf */
[----:B------:R-:W-:Y:S01]  /*15e60*/  IABS R146, R140 ;  /* 0x0000008c00927213 */ /* 0x000fe20000000000 */
[----:B------:R1:W-:Y:S01]  /*15e70*/  STL [R1+0x1d8], R3 ;  /* 0x0001d80301007387 */ /* 0x0003e20000100800 */
[----:B------:R-:W-:Y:S01]  /*15e80*/  ISETP.GE.AND P6, PT, R143, RZ, PT ;  /* 0x000000ff8f00720c */ /* 0x000fe20003fc6270 */
[----:B------:R-:W-:Y:S01]  /*15e90*/  IMAD.HI.U32 R145, R194, R150, RZ ;  /* 0x00000096c2917227 */ /* 0x000fe200078e00ff */
[----:B------:R-:W-:-:S02]  /*15ea0*/  IADD3 R141, R247, 0x1b5, RZ ;  /* 0x000001b5f78d7810 */ /* 0x000fc40007ffe0ff */
[----:B------:R-:W-:Y:S01]  /*15eb0*/  IADD3 R144, R247, 0x1b7, RZ ;  /* 0x000001b7f7907810 */ /* 0x000fe20007ffe0ff */
[--C-:B------:R-:W-:Y:S01]  /*15ec0*/  @!P2 IMAD.IADD R142, R142, 0x1, -R191.reuse ;  /* 0x000000018e8ea824 */ /* 0x100fe200078e0abf */
[----:B------:R-:W-:Y:S01]  /*15ed0*/  ISETP.GT.U32.AND P2, PT, R191, R139, PT ;  /* 0x0000008bbf00720c */ /* 0x000fe20003f44070 */
[----:B------:R-:W-:Y:S01]  /*15ee0*/  IMAD.HI.U32 R143, R194, R146, RZ ;  /* 0x00000092c28f7227 */ /* 0x000fe200078e00ff */
[----:B------:R-:W-:Y:S02]  /*15ef0*/  IABS R155, R141 ;  /* 0x0000008d009b7213 */ /* 0x000fe40000000000 */
[----:B------:R-:W-:Y:S01]  /*15f00*/  IABS R151, R144 ;  /* 0x0000009000977213 */ /* 0x000fe20000000000 */
[----:B------:R-:W-:Y:S01]  /*15f10*/  @!P4 IMAD.IADD R153, R153, 0x1, -R191 ;  /* 0x000000019999c824 */ /* 0x000fe200078e0abf */
[----:B------:R-:W-:Y:S01]  /*15f20*/  ISETP.GT.U32.AND P4, PT, R191, R149, PT ;  /* 0x00000095bf00720c */ /* 0x000fe20003f84070 */
[----:B------:R-:W-:Y:S02]  /*15f30*/  IMAD.MOV R143, RZ, RZ, -R143 ;  /* 0x000000ffff8f7224 */ /* 0x000fe400078e0a8f */
[----:B-1----:R-:W-:-:S02]  /*15f40*/  IMAD.MOV.U32 R3, RZ, RZ, R148 ;  /* 0x000000ffff037224 */ /* 0x002fc400078e0094 */
[----:B------:R-:W-:Y:S02]  /*15f50*/  IMAD R146, R191, R143, R146 ;  /* 0x0000008fbf927224 */ /* 0x000fe400078e0292 */
[--C-:B------:R-:W-:Y:S01]  /*15f60*/  @!P2 IMAD.IADD R139, R139, 0x1, -R191.reuse ;  /* 0x000000018b8ba824 */ /* 0x100fe200078e0abf */
[----:B------:R-:W-:Y:S01]  /*15f70*/  @!P3 IADD3 R3, -R3, RZ, RZ ;  /* 0x000000ff0303b210 */ /* 0x000fe20007ffe1ff */
[C---:B------:R-:W-:Y:S01]  /*15f80*/  IMAD.HI.U32 R158, R194.reuse, R155, RZ ;  /* 0x0000009bc29e7227 */ /* 0x040fe200078e00ff */
[C---:B------:R-:W-:Y:S02]  /*15f90*/  ISETP.GT.U32.AND P2, PT, R191.reuse, R146, PT ;  /* 0x00000092bf00720c */ /* 0x040fe40003f44070 */
[----:B------:R-:W-:Y:S01]  /*15fa0*/  ISETP.GT.U32.AND P3, PT, R191, R139, PT ;  /* 0x0000008bbf00720c */ /* 0x000fe20003f64070 */
[----:B------:R-:W-:Y:S01]  /*15fb0*/  @!P4 IMAD.IADD R149, R149, 0x1, -R191 ;  /* 0x000000019595c824 */ /* 0x000fe200078e0abf */
[----:B------:R-:W-:Y:S01]  /*15fc0*/  ISETP.GT.U32.AND P4, PT, R191, R156, PT ;  /* 0x0000009cbf00720c */ /* 0x000fe20003f84070 */
[----:B------:R1:W-:Y:S01]  /*15fd0*/  STL [R1+0x1c4], R3 ;  /* 0x0001c40301007387 */ /* 0x0003e20000100800 */
[----:B------:R-:W-:-:S04]  /*15fe0*/  IMAD.HI.U32 R143, R194, R151, RZ ;  /* 0x00000097c28f7227 */ /* 0x000fc800078e00ff */
[----:B------:R-:W-:Y:S02]  /*15ff0*/  IMAD.MOV R158, RZ, RZ, -R158 ;  /* 0x000000ffff9e7224 */ /* 0x000fe400078e0a9e */
[----:B------:R-:W-:Y:S02]  /*16000*/  IMAD.MOV R143, RZ, RZ, -R143 ;  /* 0x000000ffff8f7224 */ /* 0x000fe400078e0a8f */
[--C-:B------:R-:W-:Y:S01]  /*16010*/  @!P2 IMAD.IADD R146, R146, 0x1, -R191.reuse ;  /* 0x000000019292a824 */ /* 0x100fe200078e0abf */
[C---:B------:R-:W-:Y:S01]  /*16020*/  ISETP.GT.U32.AND P2, PT, R191.reuse, R149, PT ;  /* 0x00000095bf00720c */ /* 0x040fe20003f44070 */
[----:B-1----:R-:W-:Y:S02]  /*16030*/  IMAD.MOV.U32 R3, RZ, RZ, R142 ;  /* 0x000000ffff037224 */ /* 0x002fe400078e008e */
[----:B------:R-:W-:Y:S01]  /*16040*/  @!P4 IMAD.IADD R156, R156, 0x1, -R191 ;  /* 0x000000019c9cc824 */ /* 0x000fe200078e0abf */
[----:B------:R-:W-:Y:S01]  /*16050*/  ISETP.GT.U32.AND P4, PT, R191, R146, PT ;  /* 0x00000092bf00720c */ /* 0x000fe20003f84070 */
[----:B------:R-:W-:-:S02]  /*16060*/  @!P1 IMAD.MOV R3, RZ, RZ, -R3 ;  /* 0x000000ffff039224 */ /* 0x000fc400078e0a03 */
[C---:B------:R-:W-:Y:S01]  /*16070*/  IMAD R155, R191.reuse, R158, R155 ;  /* 0x0000009ebf9b7224 */ /* 0x040fe200078e029b */
[C---:B------:R-:W-:Y:S01]  /*16080*/  ISETP.GT.U32.AND P1, PT, R191.reuse, R156, PT ;  /* 0x0000009cbf00720c */ /* 0x040fe20003f24070 */
[----:B------:R-:W-:Y:S01]  /*16090*/  IMAD R143, R191, R143, R151 ;  /* 0x0000008fbf8f7224 */ /* 0x000fe200078e0297 */
[----:B------:R1:W-:Y:S01]  /*160a0*/  STL [R1+0x1c0], R3 ;  /* 0x0001c00301007387 */ /* 0x0003e20000100800 */
[----:B------:R-:W-:Y:S01]  /*160b0*/  IMAD.MOV R145, RZ, RZ, -R145 ;  /* 0x000000ffff917224 */ /* 0x000fe200078e0a91 */
[----:B------:R-:W-:Y:S01]  /*160c0*/  IADD3 R151, R247, 0x1b9, RZ ;  /* 0x000001b9f7977810 */ /* 0x000fe20007ffe0ff */
[--C-:B------:R-:W-:Y:S02]  /*160d0*/  @!P3 IMAD.IADD R139, R139, 0x1, -R191.reuse ;  /* 0x000000018b8bb824 */ /* 0x100fe400078e0abf */
[C---:B------:R-:W-:Y:S01]  /*160e0*/  IMAD R145, R191.reuse, R145, R150 ;  /* 0x00000091bf917224 */ /* 0x040fe200078e0296 */
[----:B------:R-:W-:Y:S01]  /*160f0*/  IABS R142, R151 ;  /* 0x00000097008e7213 */ /* 0x000fe20000000000 */
[--C-:B------:R-:W-:Y:S01]  /*16100*/  @!P4 IMAD.IADD R146, R146, 0x1, -R191.reuse ;  /* 0x000000019292c824 */ /* 0x100fe200078e0abf */
[----:B------:R-:W-:Y:S01]  /*16110*/  ISETP.GT.U32.AND P4, PT, R191, R143, PT ;  /* 0x0000008fbf00720c */ /* 0x000fe20003f84070 */
[----:B------:R-:W-:Y:S01]  /*16120*/  @!P2 IMAD.IADD R149, R149, 0x1, -R191 ;  /* 0x000000019595a824 */ /* 0x000fe200078e0abf */
[----:B------:R-:W-:Y:S01]  /*16130*/  ISETP.GT.U32.AND P3, PT, R191, R145, PT ;  /* 0x00000091bf00720c */ /* 0x000fe20003f64070 */
[----:B-1----:R-:W-:Y:S01]  /*16140*/  IMAD.MOV.U32 R3, RZ, RZ, R153 ;  /* 0x000000ffff037224 */ /* 0x002fe200078e0099 */
[----:B------:R-:W-:Y:S01]  /*16150*/  IADD3 R150, R247, 0x1b8, RZ ;  /* 0x000001b8f7967810 */ /* 0x000fe20007ffe0ff */
[----:B------:R-:W-:Y:S01]  /*16160*/  IMAD.HI.U32 R153, R194, R142, RZ ;  /* 0x0000008ec2997227 */ /* 0x000fe200078e00ff */
[----:B------:R-:W-:-:S02]  /*16170*/  ISETP.GE.AND P2, PT, R152, RZ, PT ;  /* 0x000000ff9800720c */ /* 0x000fc40003f46270 */
[----:B------:R-:W-:Y:S01]  /*16180*/  IABS R148, R150 ;  /* 0x0000009600947213 */ /* 0x000fe20000000000 */
[----:B------:R-:W-:Y:S01]  /*16190*/  @!P5 IMAD.MOV R3, RZ, RZ, -R3 ;  /* 0x000000ffff03d224 */ /* 0x000fe200078e0a03 */
[----:B------:R-:W-:Y:S01]  /*161a0*/  ISETP.GT.U32.AND P5, PT, R191, R155, PT ;  /* 0x0000009bbf00720c */ /* 0x000fe20003fa4070 */
[--C-:B------:R-:W-:Y:S01]  /*161b0*/  @!P1 IMAD.IADD R156, R156, 0x1, -R191.reuse ;  /* 0x000000019c9c9824 */ /* 0x100fe200078e0abf */
[----:B------:R-:W-:Y:S01]  /*161c0*/  ISETP.GE.AND P1, PT, R140, RZ, PT ;  /* 0x000000ff8c00720c */ /* 0x000fe20003f26270 */
[----:B------:R-:W-:Y:S01]  /*161d0*/  @!P4 IMAD.IADD R143, R143, 0x1, -R191 ;  /* 0x000000018f8fc824 */ /* 0x000fe200078e0abf */
[----:B------:R1:W-:Y:S01]  /*161e0*/  STL [R1+0x1bc], R3 ;  /* 0x0001bc0301007387 */ /* 0x0003e20000100800 */
[----:B------:R-:W-:Y:S02]  /*161f0*/  IMAD.MOV R153, RZ, RZ, -R153 ;  /* 0x000000ffff997224 */ /* 0x000fe400078e0a99 */
[----:B------:R-:W-:Y:S01]  /*16200*/  IMAD.MOV.U32 R4, RZ, RZ, R139 ;  /* 0x000000ffff047224 */ /* 0x000fe200078e008b */
[----:B------:R-:W-:Y:S01]  /*16210*/  IADD3 R139, R247, 0x1ba, RZ ;  /* 0x000001baf78b7810 */ /* 0x000fe20007ffe0ff */
[----:B------:R-:W-:-:S04]  /*16220*/  IMAD.HI.U32 R152, R194, R148, RZ ;  /* 0x00000094c2987227 */ /* 0x000fc800078e00ff */
[----:B------:R-:W-:Y:S01]  /*16230*/  @!P5 IMAD.IADD R155, R155, 0x1, -R191 ;  /* 0x000000019b9bd824 */ /* 0x000fe200078e0abf */
[----:B------:R-:W-:Y:S01]  /*16240*/  ISETP.GE.AND P5, PT, R154, RZ, PT ;  /* 0x000000ff9a00720c */ /* 0x000fe20003fa6270 */
[----:B-1----:R-:W-:Y:S02]  /*16250*/  IMAD.MOV.U32 R3, RZ, RZ, R149 ;  /* 0x000000ffff037224 */ /* 0x002fe400078e0095 */
[----:B------:R-:W-:Y:S01]  /*16260*/  @!P3 IMAD.IADD R145, R145, 0x1, -R191 ;  /* 0x000000019191b824 */ /* 0x000fe200078e0abf */
[C---:B------:R-:W-:Y:S01]  /*16270*/  ISETP.GT.U32.AND P4, PT, R191.reuse, R155, PT ;  /* 0x0000009bbf00720c */ /* 0x040fe20003f84070 */
[----:B------:R-:W-:Y:S01]  /*16280*/  IMAD R140, R191, R153, R142 ;  /* 0x00000099bf8c7224 */ /* 0x000fe200078e028e */
[----:B------:R-:W-:Y:S01]  /*16290*/  @!P2 IADD3 R3, -R3, RZ, RZ ;  /* 0x000000ff0303a210 */ /* 0x000fe20007ffe1ff */
[----:B------:R-:W-:Y:S01]  /*162a0*/  @!P6 IMAD.MOV R4, RZ, RZ, -R4 ;  /* 0x000000ffff04e224 */ /* 0x000fe200078e0a04 */
[----:B------:R-:W-:Y:S01]  /*162b0*/  ISETP.GT.U32.AND P6, PT, R191, R145, PT ;  /* 0x00000091bf00720c */ /* 0x000fe20003fc4070 */
[----:B------:R-:W-:Y:S01]  /*162c0*/  IMAD.MOV R152, RZ, RZ, -R152 ;  /* 0x000000ffff987224 */ /* 0x000fe200078e0a98 */
[----:B------:R-:W-:-:S02]  /*162d0*/  ISETP.GE.AND P3, PT, R141, RZ, PT ;  /* 0x000000ff8d00720c */ /* 0x000fc40003f66270 */
[----:B------:R1:W-:Y:S01]  /*162e0*/  STL [R1+0x1b4], R4 ;  /* 0x0001b40401007387 */ /* 0x0003e20000100800 */
[C---:B------:R-:W-:Y:S01]  /*162f0*/  IMAD R148, R191.reuse, R152, R148 ;  /* 0x00000098bf947224 */ /* 0x040fe200078e0294 */
[----:B------:R-:W-:Y:S02]  /*16300*/  ISETP.GT.U32.AND P2, PT, R191, R143, PT ;  /* 0x0000008fbf00720c */ /* 0x000fe40003f44070 */
[----:B------:R2:W-:Y:S01]  /*16310*/  STL [R1+0x1b0], R3 ;  /* 0x0001b00301007387 */ /* 0x0005e20000100800 */
[--C-:B------:R-:W-:Y:S01]  /*16320*/  @!P4 IMAD.IADD R155, R155, 0x1, -R191.reuse ;  /* 0x000000019b9bc824 */ /* 0x100fe200078e0abf */
[----:B------:R-:W-:Y:S02]  /*16330*/  ISETP.GT.U32.AND P4, PT, R191, R140, PT ;  /* 0x0000008cbf00720c */ /* 0x000fe40003f84070 */
[----:B------:R-:W-:Y:S01]  /*16340*/  IADD3 R142, R247, 0x1bb, RZ ;  /* 0x000001bbf78e7810 */ /* 0x000fe20007ffe0ff */
[----:B------:R-:W-:Y:S01]  /*16350*/  @!P6 IMAD.IADD R145, R145, 0x1, -R191 ;  /* 0x000000019191e824 */ /* 0x000fe200078e0abf */
[----:B------:R-:W-:Y:S01]  /*16360*/  IABS R141, R139 ;  /* 0x0000008b008d7213 */ /* 0x000fe20000000000 */
[----:B-1----:R-:W-:Y:S01]  /*16370*/  IMAD.MOV.U32 R4, RZ, RZ, R146 ;  /* 0x000000ffff047224 */ /* 0x002fe200078e0092 */
[----:B------:R-:W-:Y:S01]  /*16380*/  ISETP.GE.AND P6, PT, R144, RZ, PT ;  /* 0x000000ff9000720c */ /* 0x000fe20003fc6270 */
        /* <DEDUP_REMOVED lines=8> */
[----:B------:R-:W-:Y:S01]  /*16410*/  IMAD.HI.U32 R146, R194, R141, RZ ;  /* 0x0000008dc2927227 */ /* 0x000fe200078e00ff */
[----:B------:R-:W-:-:S02]  /*16420*/  IADD3 R147, R247, 0x1bd, RZ ;  /* 0x000001bdf7937810 */ /* 0x000fc40007ffe0ff */
[----:B------:R2:W-:Y:S01]  /*16430*/  STL [R1+0x1a8], R3 ;  /* 0x0001a80301007387 */ /* 0x0005e20000100800 */
[----:B------:R-:W-:Y:S01]  /*16440*/  ISETP.GT.U32.AND P4, PT, R191, R140, PT ;  /* 0x0000008cbf00720c */ /* 0x000fe20003f84070 */
[----:B------:R-:W-:Y:S01]  /*16450*/  @!P2 IMAD.IADD R143, R143, 0x1, -R191 ;  /* 0x000000018f8fa824 */ /* 0x000fe200078e0abf */
[----:B------:R-:W-:Y:S01]  /*16460*/  ISETP.GE.AND P2, PT, R150, RZ, PT ;  /* 0x000000ff9600720c */ /* 0x000fe20003f46270 */
[----:B------:R-:W-:Y:S01]  /*16470*/  IMAD.MOV R146, RZ, RZ, -R146 ;  /* 0x000000ffff927224 */ /* 0x000fe200078e0a92 */
[----:B------:R-:W-:Y:S01]  /*16480*/  IABS R153, R147 ;  /* 0x0000009300997213 */ /* 0x000fe20000000000 */
[----:B-1----:R-:W-:Y:S02]  /*16490*/  IMAD.MOV.U32 R4, RZ, RZ, R145 ;  /* 0x000000ffff047224 */ /* 0x002fe400078e0091 */
[----:B------:R-:W-:Y:S01]  /*164a0*/  @!P1 IMAD.IADD R148, R148, 0x1, -R191 ;  /* 0x0000000194949824 */ /* 0x000fe200078e0abf */
[----:B------:R-:W-:Y:S01]  /*164b0*/  ISETP.GE.AND P1, PT, R151, RZ, PT ;  /* 0x000000ff9700720c */ /* 0x000fe20003f26270 */
[----:B--2---:R-:W-:-:S02]  /*164c0*/  IMAD.MOV.U32 R3, RZ, RZ, R155 ;  /* 0x000000ffff037224 */ /* 0x004fc400078e009b */
[----:B------:R-:W-:-:S04]  /*164d0*/  IMAD.HI.U32 R145, R194, R144, RZ ;  /* 0x00000090c2917227 */ /* 0x000fc800078e00ff */
[----:B------:R-:W-:Y:S01]  /*164e0*/  @!P3 IMAD.MOV R3, RZ, RZ, -R3 ;  /* 0x000000ffff03b224 */ /* 0x000fe200078e0a03 */
[C---:B------:R-:W-:Y:S01]  /*164f0*/  ISETP.GT.U32.AND P3, PT, R191.reuse, R148, PT ;  /* 0x00000094bf00720c */ /* 0x040fe20003f64070 */
[----:B------:R-:W-:Y:S02]  /*16500*/  IMAD.MOV R145, RZ, RZ, -R145 ;  /* 0x000000ffff917224 */ /* 0x000fe400078e0a91 */
[C---:B------:R-:W-:Y:S01]  /*16510*/  IMAD R146, R191.reuse, R146, R141 ;  /* 0x00000092bf927224 */ /* 0x040fe200078e028d */
[----:B------:R1:W-:Y:S01]  /*16520*/  STL [R1+0x1a4], R3 ;  /* 0x0001a40301007387 */ /* 0x0003e20000100800 */
[----:B------:R-:W-:Y:S01]  /*16530*/  IMAD R145, R191, R145, R144 ;  /* 0x00000091bf917224 */ /* 0x000fe200078e0290 */
[C---:B------:R-:W-:Y:S01]  /*16540*/  IADD3 R141, R247.reuse, 0x1bc, RZ ;  /* 0x000001bcf78d7810 */ /* 0x040fe20007ffe0ff */
[----:B------:R-:W-:Y:S01]  /*16550*/  @!P4 IMAD.IADD R140, R140, 0x1, -R191 ;  /* 0x000000018c8cc824 */ /* 0x000fe200078e0abf */
[----:B------:R-:W-:Y:S01]  /*16560*/  IADD3 R144, R247, 0x1be, RZ ;  /* 0x000001bef7907810 */ /* 0x000fe20007ffe0ff */
[----:B------:R-:W-:Y:S01]  /*16570*/  @!P5 IMAD.MOV R4, RZ, RZ, -R4 ;  /* 0x000000ffff04d224 */ /* 0x000fe200078e0a04 */
[C---:B------:R-:W-:Y:S01]  /*16580*/  ISETP.GT.U32.AND P4, PT, R191.reuse, R145, PT ;  /* 0x00000091bf00720c */ /* 0x040fe20003f84070 */
[----:B------:R-:W-:Y:S01]  /*16590*/  @!P1 IMAD.MOV R140, RZ, RZ, -R140 ;  /* 0x000000ffff8c9224 */ /* 0x000fe200078e0a8c */
[----:B------:R-:W-:Y:S01]  /*165a0*/  IABS R155, R141 ;  /* 0x0000008d009b7213 */ /* 0x000fe20000000000 */
[----:B-1----:R-:W-:Y:S01]  /*165b0*/  IMAD.MOV.U32 R3, RZ, RZ, R143 ;  /* 0x000000ffff037224 */ /* 0x002fe200078e008f */
[----:B------:R-:W-:Y:S01]  /*165c0*/  @!P3 IADD3 R148, R148, -R191, RZ ;  /* 0x800000bf9494b210 */ /* 0x000fe20007ffe0ff */
[----:B------:R1:W-:Y:S01]  /*165d0*/  STL [R1+0x1a0], R4 ;  /* 0x0001a00401007387 */ /* 0x0003e20000100800 */
[----:B------:R-:W-:Y:S01]  /*165e0*/  ISETP.GE.AND P3, PT, R142, RZ, PT ;  /* 0x000000ff8e00720c */ /* 0x000fe20003f66270 */
[----:B------:R-:W-:Y:S01]  /*165f0*/  @!P6 IMAD.MOV R3, RZ, RZ, -R3 ;  /* 0x000000ffff03e224 */ /* 0x000fe200078e0a03 */
[----:B------:R-:W-:Y:S01]  /*16600*/  ISETP.GT.U32.AND P6, PT, R191, R146, PT ;  /* 0x00000092bf00720c */ /* 0x000fe20003fc4070 */
[----:B------:R-:W-:Y:S01]  /*16610*/  IMAD.HI.U32 R142, R194, R155, RZ ;  /* 0x0000009bc28e7227 */ /* 0x000fe200078e00ff */
[----:B------:R-:W-:-:S02]  /*16620*/  ISETP.GE.AND P5, PT, R139, RZ, PT ;  /* 0x000000ff8b00720c */ /* 0x000fc40003fa6270 */
[----:B------:R-:W-:Y:S01]  /*16630*/  IABS R151, R144 ;  /* 0x0000009000977213 */ /* 0x000fe20000000000 */
[----:B------:R-:W-:Y:S01]  /*16640*/  IMAD.MOV.U32 R139, RZ, RZ, R148 ;  /* 0x000000ffff8b7224 */ /* 0x000fe200078e0094 */
[----:B------:R2:W-:Y:S01]  /*16650*/  STL [R1+0x19c], R3 ;  /* 0x00019c0301007387 */ /* 0x0005e20000100800 */
[----:B------:R-:W-:Y:S02]  /*16660*/  IMAD.MOV R142, RZ, RZ, -R142 ;  /* 0x000000ffff8e7224 */ /* 0x000fe400078e0a8e */
[----:B------:R-:W-:Y:S02]  /*16670*/  @!P4 IMAD.IADD R145, R145, 0x1, -R191 ;  /* 0x000000019191c824 */ /* 0x000fe400078e0abf */
[----:B------:R-:W-:Y:S02]  /*16680*/  @!P2 IMAD.MOV R139, RZ, RZ, -R139 ;  /* 0x000000ffff8ba224 */ /* 0x000fe400078e0a8b */
[----:B------:R-:W-:Y:S01]  /*16690*/  @!P6 IMAD.IADD R146, R146, 0x1, -R191 ;  /* 0x000000019292e824 */ /* 0x000fe200078e0abf */
[C---:B------:R-:W-:Y:S01]  /*166a0*/  ISETP.GT.U32.AND P4, PT, R191.reuse, R145, PT ;  /* 0x00000091bf00720c */ /* 0x040fe20003f84070 */
[----:B------:R-:W-:Y:S01]  /*166b0*/  IMAD R155, R191, R142, R155 ;  /* 0x0000008ebf9b7224 */ /* 0x000fe200078e029b */
[----:B------:R-:W-:Y:S01]  /*166c0*/  IADD3 R142, R247, 0x1bf, RZ ;  /* 0x000001bff78e7810 */ /* 0x000fe20007ffe0ff */
[----:B------:R-:W-:Y:S01]  /*166d0*/  IMAD.HI.U32 R148, R194, R153, RZ ;  /* 0x00000099c2947227 */ /* 0x000fe200078e00ff */
[----:B------:R-:W-:-:S02]  /*166e0*/  ISETP.GT.U32.AND P2, PT, R191, R146, PT ;  /* 0x00000092bf00720c */ /* 0x000fc40003f44070 */
[----:B------:R-:W-:Y:S01]  /*166f0*/  ISETP.GT.U32.AND P1, PT, R191, R155, PT ;  /* 0x0000009bbf00720c */ /* 0x000fe20003f24070 */
[----:B------:R-:W-:Y:S01]  /*16700*/  IMAD.MOV R148, RZ, RZ, -R148 ;  /* 0x000000ffff947224 */ /* 0x000fe200078e0a94 */
[----:B------:R-:W-:Y:S01]  /*16710*/  IABS R150, R142 ;  /* 0x0000008e00967213 */ /* 0x000fe20000000000 */
[----:B------:R-:W-:Y:S01]  /*16720*/  IMAD.HI.U32 R143, R194, R151, RZ ;  /* 0x00000097c28f7227 */ /* 0x000fe200078e00ff */
[----:B------:R-:W-:Y:S02]  /*16730*/  ISETP.GE.AND P6, PT, R141, RZ, PT ;  /* 0x000000ff8d00720c */ /* 0x000fe40003fc6270 */
[----:B------:R-:W-:Y:S01]  /*16740*/  IADD3 R141, R247, 0x1c0, RZ ;  /* 0x000001c0f78d7810 */ /* 0x000fe20007ffe0ff */
[----:B------:R-:W-:Y:S02]  /*16750*/  IMAD R153, R191, R148, R153 ;  /* 0x00000094bf997224 */ /* 0x000fe400078e0299 */
[----:B------:R-:W-:Y:S01]  /*16760*/  IMAD.MOV R143, RZ, RZ, -R143 ;  /* 0x000000ffff8f7224 */ /* 0x000fe200078e0a8f */
[----:B------:R-:W-:Y:S01]  /*16770*/  IABS R149, R141 ;  /* 0x0000008d00957213 */ /* 0x000fe20000000000 */
[--C-:B------:R-:W-:Y:S01]  /*16780*/  @!P2 IMAD.IADD R146, R146, 0x1, -R191.reuse ;  /* 0x000000019292a824 */ /* 0x100fe200078e0abf */
[----:B------:R-:W-:Y:S01]  /*16790*/  ISETP.GE.AND P2, PT, R147, RZ, PT ;  /* 0x000000ff9300720c */ /* 0x000fe20003f46270 */
[----:B------:R-:W-:Y:S01]  /*167a0*/  @!P4 IMAD.IADD R145, R145, 0x1, -R191 ;  /* 0x000000019191c824 */ /* 0x000fe200078e0abf */
[C---:B------:R-:W-:Y:S01]  /*167b0*/  ISETP.GT.U32.AND P4, PT, R191.reuse, R153, PT ;  /* 0x00000099bf00720c */ /* 0x040fe20003f84070 */
[----:B------:R-:W-:Y:S01]  /*167c0*/  IMAD R151, R191, R143, R151 ;  /* 0x0000008fbf977224 */ /* 0x000fe200078e0297 */
[----:B------:R-:W-:Y:S01]  /*167d0*/  IADD3 R143, R247, 0x1c1, RZ ;  /* 0x000001c1f78f7810 */ /* 0x000fe20007ffe0ff */
[----:B-1----:R-:W-:-:S02]  /*167e0*/  IMAD.MOV.U32 R4, RZ, RZ, R146 ;  /* 0x000000ffff047224 */ /* 0x002fc400078e0092 */
[----:B------:R-:W-:Y:S02]  /*167f0*/  @!P1 IMAD.IADD R155, R155, 0x1, -R191 ;  /* 0x000000019b9b9824 */ /* 0x000fe400078e0abf */
[----:B------:R-:W-:Y:S01]  /*16800*/  @!P5 IMAD.MOV R4, RZ, RZ, -R4 ;  /* 0x000000ffff04d224 */ /* 0x000fe200078e0a04 */
[C---:B------:R-:W-:Y:S01]  /*16810*/  ISETP.GT.U32.AND P5, PT, R191.reuse, R151, PT ;  /* 0x00000097bf00720c */ /* 0x040fe20003fa4070 */
[----:B------:R-:W-:Y:S01]  /*16820*/  IMAD.HI.U32 R148, R194, R150, RZ ;  /* 0x00000096c2947227 */ /* 0x000fe200078e00ff */
[----:B------:R-:W-:Y:S02]  /*16830*/  ISETP.GT.U32.AND P1, PT, R191, R155, PT ;  /* 0x0000009bbf00720c */ /* 0x000fe40003f24070 */
[----:B------:R-:W-:Y:S01]  /*16840*/  STL [R1+0x184], R4 ;  /* 0x0001840401007387 */ /* 0x000fe20000100800 */
[----:B------:R-:W-:Y:S01]  /*16850*/  IMAD.MOV R146, RZ, RZ, -R148 ;  /* 0x000000ffff927224 */ /* 0x000fe200078e0a94 */
[----:B------:R-:W-:Y:S01]  /*16860*/  @!P4 IADD3 R153, R153, -R191, RZ ;  /* 0x800000bf9999c210 */ /* 0x000fe20007ffe0ff */
[----:B--2---:R-:W-:Y:S01]  /*16870*/  IMAD.MOV.U32 R3, RZ, RZ, R145 ;  /* 0x000000ffff037224 */ /* 0x004fe200078e0091 */
[----:B------:R-:W-:Y:S01]  /*16880*/  ISETP.GE.AND P4, PT, R144, RZ, PT ;  /* 0x000000ff9000720c */ /* 0x000fe20003f86270 */
[----:B------:R-:W-:Y:S01]  /*16890*/  IMAD.HI.U32 R147, R194, R149, RZ ;  /* 0x00000095c2937227 */ /* 0x000fe200078e00ff */
[----:B------:R-:W-:-:S02]  /*168a0*/  IABS R144, R143 ;  /* 0x0000008f00907213 */ /* 0x000fc40000000000 */
[----:B------:R-:W-:Y:S01]  /*168b0*/  IADD3 R148, R247, 0x1c2, RZ ;  /* 0x000001c2f7947810 */ /* 0x000fe20007ffe0ff */
[----:B------:R-:W-:Y:S01]  /*168c0*/  IMAD R150, R191, R146, R150 ;  /* 0x00000092bf967224 */ /* 0x000fe200078e0296 */
[----:B------:R-:W-:Y:S01]  /*168d0*/  IADD3 R145, R247, 0x1c3, RZ ;  /* 0x000001c3f7917810 */ /* 0x000fe20007ffe0ff */
[----:B------:R-:W-:Y:S01]  /*168e0*/  @!P3 IMAD.MOV R3, RZ, RZ, -R3 ;  /* 0x000000ffff03b224 */ /* 0x000fe200078e0a03 */
[----:B------:R-:W-:Y:S01]  /*168f0*/  ISETP.GT.U32.AND P3, PT, R191, R153, PT ;  /* 0x00000099bf00720c */ /* 0x000fe20003f64070 */
[----:B------:R-:W-:Y:S01]  /*16900*/  @!P5 IMAD.IADD R151, R151, 0x1, -R191 ;  /* 0x000000019797d824 */ /* 0x000fe200078e0abf */
[----:B------:R-:W-:Y:S01]  /*16910*/  IABS R154, R148 ;  /* 0x00000094009a7213 */ /* 0x000fe20000000000 */
[----:B------:R-:W-:Y:S01]  /*16920*/  IMAD.MOV R147, RZ, RZ, -R147 ;  /* 0x000000ffff937224 */ /* 0x000fe200078e0a93 */
[----:B------:R1:W-:Y:S01]  /*16930*/  STL [R1+0x190], R3 ;  /* 0x0001900301007387 */ /* 0x0003e20000100800 */
[----:B------:R-:W-:Y:S01]  /*16940*/  @!P1 IMAD.IADD R155, R155, 0x1, -R191 ;  /* 0x000000019b9b9824 */ /* 0x000fe200078e0abf */
[C---:B------:R-:W-:Y:S01]  /*16950*/  ISETP.GT.U32.AND P1, PT, R191.reuse, R150, PT ;  /* 0x00000096bf00720c */ /* 0x040fe20003f24070 */
[----:B------:R-:W-:Y:S01]  /*16960*/  IMAD.MOV.U32 R146, RZ, RZ, R144 ;  /* 0x000000ffff927224 */ /* 0x000fe200078e0090 */
[C---:B------:R-:W-:Y:S01]  /*16970*/  ISETP.GT.U32.AND P5, PT, R191.reuse, R151, PT ;  /* 0x00000097bf00720c */ /* 0x040fe20003fa4070 */
[----:B------:R-:W-:Y:S01]  /*16980*/  IMAD R149, R191, R147, R149 ;  /* 0x00000093bf957224 */ /* 0x000fe200078e0295 */
[----:B------:R-:W-:Y:S01]  /*16990*/  IABS R152, R145 ;  /* 0x0000009100987213 */ /* 0x000fe20000000000 */
[----:B------:R-:W-:Y:S01]  /*169a0*/  IMAD.HI.U32 R147, R194, R146, RZ ;  /* 0x00000092c2937227 */ /* 0x000fe200078e00ff */
[----:B------:R-:W-:-:S03]  /*169b0*/  IADD3 R144, R247, 0x1c4, RZ ;  /* 0x000001c4f7907810 */ /* 0x000fc60007ffe0ff */
[----:B------:R-:W-:Y:S02]  /*169c0*/  IMAD.MOV R147, RZ, RZ, -R147 ;  /* 0x000000ffff937224 */ /* 0x000fe400078e0a93 */
[--C-:B------:R-:W-:Y:S01]  /*169d0*/  @!P3 IMAD.IADD R153, R153, 0x1, -R191.reuse ;  /* 0x000000019999b824 */ /* 0x100fe200078e0abf */
[C---:B------:R-:W-:Y:S01]  /*169e0*/  ISETP.GT.U32.AND P3, PT, R191.reuse, R149, PT ;  /* 0x00000095bf00720c */ /* 0x040fe20003f64070 */
[----:B------:R-:W-:Y:S01]  /*169f0*/  IMAD R146, R191, R147, R146 ;  /* 0x00000093bf927224 */ /* 0x000fe200078e0292 */
[----:B------:R-:W-:Y:S01]  /*16a00*/  IABS R147, R144 ;  /* 0x0000009000937213 */ /* 0x000fe20000000000 */
[--C-:B------:R-:W-:Y:S02]  /*16a10*/  @!P1 IMAD.IADD R150, R150, 0x1, -R191.reuse ;  /* 0x0000000196969824 */ /* 0x100fe400078e0abf */
[----:B------:R-:W-:Y:S01]  /*16a20*/  @!P5 IMAD.IADD R151, R151, 0x1, -R191 ;  /* 0x000000019797d824 */ /* 0x000fe200078e0abf */
[C---:B------:R-:W-:Y:S01]  /*16a30*/  ISETP.GT.U32.AND P5, PT, R191.reuse, R146, PT ;  /* 0x00000092bf00720c */ /* 0x040fe20003fa4070 */
[----:B------:R-:W-:Y:S01]  /*16a40*/  IMAD.HI.U32 R156, R194, R154, RZ ;  /* 0x0000009ac29c7227 */ /* 0x000fe200078e00ff */
[----:B------:R-:W-:-:S03]  /*16a50*/  ISETP.GT.U32.AND P1, PT, R191, R150, PT ;  /* 0x00000096bf00720c */ /* 0x000fc60003f24070 */
[----:B-1----:R-:W-:Y:S02]  /*16a60*/  IMAD.MOV.U32 R3, RZ, RZ, R155 ;  /* 0x000000ffff037224 */ /* 0x002fe400078e009b */
[----:B------:R-:W-:Y:S02]  /*16a70*/  IMAD.MOV R156, RZ, RZ, -R156 ;  /* 0x000000ffff9c7224 */ /* 0x000fe400078e0a9c */
[----:B------:R-:W-:Y:S02]  /*16a80*/  @!P3 IMAD.IADD R149, R149, 0x1, -R191 ;  /* 0x000000019595b824 */ /* 0x000fe400078e0abf */
[----:B------:R-:W-:Y:S01]  /*16a90*/  @!P6 IMAD.MOV R3, RZ, RZ, -R3 ;  /* 0x000000ffff03e224 */ /* 0x000fe200078e0a03 */
[----:B------:R-:W-:Y:S01]  /*16aa0*/  ISETP.GE.AND P6, PT, R142, RZ, PT ;  /* 0x000000ff8e00720c */ /* 0x000fe20003fc6270 */
[C---:B------:R-:W-:Y:S01]  /*16ab0*/  IMAD R142, R191.reuse, R156, R154 ;  /* 0x0000009cbf8e7224 */ /* 0x040fe200078e029a */
[C---:B------:R-:W-:Y:S01]  /*16ac0*/  ISETP.GT.U32.AND P3, PT, R191.reuse, R149, PT ;  /* 0x00000095bf00720c */ /* 0x040fe20003f64070 */
[--C-:B------:R-:W-:Y:S01]  /*16ad0*/  @!P5 IMAD.IADD R146, R146, 0x1, -R191.reuse ;  /* 0x000000019292d824 */ /* 0x100fe200078e0abf */
[----:B------:R1:W-:Y:S01]  /*16ae0*/  STL [R1+0x188], R3 ;  /* 0x0001880301007387 */ /* 0x0003e20000100800 */
[----:B------:R-:W-:Y:S01]  /*16af0*/  @!P1 IMAD.IADD R150, R150, 0x1, -R191 ;  /* 0x0000000196969824 */ /* 0x000fe200078e0abf */
[----:B------:R-:W-:Y:S01]  /*16b00*/  ISETP.GT.U32.AND P1, PT, R191, R142, PT ;  /* 0x0000008ebf00720c */ /* 0x000fe20003f24070 */
[----:B------:R-:W-:Y:S01]  /*16b10*/  IMAD.HI.U32 R154, R194, R152, RZ ;  /* 0x00000098c29a7227 */ /* 0x000fe200078e00ff */
[----:B------:R-:W-:-:S02]  /*16b20*/  ISETP.GE.AND P5, PT, R141, RZ, PT ;  /* 0x000000ff8d00720c */ /* 0x000fc40003fa6270 */
[----:B------:R-:W-:Y:S01]  /*16b30*/  IADD3 R141, R247, 0x1c5, RZ ;  /* 0x000001c5f78d7810 */ /* 0x000fe20007ffe0ff */
[----:B------:R-:W-:Y:S01]  /*16b40*/  IMAD.MOV.U32 R4, RZ, RZ, R151 ;  /* 0x000000ffff047224 */ /* 0x000fe200078e0097 */
[----:B------:R-:W-:Y:S01]  /*16b50*/  IABS R151, R157 ;  /* 0x0000009d00977213 */ /* 0x000fe20000000000 */
[----:B------:R-:W-:Y:S02]  /*16b60*/  IMAD.MOV R154, RZ, RZ, -R154 ;  /* 0x000000ffff9a7224 */ /* 0x000fe400078e0a9a */
[----:B-1----:R-:W-:Y:S01]  /*16b70*/  IMAD.MOV.U32 R3, RZ, RZ, R153 ;  /* 0x000000ffff037224 */ /* 0x002fe200078e0099 */
[----:B------:R-:W-:Y:S01]  /*16b80*/  IABS R153, R141 ;  /* 0x0000008d00997213 */ /* 0x000fe20000000000 */
[----:B------:R-:W-:Y:S02]  /*16b90*/  @!P4 IMAD.MOV R4, RZ, RZ, -R4 ;  /* 0x000000ffff04c224 */ /* 0x000fe400078e0a04 */
[----:B------:R-:W-:Y:S01]  /*16ba0*/  @!P2 IMAD.MOV R3, RZ, RZ, -R3 ;  /* 0x000000ffff03a224 */ /* 0x000fe200078e0a03 */
[----:B------:R-:W-:Y:S01]  /*16bb0*/  ISETP.GT.U32.AND P2, PT, R191, R146, PT ;  /* 0x00000092bf00720c */ /* 0x000fe20003f44070 */
[--C-:B------:R-:W-:Y:S01]  /*16bc0*/  @!P3 IMAD.IADD R149, R149, 0x1, -R191.reuse ;  /* 0x000000019595b824 */ /* 0x100fe200078e0abf */
[----:B------:R-:W-:Y:S01]  /*16bd0*/  ISETP.GE.AND P3, PT, R143, RZ, PT ;  /* 0x000000ff8f00720c */ /* 0x000fe20003f66270 */
[----:B------:R-:W-:Y:S01]  /*16be0*/  IMAD.HI.U32 R155, R194, R147, RZ ;  /* 0x00000093c29b7227 */ /* 0x000fe200078e00ff */
[----:B------:R1:W-:Y:S03]  /*16bf0*/  STL [R1+0x164], R3 ;  /* 0x0001640301007387 */ /* 0x0003e60000100800 */
[----:B------:R-:W-:Y:S01]  /*16c00*/  IMAD R143, R191, R154, R152 ;  /* 0x0000009abf8f7224 */ /* 0x000fe200078e0298 */
[----:B------:R2:W-:Y:S01]  /*16c10*/  STL [R1+0x168], R4 ;  /* 0x0001680401007387 */ /* 0x0005e20000100800 */
[----:B------:R-:W-:Y:S01]  /*16c20*/  @!P1 IMAD.IADD R142, R142, 0x1, -R191 ;  /* 0x000000018e8e9824 */ /* 0x000fe200078e0abf */
[----:B------:R-:W-:-:S02]  /*16c30*/  IADD3 R155, -R155, RZ, RZ ;  /* 0x000000ff9b9b7210 */ /* 0x000fc40007ffe1ff */
[----:B------:R-:W-:Y:S01]  /*16c40*/  IADD3 R152, R247, 0x1cd, RZ ;  /* 0x000001cdf7987810 */ /* 0x000fe20007ffe0ff */
[----:B------:R-:W-:Y:S01]  /*16c50*/  @!P2 IMAD.IADD R146, R146, 0x1, -R191 ;  /* 0x000000019292a824 */ /* 0x000fe200078e0abf */
[----:B-1----:R-:W-:Y:S01]  /*16c60*/  LOP3.LUT R3, R181, 0x7f, RZ, 0xc0, !PT ;  /* 0x0000007fb5037812 */ /* 0x002fe200078ec0ff */
[C---:B------:R-:W-:Y:S01]  /*16c70*/  IMAD R147, R191.reuse, R155, R147 ;  /* 0x0000009bbf937224 */ /* 0x040fe200078e0293 */
[----:B------:R-:W-:Y:S02]  /*16c80*/  ISETP.GT.U32.AND P2, PT, R191, R143, PT ;  /* 0x0000008fbf00720c */ /* 0x000fe40003f44070 */
[----:B------:R-:W-:Y:S01]  /*16c90*/  ISETP.GE.AND P4, PT, R3, c[0x0][0x180], PT ;  /* 0x0000600003007a0c */ /* 0x000fe20003f86270 */
[----:B--2---:R-:W-:Y:S01]  /*16ca0*/  IMAD.MOV.U32 R4, RZ, RZ, R150 ;  /* 0x000000ffff047224 */ /* 0x004fe200078e0096 */
[C---:B------:R-:W-:Y:S01]  /*16cb0*/  ISETP.GT.U32.AND P1, PT, R191.reuse, R142, PT ;  /* 0x0000008ebf00720c */ /* 0x040fe20003f24070 */
[----:B------:R-:W-:Y:S01]  /*16cc0*/  IMAD.MOV.U32 R3, RZ, RZ, R149 ;  /* 0x000000ffff037224 */ /* 0x000fe200078e0095 */
[----:B------:R-:W-:Y:S01]  /*16cd0*/  SEL R150, R2, RZ, !P4 ;  /* 0x000000ff02967207 */ /* 0x000fe20006000000 */
[----:B------:R-:W-:Y:S01]  /*16ce0*/  @!P6 IMAD.MOV R4, RZ, RZ, -R4 ;  /* 0x000000ffff04e224 */ /* 0x000fe200078e0a04 */
[----:B------:R-:W-:Y:S01]  /*16cf0*/  ISETP.GT.U32.AND P4, PT, R191, R147, PT ;  /* 0x00000093bf00720c */ /* 0x000fe20003f84070 */
[----:B------:R-:W-:Y:S01]  /*16d00*/  @!P5 IMAD.MOV R3, RZ, RZ, -R3 ;  /* 0x000000ffff03d224 */ /* 0x000fe200078e0a03 */
[----:B------:R-:W-:Y:S01]  /*16d10*/  ISETP.GE.AND P6, PT, R148, RZ, PT ;  /* 0x000000ff9400720c */ /* 0x000fe20003fc6270 */
[----:B------:R-:W-:Y:S01]  /*16d20*/  IMAD.HI.U32 R149, R194, R153, RZ ;  /* 0x00000099c2957227 */ /* 0x000fe200078e00ff */
[----:B------:R1:W-:Y:S01]  /*16d30*/  STL [R1+0x16c], R4 ;  /* 0x00016c0401007387 */ /* 0x0003e20000100800 */
[----:B------:R-:W-:-:S02]  /*16d40*/  IADD3 R148, R247, 0x1c6, RZ ;  /* 0x000001c6f7947810 */ /* 0x000fc40007ffe0ff */
[----:B------:R-:W-:Y:S01]  /*16d50*/  @!P2 IMAD.IADD R143, R143, 0x1, -R191 ;  /* 0x000000018f8fa824 */ /* 0x000fe200078e0abf */
[----:B------:R2:W-:Y:S01]  /*16d60*/  STL [R1+0x170], R3 ;  /* 0x0001700301007387 */ /* 0x0005e20000100800 */
[----:B------:R-:W-:Y:S01]  /*16d70*/  IMAD.MOV R149, RZ, RZ, -R149 ;  /* 0x000000ffff957224 */ /* 0x000fe200078e0a95 */
[----:B------:R-:W-:Y:S01]  /*16d80*/  ISETP.GE.AND P2, PT, R144, RZ, PT ;  /* 0x000000ff9000720c */ /* 0x000fe20003f46270 */
[----:B------:R-:W-:Y:S01]  /*16d90*/  @!P1 IMAD.IADD R142, R142, 0x1, -R191 ;  /* 0x000000018e8e9824 */ /* 0x000fe200078e0abf */
[----:B------:R-:W-:Y:S01]  /*16da0*/  ISETP.GE.AND P1, PT, R145, RZ, PT ;  /* 0x000000ff9100720c */ /* 0x000fe20003f26270 */
[----:B------:R-:W-:Y:S01]  /*16db0*/  IMAD R153, R191, R149, R153 ;  /* 0x00000095bf997224 */ /* 0x000fe200078e0299 */
[----:B------:R-:W-:Y:S01]  /*16dc0*/  IADD3 R144, R247, 0x1c7, RZ ;  /* 0x000001c7f7907810 */ /* 0x000fe20007ffe0ff */
[----:B------:R-:W-:Y:S01]  /*16dd0*/  @!P4 IMAD.IADD R147, R147, 0x1, -R191 ;  /* 0x000000019393c824 */ /* 0x000fe200078e0abf */
[----:B------:R-:W-:Y:S01]  /*16de0*/  IABS R145, R148 ;  /* 0x0000009400917213 */ /* 0x000fe20000000000 */
[----:B-1----:R-:W-:Y:S01]  /*16df0*/  IMAD.MOV.U32 R4, RZ, RZ, R202 ;  /* 0x000000ffff047224 */ /* 0x002fe200078e00ca */
[----:B------:R-:W-:Y:S01]  /*16e00*/  ISETP.NE.U32.AND P5, PT, R150, RZ, PT ;  /* 0x000000ff9600720c */ /* 0x000fe20003fa5070 */
[----:B--2---:R-:W-:Y:S01]  /*16e10*/  IMAD.MOV.U32 R3, RZ, RZ, R146 ;  /* 0x000000ffff037224 */ /* 0x004fe200078e0092 */
[C---:B------:R-:W-:Y:S01]  /*16e20*/  ISETP.GT.U32.AND P4, PT, R191.reuse, R147, PT ;  /* 0x00000093bf00720c */ /* 0x040fe20003f84070 */
[----:B------:R-:W-:Y:S01]  /*16e30*/  IMAD.MOV.U32 R5, RZ, RZ, R4 ;  /* 0x000000ffff057224 */ /* 0x000fe200078e0004 */
[----:B------:R-:W-:Y:S01]  /*16e40*/  IABS R146, R144 ;  /* 0x0000009000927213 */ /* 0x000fe20000000000 */
[----:B------:R-:W-:Y:S01]  /*16e50*/  @!P3 IMAD.MOV R3, RZ, RZ, -R3 ;  /* 0x000000ffff03b224 */ /* 0x000fe200078e0a03 */
[----:B------:R-:W-:-:S02]  /*16e60*/  ISETP.GT.U32.AND P3, PT, R191, R143, PT ;  /* 0x0000008fbf00720c */ /* 0x000fc40003f64070 */
[C---:B------:R-:W-:Y:S02]  /*16e70*/  IADD3 R150, R247.reuse, 0x1c8, RZ ;  /* 0x000001c8f7967810 */ /* 0x040fe40007ffe0ff */
[----:B------:R1:W-:Y:S01]  /*16e80*/  STL [R1+0x174], R3 ;  /* 0x0001740301007387 */ /* 0x0003e20000100800 */
[----:B------:R-:W-:-:S04]  /*16e90*/  IADD3 R149, R247, 0x1cb, RZ ;  /* 0x000001cbf7957810 */ /* 0x000fc80007ffe0ff */
[----:B------:R-:W-:Y:S01]  /*16ea0*/  @!P4 IMAD.IADD R147, R147, 0x1, -R191 ;  /* 0x000000019393c824 */ /* 0x000fe200078e0abf */
[----:B------:R-:W-:Y:S02]  /*16eb0*/  ISETP.GE.AND P4, PT, R148, RZ, PT ;  /* 0x000000ff9400720c */ /* 0x000fe40003f86270 */
[----:B------:R-:W-:Y:S01]  /*16ec0*/  IABS R154, R149 ;  /* 0x00000095009a7213 */ /* 0x000fe20000000000 */
[----:B-1----:R-:W-:Y:S01]  /*16ed0*/  IMAD.MOV.U32 R3, RZ, RZ, R142 ;  /* 0x000000ffff037224 */ /* 0x002fe200078e008e */
[----:B------:R-:W-:Y:S02]  /*16ee0*/  @!P3 IADD3 R143, R143, -R191, RZ ;  /* 0x800000bf8f8fb210 */ /* 0x000fe40007ffe0ff */
[----:B------:R-:W-:Y:S01]  /*16ef0*/  ISETP.GE.AND P3, PT, R141, RZ, PT ;  /* 0x000000ff8d00720c */ /* 0x000fe20003f66270 */
[----:B------:R-:W-:Y:S01]  /*16f00*/  @!P6 IMAD.MOV R3, RZ, RZ, -R3 ;  /* 0x000000ffff03e224 */ /* 0x000fe200078e0a03 */
[----:B------:R-:W-:Y:S01]  /*16f10*/  ISETP.GT.U32.AND P6, PT, R191, R153, PT ;  /* 0x00000099bf00720c */ /* 0x000fe20003fc4070 */
[----:B------:R-:W-:Y:S01]  /*16f20*/  IMAD.MOV.U32 R141, RZ, RZ, R146 ;  /* 0x000000ffff8d7224 */ /* 0x000fe200078e0092 */
[----:B------:R-:W-:Y:S01]  /*16f30*/  IABS R142, R150 ;  /* 0x00000096008e7213 */ /* 0x000fe20000000000 */
[C---:B------:R-:W-:Y:S01]  /*16f40*/  IMAD.HI.U32 R146, R194.reuse, R145, RZ ;  /* 0x00000091c2927227 */ /* 0x040fe200078e00ff */
[----:B------:R1:W-:Y:S03]  /*16f50*/  STL [R1+0x178], R3 ;  /* 0x0001780301007387 */ /* 0x0003e60000100800 */
[----:B------:R-:W-:-:S04]  /*16f60*/  IMAD.HI.U32 R148, R194, R141, RZ ;  /* 0x0000008dc2947227 */ /* 0x000fc800078e00ff */
[----:B------:R-:W-:Y:S02]  /*16f70*/  IMAD.MOV R146, RZ, RZ, -R146 ;  /* 0x000000ffff927224 */ /* 0x000fe400078e0a92 */
[----:B------:R-:W-:Y:S02]  /*16f80*/  @!P6 IMAD.IADD R153, R153, 0x1, -R191 ;  /* 0x000000019999e824 */ /* 0x000fe400078e0abf */
[----:B-1----:R-:W-:Y:S02]  /*16f90*/  IMAD.MOV.U32 R3, RZ, RZ, R143 ;  /* 0x000000ffff037224 */ /* 0x002fe400078e008f */
[C---:B------:R-:W-:Y:S01]  /*16fa0*/  IMAD R145, R191.reuse, R146, R145 ;  /* 0x00000092bf917224 */ /* 0x040fe200078e0291 */
[----:B------:R-:W-:Y:S01]  /*16fb0*/  ISETP.GT.U32.AND P6, PT, R191, R153, PT ;  /* 0x00000099bf00720c */ /* 0x000fe20003fc4070 */
[----:B------:R-:W-:Y:S01]  /*16fc0*/  @!P1 IMAD.MOV R3, RZ, RZ, -R3 ;  /* 0x000000ffff039224 */ /* 0x000fe200078e0a03 */
[----:B------:R-:W-:Y:S01]  /*16fd0*/  ISETP.GE.AND P1, PT, R144, RZ, PT ;  /* 0x000000ff9000720c */ /* 0x000fe20003f26270 */
[----:B------:R-:W-:Y:S01]  /*16fe0*/  IMAD.MOV R144, RZ, RZ, -R148 ;  /* 0x000000ffff907224 */ /* 0x000fe200078e0a94 */
[C---:B------:R-:W-:Y:S01]  /*16ff0*/  IADD3 R146, R247.reuse, 0x1c9, RZ ;  /* 0x000001c9f7927810 */ /* 0x040fe20007ffe0ff */
[----:B------:R-:W-:Y:S01]  /*17000*/  IMAD.HI.U32 R143, R194, R142, RZ ;  /* 0x0000008ec28f7227 */ /* 0x000fe200078e00ff */
[----:B------:R1:W-:Y:S01]  /*17010*/  STL [R1+0x180], R3 ;  /* 0x0001800301007387 */ /* 0x0003e20000100800 */
[----:B------:R-:W-:-:S02]  /*17020*/  IADD3 R148, R247, 0x1ca, RZ ;  /* 0x000001caf7947810 */ /* 0x000fc40007ffe0ff */
[----:B------:R-:W-:Y:S02]  /*17030*/  IMAD R141, R191, R144, R141 ;  /* 0x00000090bf8d7224 */ /* 0x000fe400078e028d */
[----:B------:R-:W-:Y:S01]  /*17040*/  IMAD.MOV R143, RZ, RZ, -R143 ;  /* 0x000000ffff8f7224 */ /* 0x000fe200078e0a8f */
[----:B------:R-:W-:Y:S01]  /*17050*/  IABS R144, R148 ;  /* 0x0000009400907213 */ /* 0x000fe20000000000 */
[----:B------:R-:W-:Y:S01]  /*17060*/  @!P6 IMAD.IADD R153, R153, 0x1, -R191 ;  /* 0x000000019999e824 */ /* 0x000fe200078e0abf */
[C---:B------:R-:W-:Y:S01]  /*17070*/  ISETP.GT.U32.AND P6, PT, R191.reuse, R141, PT ;  /* 0x0000008dbf00720c */ /* 0x040fe20003fc4070 */
[----:B------:R-:W-:Y:S01]  /*17080*/  IMAD R142, R191, R143, R142 ;  /* 0x0000008fbf8e7224 */ /* 0x000fe200078e028e */
[----:B------:R-:W-:Y:S01]  /*17090*/  IABS R143, R146 ;  /* 0x00000092008f7213 */ /* 0x000fe20000000000 */
[----:B-1----:R-:W-:Y:S01]  /*170a0*/  IMAD.MOV.U32 R3, RZ, RZ, R147 ;  /* 0x000000ffff037224 */ /* 0x002fe200078e0093 */
[----:B------:R-:W-:Y:S01]  /*170b0*/  IABS R147, R152 ;  /* 0x0000009800937213 */ /* 0x000fe20000000000 */
[----:B------:R-:W-:-:S04]  /*170c0*/  IMAD.HI.U32 R156, R194, R144, RZ ;  /* 0x00000090c29c7227 */ /* 0x000fc800078e00ff */
[----:B------:R-:W-:Y:S01]  /*170d0*/  @!P2 IMAD.MOV R3, RZ, RZ, -R3 ;  /* 0x000000ffff03a224 */ /* 0x000fe200078e0a03 */
[----:B------:R-:W-:Y:S01]  /*170e0*/  ISETP.GT.U32.AND P2, PT, R191, R145, PT ;  /* 0x00000091bf00720c */ /* 0x000fe20003f44070 */
[----:B------:R-:W-:-:S03]  /*170f0*/  IMAD.HI.U32 R155, R194, R143, RZ ;  /* 0x0000008fc29b7227 */ /* 0x000fc600078e00ff */
[----:B------:R1:W-:Y:S01]  /*17100*/  STL [R1+0x17c], R3 ;  /* 0x00017c0301007387 */ /* 0x0003e20000100800 */
[----:B------:R-:W-:Y:S02]  /*17110*/  @!P6 IMAD.IADD R141, R141, 0x1, -R191 ;  /* 0x000000018d8de824 */ /* 0x000fe400078e0abf */
[----:B------:R-:W-:Y:S02]  /*17120*/  IMAD.MOV R155, RZ, RZ, -R155 ;  /* 0x000000ffff9b7224 */ /* 0x000fe400078e0a9b */
[----:B------:R-:W-:Y:S02]  /*17130*/  IMAD.MOV R156, RZ, RZ, -R156 ;  /* 0x000000ffff9c7224 */ /* 0x000fe400078e0a9c */
[----:B------:R-:W-:Y:S02]  /*17140*/  IMAD R143, R191, R155, R143 ;  /* 0x0000009bbf8f7224 */ /* 0x000fe400078e028f */
[----:B------:R-:W-:Y:S01]  /*17150*/  @!P2 IMAD.IADD R145, R145, 0x1, -R191 ;  /* 0x000000019191a824 */ /* 0x000fe200078e0abf */
[----:B------:R-:W-:Y:S01]  /*17160*/  ISETP.GT.U32.AND P2, PT, R191, R142, PT ;  /* 0x0000008ebf00720c */ /* 0x000fe20003f44070 */
[----:B-1----:R-:W-:-:S02]  /*17170*/  IMAD.MOV.U32 R3, RZ, RZ, R153 ;  /* 0x000000ffff037224 */ /* 0x002fc400078e0099 */
[C---:B------:R-:W-:Y:S01]  /*17180*/  IMAD.HI.U32 R155, R194.reuse, R154, RZ ;  /* 0x0000009ac29b7227 */ /* 0x040fe200078e00ff */
[----:B------:R-:W-:Y:S02]  /*17190*/  ISETP.GT.U32.AND P6, PT, R191, R145, PT ;  /* 0x00000091bf00720c */ /* 0x000fe40003fc4070 */
[----:B------:R-:W-:Y:S01]  /*171a0*/  @!P3 IADD3 R3, -R3, RZ, RZ ;  /* 0x000000ff0303b210 */ /* 0x000fe20007ffe1ff */
[----:B------:R-:W-:Y:S02]  /*171b0*/  IMAD.MOV R155, RZ, RZ, -R155 ;  /* 0x000000ffff9b7224 */ /* 0x000fe400078e0a9b */
[----:B------:R-:W-:Y:S02]  /*171c0*/  IMAD R144, R191, R156, R144 ;  /* 0x0000009cbf907224 */ /* 0x000fe400078e0290 */
[----:B------:R1:W-:Y:S01]  /*171d0*/  STL [R1+0x160], R3 ;  /* 0x0001600301007387 */ /* 0x0003e20000100800 */
[----:B------:R-:W-:-:S04]  /*171e0*/  IMAD.HI.U32 R153, R194, R151, RZ ;  /* 0x00000097c2997227 */ /* 0x000fc800078e00ff */
[--C-:B------:R-:W-:Y:S01]  /*171f0*/  @!P2 IMAD.IADD R142, R142, 0x1, -R191.reuse ;  /* 0x000000018e8ea824 */ /* 0x100fe200078e0abf */
[----:B------:R-:W-:Y:S01]  /*17200*/  ISETP.GT.U32.AND P2, PT, R191, R141, PT ;  /* 0x0000008dbf00720c */ /* 0x000fe20003f44070 */
[----:B------:R-:W-:Y:S01]  /*17210*/  @!P6 IMAD.IADD R145, R145, 0x1, -R191 ;  /* 0x000000019191e824 */ /* 0x000fe200078e0abf */
[C---:B------:R-:W-:Y:S01]  /*17220*/  ISETP.GT.U32.AND P6, PT, R191.reuse, R143, PT ;  /* 0x0000008fbf00720c */ /* 0x040fe20003fc4070 */
[----:B------:R-:W-:Y:S01]  /*17230*/  IMAD.MOV R153, RZ, RZ, -R153 ;  /* 0x000000ffff997224 */ /* 0x000fe200078e0a99 */
[C---:B------:R-:W-:Y:S01]  /*17240*/  ISETP.GT.U32.AND P3, PT, R191.reuse, R142, PT ;  /* 0x0000008ebf00720c */ /* 0x040fe20003f64070 */
[----:B-1----:R-:W-:Y:S02]  /*17250*/  IMAD.MOV.U32 R3, RZ, RZ, R145 ;  /* 0x000000ffff037224 */ /* 0x002fe400078e0091 */
[C---:B------:R-:W-:Y:S01]  /*17260*/  IMAD R145, R191.reuse, R155, R154 ;  /* 0x0000009bbf917224 */ /* 0x040fe200078e029a */
[----:B------:R-:W-:Y:S01]  /*17270*/  IABS R154, R160 ;  /* 0x000000a0009a7213 */ /* 0x000fe20000000000 */
[----:B------:R-:W-:Y:S01]  /*17280*/  @!P4 IMAD.MOV R3, RZ, RZ, -R3 ;  /* 0x000000ffff03c224 */ /* 0x000fe200078e0a03 */
[----:B------:R-:W-:Y:S01]  /*17290*/  ISETP.GT.U32.AND P4, PT, R191, R144, PT ;  /* 0x00000090bf00720c */ /* 0x000fe20003f84070 */
[----:B------:R-:W-:Y:S01]  /*172a0*/  IMAD.HI.U32 R156, R194, R147, RZ ;  /* 0x00000093c29c7227 */ /* 0x000fe200078e00ff */
[----:B------:R-:W-:-:S02]  /*172b0*/  IADD3 R155, R247, 0x1d1, RZ ;  /* 0x000001d1f79b7810 */ /* 0x000fc40007ffe0ff */
[----:B------:R1:W-:Y:S01]  /*172c0*/  STL [R1+0x15c], R3 ;  /* 0x00015c0301007387 */ /* 0x0003e20000100800 */
[--C-:B------:R-:W-:Y:S01]  /*172d0*/  @!P2 IMAD.IADD R141, R141, 0x1, -R191.reuse ;  /* 0x000000018d8da824 */ /* 0x100fe200078e0abf */
[----:B------:R-:W-:Y:S01]  /*172e0*/  ISETP.GT.U32.AND P2, PT, R191, R145, PT ;  /* 0x00000091bf00720c */ /* 0x000fe20003f44070 */
[----:B------:R-:W-:Y:S01]  /*172f0*/  @!P6 IMAD.IADD R143, R143, 0x1, -R191 ;  /* 0x000000018f8fe824 */ /* 0x000fe200078e0abf */
[----:B------:R-:W-:Y:S01]  /*17300*/  ISETP.GE.AND P6, PT, R146, RZ, PT ;  /* 0x000000ff9200720c */ /* 0x000fe20003fc6270 */
[----:B------:R-:W-:Y:S02]  /*17310*/  @!P1 IMAD.MOV R141, RZ, RZ, -R141 ;  /* 0x000000ffff8d9224 */ /* 0x000fe400078e0a8d */
[----:B------:R-:W-:Y:S01]  /*17320*/  IMAD R146, R191, R153, R151 ;  /* 0x00000099bf927224 */ /* 0x000fe200078e0297 */
[----:B------:R-:W-:Y:S01]  /*17330*/  IADD3 R153, R247, 0x1cf, RZ ;  /* 0x000001cff7997810 */ /* 0x000fe20007ffe0ff */
[----:B------:R-:W-:Y:S01]  /*17340*/  @!P4 IMAD.IADD R144, R144, 0x1, -R191 ;  /* 0x000000019090c824 */ /* 0x000fe200078e0abf */
[----:B------:R-:W-:Y:S01]  /*17350*/  ISETP.GT.U32.AND P4, PT, R191, R143, PT ;  /* 0x0000008fbf00720c */ /* 0x000fe20003f84070 */
[----:B------:R-:W-:Y:S01]  /*17360*/  IMAD.MOV R156, RZ, RZ, -R156 ;  /* 0x000000ffff9c7224 */ /* 0x000fe200078e0a9c */
[----:B------:R-:W-:Y:S01]  /*17370*/  IABS R159, R153 ;  /* 0x00000099009f7213 */ /* 0x000fe20000000000 */
[----:B------:R-:W-:Y:S01]  /*17380*/  IMAD.HI.U32 R158, R194, R154, RZ ;  /* 0x0000009ac29e7227 */ /* 0x000fe200078e00ff */
[----:B------:R-:W-:-:S03]  /*17390*/  IABS R151, R155 ;  /* 0x0000009b00977213 */ /* 0x000fc60000000000 */
[----:B------:R-:W-:Y:S01]  /*173a0*/  @!P2 IMAD.IADD R145, R145, 0x1, -R191 ;  /* 0x000000019191a824 */ /* 0x000fe200078e0abf */
[C---:B------:R-:W-:Y:S01]  /*173b0*/  ISETP.GT.U32.AND P2, PT, R191.reuse, R144, PT ;  /* 0x00000090bf00720c */ /* 0x040fe20003f44070 */
[----:B------:R-:W-:Y:S01]  /*173c0*/  IMAD R147, R191, R156, R147 ;  /* 0x0000009cbf937224 */ /* 0x000fe200078e0293 */
[----:B------:R-:W-:Y:S01]  /*173d0*/  IADD3 R156, R247, 0x1d0, RZ ;  /* 0x000001d0f79c7810 */ /* 0x000fe20007ffe0ff */
[----:B------:R-:W-:Y:S01]  /*173e0*/  IMAD.MOV R158, RZ, RZ, -R158 ;  /* 0x000000ffff9e7224 */ /* 0x000fe200078e0a9e */
[----:B------:R-:W-:Y:S01]  /*173f0*/  ISETP.GT.U32.AND P1, PT, R191, R145, PT ;  /* 0x00000091bf00720c */ /* 0x000fe20003f24070 */
[--C-:B------:R-:W-:Y:S01]  /*17400*/  @!P4 IMAD.IADD R143, R143, 0x1, -R191.reuse ;  /* 0x000000018f8fc824 */ /* 0x100fe200078e0abf */
[----:B------:R-:W-:Y:S01]  /*17410*/  ISETP.GT.U32.AND P4, PT, R191, R146, PT ;  /* 0x00000092bf00720c */ /* 0x000fe20003f84070 */
[----:B------:R-:W-:Y:S01]  /*17420*/  @!P3 IMAD.IADD R142, R142, 0x1, -R191 ;  /* 0x000000018e8eb824 */ /* 0x000fe200078e0abf */
[----:B------:R-:W-:Y:S01]  /*17430*/  ISETP.GE.AND P3, PT, R150, RZ, PT ;  /* 0x000000ff9600720c */ /* 0x000fe20003f66270 */
[----:B------:R-:W-:Y:S01]  /*17440*/  IMAD.HI.U32 R161, R194, R159, RZ ;  /* 0x0000009fc2a17227 */ /* 0x000fe200078e00ff */
[----:B------:R-:W-:-:S03]  /*17450*/  IABS R150, R156 ;  /* 0x0000009c00967213 */ /* 0x000fc60000000000 */
[----:B------:R-:W-:Y:S01]  /*17460*/  @!P2 IMAD.IADD R144, R144, 0x1, -R191 ;  /* 0x000000019090a824 */ /* 0x000fe200078e0abf */
[----:B------:R-:W-:Y:S01]  /*17470*/  ISETP.GT.U32.AND P2, PT, R191, R147, PT ;  /* 0x00000093bf00720c */ /* 0x000fe20003f44070 */
[----:B------:R-:W-:Y:S02]  /*17480*/  IMAD.MOV R161, RZ, RZ, -R161 ;  /* 0x000000ffffa17224 */ /* 0x000fe400078e0aa1 */
[----:B------:R-:W-:Y:S01]  /*17490*/  @!P1 IMAD.IADD R145, R145, 0x1, -R191 ;  /* 0x0000000191919824 */ /* 0x000fe200078e0abf */
[----:B------:R-:W-:Y:S01]  /*174a0*/  ISETP.GE.AND P1, PT, R148, RZ, PT ;  /* 0x000000ff9400720c */ /* 0x000fe20003f26270 */
[----:B------:R-:W-:Y:S01]  /*174b0*/  IMAD R148, R191, R158, R154 ;  /* 0x0000009ebf947224 */ /* 0x000fe200078e029a */
[----:B------:R-:W-:Y:S01]  /*174c0*/  @!P4 IADD3 R146, R146, -R191, RZ ;  /* 0x800000bf9292c210 */ /* 0x000fe20007ffe0ff */
[----:B------:R-:W-:-:S03]  /*174d0*/  IMAD.HI.U32 R158, R194, R150, RZ ;  /* 0x00000096c29e7227 */ /* 0x000fc600078e00ff */
[C---:B------:R-:W-:Y:S01]  /*174e0*/  ISETP.GT.U32.AND P4, PT, R191.reuse, R148, PT ;  /* 0x00000094bf00720c */ /* 0x040fe20003f84070 */
[----:B------:R-:W-:Y:S01]  /*174f0*/  @!P3 IMAD.MOV R142, RZ, RZ, -R142 ;  /* 0x000000ffff8eb224 */ /* 0x000fe200078e0a8e */
[----:B------:R-:W-:Y:S01]  /*17500*/  ISETP.GT.U32.AND P3, PT, R191, R146, PT ;  /* 0x00000092bf00720c */ /* 0x000fe20003f64070 */
[----:B------:R-:W-:Y:S01]  /*17510*/  @!P2 IMAD.IADD R147, R147, 0x1, -R191 ;  /* 0x000000019393a824 */ /* 0x000fe200078e0abf */
[----:B------:R-:W-:Y:S01]  /*17520*/  ISETP.GE.AND P2, PT, R149, RZ, PT ;  /* 0x000000ff9500720c */ /* 0x000fe20003f46270 */
[C---:B------:R-:W-:Y:S02]  /*17530*/  IMAD R149, R191.reuse, R161, R159 ;  /* 0x000000a1bf957224 */ /* 0x040fe400078e029f */
[----:B------:R-:W-:Y:S02]  /*17540*/  @!P1 IMAD.MOV R144, RZ, RZ, -R144 ;  /* 0x000000ffff909224 */ /* 0x000fe400078e0a90 */
[----:B------:R-:W-:Y:S01]  /*17550*/  IMAD.HI.U32 R154, R194, R151, RZ ;  /* 0x00000097c29a7227 */ /* 0x000fe200078e00ff */
[----:B------:R-:W-:-:S03]  /*17560*/  ISETP.GT.U32.AND P1, PT, R191, R149, PT ;  /* 0x00000095bf00720c */ /* 0x000fc60003f24070 */
[----:B------:R-:W-:Y:S02]  /*17570*/  IMAD.MOV R158, RZ, RZ, -R158 ;  /* 0x000000ffff9e7224 */ /* 0x000fe400078e0a9e */
[----:B------:R-:W-:Y:S01]  /*17580*/  @!P4 IMAD.IADD R148, R148, 0x1, -R191 ;  /* 0x000000019494c824 */ /* 0x000fe200078e0abf */
[C---:B------:R-:W-:Y:S01]  /*17590*/  ISETP.GT.U32.AND P4, PT, R191.reuse, R147, PT ;  /* 0x00000093bf00720c */ /* 0x040fe20003f84070 */
[----:B------:R-:W-:Y:S02]  /*175a0*/  IMAD.MOV R154, RZ, RZ, -R154 ;  /* 0x000000ffff9a7224 */ /* 0x000fe400078e0a9a */
[----:B------:R-:W-:Y:S01]  /*175b0*/  IMAD R150, R191, R158, R150 ;  /* 0x0000009ebf967224 */ /* 0x000fe200078e0296 */
[----:B------:R-:W-:Y:S01]  /*175c0*/  IADD3 R158, R247, 0x1d2, RZ ;  /* 0x000001d2f79e7810 */ /* 0x000fe20007ffe0ff */
[----:B------:R-:W-:Y:S01]  /*175d0*/  @!P6 IMAD.MOV R143, RZ, RZ, -R143 ;  /* 0x000000ffff8fe224 */ /* 0x000fe200078e0a8f */
[C---:B------:R-:W-:Y:S01]  /*175e0*/  ISETP.GT.U32.AND P6, PT, R191.reuse, R148, PT ;  /* 0x00000094bf00720c */ /* 0x040fe20003fc4070 */
[C---:B------:R-:W-:Y:S01]  /*175f0*/  IMAD R151, R191.reuse, R154, R151 ;  /* 0x0000009abf977224 */ /* 0x040fe200078e0297 */
[----:B------:R-:W-:Y:S01]  /*17600*/  IABS R159, R158 ;  /* 0x0000009e009f7213 */ /* 0x000fe20000000000 */
[----:B------:R-:W-:Y:S01]  /*17610*/  @!P2 IMAD.MOV R145, RZ, RZ, -R145 ;  /* 0x000000ffff91a224 */ /* 0x000fe200078e0a91 */
[----:B------:R-:W-:Y:S01]  /*17620*/  ISETP.GT.U32.AND P2, PT, R191, R150, PT ;  /* 0x00000096bf00720c */ /* 0x000fe20003f44070 */
[--C-:B------:R-:W-:Y:S01]  /*17630*/  @!P3 IMAD.IADD R146, R146, 0x1, -R191.reuse ;  /* 0x000000019292b824 */ /* 0x100fe200078e0abf */
[----:B------:R-:W-:Y:S01]  /*17640*/  IADD3 R154, R247, 0x1d3, RZ ;  /* 0x000001d3f79a7810 */ /* 0x000fe20007ffe0ff */
[----:B------:R-:W-:Y:S01]  /*17650*/  @!P1 IMAD.IADD R149, R149, 0x1, -R191 ;  /* 0x0000000195959824 */ /* 0x000fe200078e0abf */
[----:B------:R-:W-:Y:S01]  /*17660*/  ISETP.GT.U32.AND P3, PT, R191, R151, PT ;  /* 0x00000097bf00720c */ /* 0x000fe20003f64070 */
[----:B------:R-:W-:Y:S01]  /*17670*/  IMAD.HI.U32 R161, R194, R159, RZ ;  /* 0x0000009fc2a17227 */ /* 0x000fe200078e00ff */
[----:B------:R-:W-:-:S02]  /*17680*/  ISETP.GE.AND P1, PT, R160, RZ, PT ;  /* 0x000000ffa000720c */ /* 0x000fc40003f26270 */
[----:B------:R-:W-:Y:S01]  /*17690*/  IABS R162, R154 ;  /* 0x0000009a00a27213 */ /* 0x000fe20000000000 */
[----:B------:R-:W-:Y:S01]  /*176a0*/  @!P4 IMAD.IADD R147, R147, 0x1, -R191 ;  /* 0x000000019393c824 */ /* 0x000fe200078e0abf */
[----:B------:R-:W-:Y:S01]  /*176b0*/  ISETP.GE.AND P4, PT, R157, RZ, PT ;  /* 0x000000ff9d00720c */ /* 0x000fe20003f86270 */
[----:B------:R-:W-:Y:S02]  /*176c0*/  IMAD.MOV R161, RZ, RZ, -R161 ;  /* 0x000000ffffa17224 */ /* 0x000fe400078e0aa1 */
[--C-:B------:R-:W-:Y:S01]  /*176d0*/  @!P6 IMAD.IADD R148, R148, 0x1, -R191.reuse ;  /* 0x000000019494e824 */ /* 0x100fe200078e0abf */
[----:B------:R-:W-:Y:S01]  /*176e0*/  ISETP.GE.AND P6, PT, R152, RZ, PT ;  /* 0x000000ff9800720c */ /* 0x000fe20003fc6270 */
[----:B------:R-:W-:Y:S01]  /*176f0*/  IMAD.MOV.U32 R157, RZ, RZ, R162 ;  /* 0x000000ffff9d7224 */ /* 0x000fe200078e00a2 */
[----:B------:R-:W-:Y:S01]  /*17700*/  IADD3 R162, R247, 0x1d7, RZ ;  /* 0x000001d7f7a27810 */ /* 0x000fe20007ffe0ff */
[----:B------:R-:W-:Y:S01]  /*17710*/  @!P2 IMAD.IADD R150, R150, 0x1, -R191 ;  /* 0x000000019696a824 */ /* 0x000fe200078e0abf */
[C---:B------:R-:W-:Y:S01]  /*17720*/  ISETP.GT.U32.AND P2, PT, R191.reuse, R149, PT ;  /* 0x00000095bf00720c */ /* 0x040fe20003f44070 */
[----:B------:R-:W-:Y:S01]  /*17730*/  IMAD R152, R191, R161, R159 ;  /* 0x000000a1bf987224 */ /* 0x000fe200078e029f */
[----:B------:R-:W-:Y:S01]  /*17740*/  IADD3 R161, R247, 0x1d9, RZ ;  /* 0x000001d9f7a17810 */ /* 0x000fe20007ffe0ff */
[----:B------:R-:W-:-:S04]  /*17750*/  IMAD.HI.U32 R159, R194, R157, RZ ;  /* 0x0000009dc29f7227 */ /* 0x000fc800078e00ff */
[----:B------:R-:W-:Y:S01]  /*17760*/  @!P3 IMAD.IADD R151, R151, 0x1, -R191 ;  /* 0x000000019797b824 */ /* 0x000fe200078e0abf */
[C---:B------:R-:W-:Y:S01]  /*17770*/  ISETP.GT.U32.AND P3, PT, R191.reuse, R150, PT ;  /* 0x00000096bf00720c */ /* 0x040fe20003f64070 */
[----:B------:R-:W-:Y:S01]  /*17780*/  @!P1 IMAD.MOV R148, RZ, RZ, -R148 ;  /* 0x000000ffff949224 */ /* 0x000fe200078e0a94 */
[----:B------:R-:W-:Y:S01]  /*17790*/  ISETP.GT.U32.AND P1, PT, R191, R152, PT ;  /* 0x00000098bf00720c */ /* 0x000fe20003f24070 */
[----:B------:R-:W-:Y:S01]  /*177a0*/  @!P4 IMAD.MOV R146, RZ, RZ, -R146 ;  /* 0x000000ffff92c224 */ /* 0x000fe200078e0a92 */
[----:B------:R-:W-:Y:S01]  /*177b0*/  IADD3 R159, -R159, RZ, RZ ;  /* 0x000000ff9f9f7210 */ /* 0x000fe20007ffe1ff */
[----:B------:R-:W-:Y:S01]  /*177c0*/  @!P6 IMAD.MOV R147, RZ, RZ, -R147 ;  /* 0x000000ffff93e224 */ /* 0x000fe200078e0a93 */
[----:B------:R-:W-:Y:S01]  /*177d0*/  ISETP.GT.U32.AND P4, PT, R191, R151, PT ;  /* 0x00000097bf00720c */ /* 0x000fe20003f84070 */
[----:B------:R-:W-:Y:S01]  /*177e0*/  @!P2 IMAD.IADD R149, R149, 0x1, -R191 ;  /* 0x000000019595a824 */ /* 0x000fe200078e0abf */
[----:B------:R-:W-:Y:S01]  /*177f0*/  ISETP.GE.AND P6, PT, R153, RZ, PT ;  /* 0x000000ff9900720c */ /* 0x000fe20003fc6270 */
[----:B------:R-:W-:Y:S01]  /*17800*/  IMAD R153, R191, R159, R157 ;  /* 0x0000009fbf997224 */ /* 0x000fe200078e029d */
[----:B------:R-:W-:Y:S01]  /*17810*/  ISETP.GE.AND P2, PT, R156, RZ, PT ;  /* 0x000000ff9c00720c */ /* 0x000fe20003f46270 */
[----:B-1----:R-:W-:Y:S01]  /*17820*/  IMAD R3, R26, c[0x0][0x188], RZ ;  /* 0x000062001a037a24 */ /* 0x002fe200078e02ff */
[C---:B------:R-:W-:Y:S01]  /*17830*/  IADD3 R157, R247.reuse, 0x1d5, RZ ;  /* 0x000001d5f79d7810 */ /* 0x040fe20007ffe0ff */
[--C-:B------:R-:W-:Y:S01]  /*17840*/  @!P3 IMAD.IADD R150, R150, 0x1, -R191.reuse ;  /* 0x000000019696b824 */ /* 0x100fe200078e0abf */
[----:B------:R-:W-:Y:S01]  /*17850*/  IADD3 R156, R247, 0x1d4, RZ ;  /* 0x000001d4f79c7810 */ /* 0x000fe20007ffe0ff */
[----:B------:R-:W-:Y:S01]  /*17860*/  @!P1 IMAD.IADD R152, R152, 0x1, -R191 ;  /* 0x0000000198989824 */ /* 0x000fe200078e0abf */
[----:B------:R-:W-:Y:S01]  /*17870*/  ISETP.GT.U32.AND P3, PT, R191, R153, PT ;  /* 0x00000099bf00720c */ /* 0x000fe20003f64070 */
[----:B------:R-:W-:Y:S01]  /*17880*/  IMAD R3, R199, 0x2, R3 ;  /* 0x00000002c7037824 */ /* 0x000fe200078e0203 */
[----:B------:R-:W-:Y:S01]  /*17890*/  IABS R160, R157 ;  /* 0x0000009d00a07213 */ /* 0x000fe20000000000 */
[----:B------:R-:W-:Y:S01]  /*178a0*/  @!P4 IMAD.IADD R151, R151, 0x1, -R191 ;  /* 0x000000019797c824 */ /* 0x000fe200078e0abf */
[----:B------:R-:W-:Y:S01]  /*178b0*/  IABS R159, R156 ;  /* 0x0000009c009f7213 */ /* 0x000fe20000000000 */
[----:B------:R-:W-:Y:S01]  /*178c0*/  @!P6 IMAD.MOV R149, RZ, RZ, -R149 ;  /* 0x000000ffff95e224 */ /* 0x000fe200078e0a95 */
[----:B------:R-:W-:Y:S01]  /*178d0*/  ISETP.GE.AND P4, PT, R155, RZ, PT ;  /* 0x000000ff9b00720c */ /* 0x000fe20003f86270 */
[----:B------:R-:W-:Y:S01]  /*178e0*/  IMAD.MOV.U32 R155, RZ, RZ, R160 ;  /* 0x000000ffff9b7224 */ /* 0x000fe200078e00a0 */
[----:B------:R-:W-:Y:S01]  /*178f0*/  ISETP.GT.U32.AND P1, PT, R191, R152, PT ;  /* 0x00000098bf00720c */ /* 0x000fe20003f24070 */
[----:B------:R-:W-:Y:S01]  /*17900*/  IMAD.HI.U32 R160, R194, R159, RZ ;  /* 0x0000009fc2a07227 */ /* 0x000fe200078e00ff */
[----:B------:R-:W-:-:S03]  /*17910*/  ISETP.GE.AND P6, PT, R158, RZ, PT ;  /* 0x000000ff9e00720c */ /* 0x000fc60003fc6270 */
[----:B------:R-:W-:Y:S02]  /*17920*/  IMAD.MOV R160, RZ, RZ, -R160 ;  /* 0x000000ffffa07224 */ /* 0x000fe400078e0aa0 */
[----:B------:R-:W-:Y:S01]  /*17930*/  @!P2 IMAD.MOV R150, RZ, RZ, -R150 ;  /* 0x000000ffff96a224 */ /* 0x000fe200078e0a96 */
[----:B------:R-:W-:Y:S01]  /*17940*/  ISETP.GE.AND P2, PT, R154, RZ, PT ;  /* 0x000000ff9a00720c */ /* 0x000fe20003f46270 */
[----:B------:R-:W-:Y:S02]  /*17950*/  @!P3 IMAD.IADD R153, R153, 0x1, -R191 ;  /* 0x000000019999b824 */ /* 0x000fe400078e0abf */
[C---:B------:R-:W-:Y:S02]  /*17960*/  IMAD R154, R191.reuse, R160, R159 ;  /* 0x000000a0bf9a7224 */ /* 0x040fe400078e029f */
[----:B------:R-:W-:Y:S01]  /*17970*/  @!P1 IMAD.IADD R152, R152, 0x1, -R191 ;  /* 0x0000000198989824 */ /* 0x000fe200078e0abf */
[C---:B------:R-:W-:Y:S01]  /*17980*/  ISETP.GT.U32.AND P3, PT, R191.reuse, R153, PT ;  /* 0x00000099bf00720c */ /* 0x040fe20003f64070 */
[----:B------:R-:W-:Y:S01]  /*17990*/  IMAD.HI.U32 R158, R194, R155, RZ ;  /* 0x0000009bc29e7227 */ /* 0x000fe200078e00ff */
[----:B------:R-:W-:-:S03]  /*179a0*/  ISETP.GT.U32.AND P1, PT, R191, R154, PT ;  /* 0x0000009abf00720c */ /* 0x000fc60003f24070 */
[----:B------:R-:W-:Y:S02]  /*179b0*/  IMAD.MOV R158, RZ, RZ, -R158 ;  /* 0x000000ffff9e7224 */ /* 0x000fe400078e0a9e */
[----:B------:R-:W-:Y:S01]  /*179c0*/  @!P4 IMAD.MOV R151, RZ, RZ, -R151 ;  /* 0x000000ffff97c224 */ /* 0x000fe200078e0a97 */
[----:B------:R-:W-:Y:S01]  /*179d0*/  ISETP.GE.AND P4, PT, R156, RZ, PT ;  /* 0x000000ff9c00720c */ /* 0x000fe20003f86270 */
[----:B------:R-:W-:Y:S01]  /*179e0*/  IMAD R155, R191, R158, R155 ;  /* 0x0000009ebf9b7224 */ /* 0x000fe200078e029b */
[----:B------:R-:W-:Y:S01]  /*179f0*/  IADD3 R156, R247, 0x1d6, RZ ;  /* 0x000001d6f79c7810 */ /* 0x000fe20007ffe0ff */
[----:B------:R-:W-:Y:S01]  /*17a00*/  @!P6 IMAD.MOV R152, RZ, RZ, -R152 ;  /* 0x000000ffff98e224 */ /* 0x000fe200078e0a98 */
[----:B------:R-:W-:Y:S01]  /*17a10*/  IABS R158, R162 ;  /* 0x000000a2009e7213 */ /* 0x000fe20000000000 */
[----:B------:R-:W-:Y:S01]  /*17a20*/  @!P3 IMAD.IADD R153, R153, 0x1, -R191 ;  /* 0x000000019999b824 */ /* 0x000fe200078e0abf */
[----:B------:R-:W-:Y:S01]  /*17a30*/  IABS R159, R156 ;  /* 0x0000009c009f7213 */ /* 0x000fe20000000000 */
[----:B------:R-:W-:Y:S01]  /*17a40*/  IMAD R3, R199, 0x2, R3 ;  /* 0x00000002c7037824 */ /* 0x000fe200078e0203 */
[----:B------:R-:W-:Y:S01]  /*17a50*/  ISETP.GT.U32.AND P6, PT, R191, R155, PT ;  /* 0x0000009bbf00720c */ /* 0x000fe20003fc4070 */
[----:B------:R-:W-:Y:S01]  /*17a60*/  @!P2 IMAD.MOV R153, RZ, RZ, -R153 ;  /* 0x000000ffff99a224 */ /* 0x000fe200078e0a99 */
[----:B------:R-:W-:-:S02]  /*17a70*/  @!P1 IADD3 R154, R154, -R191, RZ ;  /* 0x800000bf9a9a9210 */ /* 0x000fc40007ffe0ff */
[----:B------:R-:W-:Y:S01]  /*17a80*/  ISETP.GE.AND P1, PT, R156, RZ, PT ;  /* 0x000000ff9c00720c */ /* 0x000fe20003f26270 */
[C---:B------:R-:W-:Y:S01]  /*17a90*/  IMAD.HI.U32 R156, R194.reuse, R159, RZ ;  /* 0x0000009fc29c7227 */ /* 0x040fe200078e00ff */
[----:B------:R-:W-:Y:S02]  /*17aa0*/  ISETP.GT.U32.AND P2, PT, R191, R154, PT ;  /* 0x0000009abf00720c */ /* 0x000fe40003f44070 */
[----:B------:R-:W-:Y:S01]  /*17ab0*/  ISETP.GE.AND P3, PT, R157, RZ, PT ;  /* 0x000000ff9d00720c */ /* 0x000fe20003f66270 */
[----:B------:R-:W-:Y:S01]  /*17ac0*/  IMAD.MOV.U32 R157, RZ, RZ, R158 ;  /* 0x000000ffff9d7224 */ /* 0x000fe200078e009e */
[----:B------:R-:W-:Y:S01]  /*17ad0*/  IADD3 R158, R247, 0x1d8, RZ ;  /* 0x000001d8f79e7810 */ /* 0x000fe20007ffe0ff */
[----:B------:R-:W-:Y:S01]  /*17ae0*/  IMAD.MOV R156, RZ, RZ, -R156 ;  /* 0x000000ffff9c7224 */ /* 0x000fe200078e0a9c */
[----:B------:R-:W-:Y:S01]  /*17af0*/  LEA R3, R199, R3, 0x1 ;  /* 0x00000003c7037211 */ /* 0x000fe200078e08ff */
[----:B------:R-:W-:Y:S01]  /*17b00*/  IMAD.HI.U32 R160, R194, R157, RZ ;  /* 0x0000009dc2a07227 */ /* 0x000fe200078e00ff */
[----:B------:R-:W-:-:S03]  /*17b10*/  IABS R163, R158 ;  /* 0x0000009e00a37213 */ /* 0x000fc60000000000 */
[----:B------:R-:W-:Y:S02]  /*17b20*/  @!P6 IMAD.IADD R155, R155, 0x1, -R191 ;  /* 0x000000019b9be824 */ /* 0x000fe400078e0abf */
[C---:B------:R-:W-:Y:S01]  /*17b30*/  IMAD R156, R191.reuse, R156, R159 ;  /* 0x0000009cbf9c7224 */ /* 0x040fe200078e029f */
[----:B------:R-:W-:Y:S01]  /*17b40*/  IABS R159, R161 ;  /* 0x000000a1009f7213 */ /* 0x000fe20000000000 */
[----:B------:R-:W-:Y:S01]  /*17b50*/  IMAD.MOV R160, RZ, RZ, -R160 ;  /* 0x000000ffffa07224 */ /* 0x000fe200078e0aa0 */
[C---:B------:R-:W-:Y:S01]  /*17b60*/  ISETP.GT.U32.AND P6, PT, R191.reuse, R155, PT ;  /* 0x0000009bbf00720c */ /* 0x040fe20003fc4070 */
[----:B------:R-:W-:Y:S01]  /*17b70*/  @!P2 IMAD.IADD R154, R154, 0x1, -R191 ;  /* 0x000000019a9aa824 */ /* 0x000fe200078e0abf */
[C---:B------:R-:W-:Y:S01]  /*17b80*/  ISETP.GT.U32.AND P2, PT, R191.reuse, R156, PT ;  /* 0x0000009cbf00720c */ /* 0x040fe20003f44070 */
[----:B------:R-:W-:Y:S02]  /*17b90*/  IMAD R157, R191, R160, R157 ;  /* 0x000000a0bf9d7224 */ /* 0x000fe400078e029d */
[----:B------:R-:W-:-:S02]  /*17ba0*/  @!P4 IMAD.MOV R154, RZ, RZ, -R154 ;  /* 0x000000ffff9ac224 */ /* 0x000fc400078e0a9a */
[----:B------:R-:W-:Y:S01]  /*17bb0*/  IMAD.MOV.U32 R160, RZ, RZ, R163 ;  /* 0x000000ffffa07224 */ /* 0x000fe200078e00a3 */
[----:B------:R-:W-:Y:S01]  /*17bc0*/  ISETP.GT.U32.AND P4, PT, R191, R157, PT ;  /* 0x0000009dbf00720c */ /* 0x000fe20003f84070 */
[----:B------:R-:W-:-:S04]  /*17bd0*/  IMAD.HI.U32 R165, R194, R159, RZ ;  /* 0x0000009fc2a57227 */ /* 0x000fc800078e00ff */
[--C-:B------:R-:W-:Y:S01]  /*17be0*/  @!P6 IMAD.IADD R155, R155, 0x1, -R191.reuse ;  /* 0x000000019b9be824 */ /* 0x100fe200078e0abf */
[----:B------:R-:W-:Y:S01]  /*17bf0*/  ISETP.GE.AND P6, PT, R162, RZ, PT ;  /* 0x000000ffa200720c */ /* 0x000fe20003fc6270 */
[----:B------:R-:W-:Y:S01]  /*17c00*/  @!P2 IMAD.IADD R156, R156, 0x1, -R191 ;  /* 0x000000019c9ca824 */ /* 0x000fe200078e0abf */
[----:B------:R-:W-:Y:S01]  /*17c10*/  ISETP.GE.AND P2, PT, R158, RZ, PT ;  /* 0x000000ff9e00720c */ /* 0x000fe20003f46270 */
[----:B------:R-:W-:Y:S02]  /*17c20*/  @!P3 IMAD.MOV R155, RZ, RZ, -R155 ;  /* 0x000000ffff9bb224 */ /* 0x000fe400078e0a9b */
[----:B------:R-:W-:Y:S01]  /*17c30*/  IMAD.HI.U32 R163, R194, R160, RZ ;  /* 0x000000a0c2a37227 */ /* 0x000fe200078e00ff */
[----:B------:R-:W-:-:S03]  /*17c40*/  ISETP.GT.U32.AND P3, PT, R191, R156, PT ;  /* 0x0000009cbf00720c */ /* 0x000fc60003f64070 */
[----:B------:R-:W-:Y:S02]  /*17c50*/  @!P4 IMAD.IADD R157, R157, 0x1, -R191 ;  /* 0x000000019d9dc824 */ /* 0x000fe400078e0abf */
[----:B------:R-:W-:Y:S02]  /*17c60*/  IMAD.MOV R162, RZ, RZ, -R163 ;  /* 0x000000ffffa27224 */ /* 0x000fe400078e0aa3 */
[----:B------:R-:W-:Y:S01]  /*17c70*/  IMAD.MOV R163, RZ, RZ, -R165 ;  /* 0x000000ffffa37224 */ /* 0x000fe200078e0aa5 */
[C---:B------:R-:W-:Y:S01]  /*17c80*/  ISETP.GT.U32.AND P4, PT, R191.reuse, R157, PT ;  /* 0x0000009dbf00720c */ /* 0x040fe20003f84070 */
[----:B------:R-:W-:Y:S01]  /*17c90*/  IMAD R158, R191, R162, R160 ;  /* 0x000000a2bf9e7224 */ /* 0x000fe200078e02a0 */
[----:B------:R-:W-:Y:S01]  /*17ca0*/  IADD3 R165, R247, 0x1dc, RZ ;  /* 0x000001dcf7a57810 */ /* 0x000fe20007ffe0ff */
[----:B------:R-:W-:Y:S02]  /*17cb0*/  IMAD.MOV.U32 R160, RZ, RZ, R166 ;  /* 0x000000ffffa07224 */ /* 0x000fe400078e00a6 */
[----:B------:R-:W-:Y:S01]  /*17cc0*/  @!P3 IMAD.IADD R156, R156, 0x1, -R191 ;  /* 0x000000019c9cb824 */ /* 0x000fe200078e0abf */
[C---:B------:R-:W-:Y:S01]  /*17cd0*/  ISETP.GT.U32.AND P3, PT, R191.reuse, R158, PT ;  /* 0x0000009ebf00720c */ /* 0x040fe20003f64070 */
[----:B------:R-:W-:Y:S01]  /*17ce0*/  IMAD R159, R191, R163, R159 ;  /* 0x000000a3bf9f7224 */ /* 0x000fe200078e029f */
[----:B------:R-:W-:Y:S01]  /*17cf0*/  IABS R166, R165 ;  /* 0x000000a500a67213 */ /* 0x000fe20000000000 */
[----:B------:R-:W-:Y:S01]  /*17d00*/  IMAD.HI.U32 R162, R194, R160, RZ ;  /* 0x000000a0c2a27227 */ /* 0x000fe200078e00ff */
[----:B------:R-:W-:-:S03]  /*17d10*/  IABS R163, R171 ;  /* 0x000000ab00a37213 */ /* 0x000fc60000000000 */
[----:B------:R-:W-:Y:S01]  /*17d20*/  IMAD.MOV R168, RZ, RZ, -R162 ;  /* 0x000000ffffa87224 */ /* 0x000fe200078e0aa2 */
[----:B------:R-:W-:Y:S01]  /*17d30*/  @!P4 IADD3 R157, R157, -R191, RZ ;  /* 0x800000bf9d9dc210 */ /* 0x000fe20007ffe0ff */
[----:B------:R-:W-:Y:S01]  /*17d40*/  @!P1 IMAD.MOV R156, RZ, RZ, -R156 ;  /* 0x000000ffff9c9224 */ /* 0x000fe200078e0a9c */
[C---:B------:R-:W-:Y:S01]  /*17d50*/  ISETP.GT.U32.AND P4, PT, R191.reuse, R159, PT ;  /* 0x0000009fbf00720c */ /* 0x040fe20003f84070 */
[C---:B------:R-:W-:Y:S02]  /*17d60*/  IMAD R160, R191.reuse, R168, R160 ;  /* 0x000000a8bfa07224 */ /* 0x040fe400078e02a0 */
[----:B------:R-:W-:Y:S02]  /*17d70*/  @!P3 IMAD.IADD R158, R158, 0x1, -R191 ;  /* 0x000000019e9eb824 */ /* 0x000fe400078e0abf */
[----:B------:R-:W-:Y:S01]  /*17d80*/  IMAD.MOV.U32 R162, RZ, RZ, R166 ;  /* 0x000000ffffa27224 */ /* 0x000fe200078e00a6 */
[C---:B------:R-:W-:Y:S01]  /*17d90*/  ISETP.GT.U32.AND P1, PT, R191.reuse, R160, PT ;  /* 0x000000a0bf00720c */ /* 0x040fe20003f24070 */
[----:B------:R-:W-:Y:S01]  /*17da0*/  IMAD.HI.U32 R166, R194, R163, RZ ;  /* 0x000000a3c2a67227 */ /* 0x000fe200078e00ff */
[----:B------:R-:W-:-:S03]  /*17db0*/  ISETP.GT.U32.AND P3, PT, R191, R158, PT ;  /* 0x0000009ebf00720c */ /* 0x000fc60003f64070 */
[----:B------:R-:W-:Y:S02]  /*17dc0*/  IMAD.MOV R166, RZ, RZ, -R166 ;  /* 0x000000ffffa67224 */ /* 0x000fe400078e0aa6 */
[----:B------:R-:W-:Y:S02]  /*17dd0*/  @!P4 IMAD.IADD R159, R159, 0x1, -R191 ;  /* 0x000000019f9fc824 */ /* 0x000fe400078e0abf */
[----:B------:R-:W-:-:S03]  /*17de0*/  IMAD.HI.U32 R168, R194, R162, RZ ;  /* 0x000000a2c2a87227 */ /* 0x000fc600078e00ff */
[----:B------:R-:W-:Y:S01]  /*17df0*/  ISETP.GT.U32.AND P4, PT, R191, R159, PT ;  /* 0x0000009fbf00720c */ /* 0x000fe20003f84070 */
[----:B------:R-:W-:Y:S01]  /*17e00*/  @!P6 IMAD.MOV R157, RZ, RZ, -R157 ;  /* 0x000000ffff9de224 */ /* 0x000fe200078e0a9d */
[----:B------:R-:W-:Y:S01]  /*17e10*/  ISETP.GE.AND P6, PT, R161, RZ, PT ;  /* 0x000000ffa100720c */ /* 0x000fe20003fc6270 */
[C---:B------:R-:W-:Y:S02]  /*17e20*/  IMAD R161, R191.reuse, R166, R163 ;  /* 0x000000a6bfa17224 */ /* 0x040fe400078e02a3 */
[----:B------:R-:W-:Y:S02]  /*17e30*/  @!P1 IMAD.IADD R160, R160, 0x1, -R191 ;  /* 0x00000001a0a09824 */ /* 0x000fe400078e0abf */
[----:B------:R-:W-:Y:S02]  /*17e40*/  IMAD.MOV R168, RZ, RZ, -R168 ;  /* 0x000000ffffa87224 */ /* 0x000fe400078e0aa8 */
[----:B------:R-:W-:Y:S01]  /*17e50*/  IMAD.MOV.U32 R163, RZ, RZ, R169 ;  /* 0x000000ffffa37224 */ /* 0x000fe200078e00a9 */
[C---:B------:R-:W-:Y:S01]  /*17e60*/  ISETP.GT.U32.AND P1, PT, R191.reuse, R160, PT ;  /* 0x000000a0bf00720c */ /* 0x040fe20003f24070 */
[----:B------:R-:W-:Y:S01]  /*17e70*/  @!P3 IMAD.IADD R158, R158, 0x1, -R191 ;  /* 0x000000019e9eb824 */ /* 0x000fe200078e0abf */
[C---:B------:R-:W-:Y:S01]  /*17e80*/  ISETP.GT.U32.AND P3, PT, R191.reuse, R161, PT ;  /* 0x000000a1bf00720c */ /* 0x040fe20003f64070 */
[----:B------:R-:W-:Y:S01]  /*17e90*/  IMAD R162, R191, R168, R162 ;  /* 0x000000a8bfa27224 */ /* 0x000fe200078e02a2 */
[C---:B------:R-:W-:Y:S01]  /*17ea0*/  IADD3 R168, R247.reuse, 0x1de, RZ ;  /* 0x000001def7a87810 */ /* 0x040fe20007ffe0ff */
[----:B------:R-:W-:Y:S01]  /*17eb0*/  IMAD.HI.U32 R166, R194, R163, RZ ;  /* 0x000000a3c2a67227 */ /* 0x000fe200078e00ff */
[----:B------:R-:W-:-:S02]  /*17ec0*/  IADD3 R169, R247, 0x1df, RZ ;  /* 0x000001dff7a97810 */ /* 0x000fc40007ffe0ff */
[----:B------:R-:W-:Y:S01]  /*17ed0*/  IABS R172, R168 ;  /* 0x000000a800ac7213 */ /* 0x000fe20000000000 */
[----:B------:R-:W-:Y:S01]  /*17ee0*/  IMAD.MOV R166, RZ, RZ, -R166 ;  /* 0x000000ffffa67224 */ /* 0x000fe200078e0aa6 */
[----:B------:R-:W-:Y:S01]  /*17ef0*/  IABS R170, R169 ;  /* 0x000000a900aa7213 */ /* 0x000fe20000000000 */
[----:B------:R-:W-:Y:S01]  /*17f00*/  @!P4 IMAD.IADD R159, R159, 0x1, -R191 ;  /* 0x000000019f9fc824 */ /* 0x000fe200078e0abf */
[C---:B------:R-:W-:Y:S01]  /*17f10*/  ISETP.GT.U32.AND P4, PT, R191.reuse, R162, PT ;  /* 0x000000a2bf00720c */ /* 0x040fe20003f84070 */
[----:B------:R-:W-:Y:S01]  /*17f20*/  IMAD R163, R191, R166, R163 ;  /* 0x000000a6bfa37224 */ /* 0x000fe200078e02a3 */
[----:B------:R-:W-:Y:S01]  /*17f30*/  IABS R166, R173 ;  /* 0x000000ad00a67213 */ /* 0x000fe20000000000 */
[--C-:B------:R-:W-:Y:S02]  /*17f40*/  @!P1 IMAD.IADD R160, R160, 0x1, -R191.reuse ;  /* 0x00000001a0a09824 */ /* 0x100fe400078e0abf */
[----:B------:R-:W-:Y:S01]  /*17f50*/  @!P3 IMAD.IADD R161, R161, 0x1, -R191 ;  /* 0x00000001a1a1b824 */ /* 0x000fe200078e0abf */
[C---:B------:R-:W-:Y:S01]  /*17f60*/  ISETP.GT.U32.AND P1, PT, R191.reuse, R163, PT ;  /* 0x000000a3bf00720c */ /* 0x040fe20003f24070 */
[----:B------:R-:W-:Y:S01]  /*17f70*/  @!P2 IMAD.MOV R158, RZ, RZ, -R158 ;  /* 0x000000ffff9ea224 */ /* 0x000fe200078e0a9e */
[----:B------:R-:W-:Y:S01]  /*17f80*/  ISETP.GE.AND P3, PT, R164, RZ, PT ;  /* 0x000000ffa400720c */ /* 0x000fe20003f66270 */
[----:B------:R-:W-:Y:S01]  /*17f90*/  IMAD.HI.U32 R175, R194, R172, RZ ;  /* 0x000000acc2af7227 */ /* 0x000fe200078e00ff */
[----:B------:R-:W-:-:S03]  /*17fa0*/  ISETP.GT.U32.AND P2, PT, R191, R161, PT ;  /* 0x000000a1bf00720c */ /* 0x000fc60003f44070 */
[----:B------:R-:W-:Y:S01]  /*17fb0*/  @!P4 IMAD.IADD R162, R162, 0x1, -R191 ;  /* 0x00000001a2a2c824 */ /* 0x000fe200078e0abf */
[----:B------:R-:W-:Y:S01]  /*17fc0*/  ISETP.GE.AND P4, PT, R171, RZ, PT ;  /* 0x000000ffab00720c */ /* 0x000fe20003f86270 */
[----:B------:R-:W-:Y:S02]  /*17fd0*/  IMAD.MOV R164, RZ, RZ, -R175 ;  /* 0x000000ffffa47224 */ /* 0x000fe400078e0aaf */
[----:B------:R-:W-:-:S04]  /*17fe0*/  IMAD.HI.U32 R174, R194, R170, RZ ;  /* 0x000000aac2ae7227 */ /* 0x000fc800078e00ff */
[----:B------:R-:W-:-:S04]  /*17ff0*/  IMAD.HI.U32 R175, R194, R166, RZ ;  /* 0x000000a6c2af7227 */ /* 0x000fc800078e00ff */
[----:B------:R-:W-:Y:S01]  /*18000*/  @!P6 IMAD.MOV R159, RZ, RZ, -R159 ;  /* 0x000000ffff9fe224 */ /* 0x000fe200078e0a9f */
[C---:B------:R-:W-:Y:S01]  /*18010*/  ISETP.GT.U32.AND P6, PT, R191.reuse, R162, PT ;  /* 0x000000a2bf00720c */ /* 0x040fe20003fc4070 */
[----:B------:R-:W-:Y:S01]  /*18020*/  IMAD R164, R191, R164, R172 ;  /* 0x000000a4bfa47224 */ /* 0x000fe200078e02ac */
[----:B------:R-:W-:Y:S01]  /*18030*/  IADD3 R172, -R175, RZ, RZ ;  /* 0x000000ffafac7210 */ /* 0x000fe20007ffe1ff */
[----:B------:R-:W-:Y:S02]  /*18040*/  IMAD.MOV R171, RZ, RZ, -R174 ;  /* 0x000000ffffab7224 */ /* 0x000fe400078e0aae */
[--C-:B------:R-:W-:Y:S02]  /*18050*/  @!P1 IMAD.IADD R163, R163, 0x1, -R191.reuse ;  /* 0x00000001a3a39824 */ /* 0x100fe400078e0abf */
[----:B------:R-:W-:Y:S01]  /*18060*/  @!P3 IMAD.MOV R160, RZ, RZ, -R160 ;  /* 0x000000ffffa0b224 */ /* 0x000fe200078e0aa0 */
[----:B------:R-:W-:Y:S01]  /*18070*/  ISETP.GE.AND P3, PT, R165, RZ, PT ;  /* 0x000000ffa500720c */ /* 0x000fe20003f66270 */
[----:B------:R-:W-:Y:S01]  /*18080*/  @!P2 IMAD.IADD R161, R161, 0x1, -R191 ;  /* 0x00000001a1a1a824 */ /* 0x000fe200078e0abf */
[C---:B------:R-:W-:Y:S01]  /*18090*/  ISETP.GT.U32.AND P1, PT, R191.reuse, R163, PT ;  /* 0x000000a3bf00720c */ /* 0x040fe20003f24070 */
[C---:B------:R-:W-:Y:S01]  /*180a0*/  IMAD R165, R191.reuse, R171, R170 ;  /* 0x000000abbfa57224 */ /* 0x040fe200078e02aa */
[C---:B------:R-:W-:Y:S01]  /*180b0*/  ISETP.GT.U32.AND P2, PT, R191.reuse, R164, PT ;  /* 0x000000a4bf00720c */ /* 0x040fe20003f44070 */
[----:B------:R-:W-:Y:S01]  /*180c0*/  IMAD R166, R191, R172, R166 ;  /* 0x000000acbfa67224 */ /* 0x000fe200078e02a6 */
[----:B------:R-:W-:Y:S01]  /*180d0*/  IADD3 R171, R247, 0x1e1, RZ ;  /* 0x000001e1f7ab7810 */ /* 0x000fe20007ffe0ff */
[----:B------:R-:W-:Y:S01]  /*180e0*/  @!P4 IMAD.MOV R161, RZ, RZ, -R161 ;  /* 0x000000ffffa1c224 */ /* 0x000fe200078e0aa1 */
[C---:B------:R-:W-:Y:S01]  /*180f0*/  ISETP.GT.U32.AND P4, PT, R191.reuse, R165, PT ;  /* 0x000000a5bf00720c */ /* 0x040fe20003f84070 */
[----:B------:R-:W-:Y:S01]  /*18100*/  @!P6 IMAD.IADD R162, R162, 0x1, -R191 ;  /* 0x00000001a2a2e824 */ /* 0x000fe200078e0abf */
[----:B------:R-:W-:Y:S01]  /*18110*/  ISETP.GT.U32.AND P6, PT, R191, R166, PT ;  /* 0x000000a6bf00720c */ /* 0x000fe20003fc4070 */
[----:B------:R-:W-:Y:S01]  /*18120*/  IMAD R3, R199, 0x2, R3 ;  /* 0x00000002c7037824 */ /* 0x000fe200078e0203 */
[----:B------:R-:W-:Y:S01]  /*18130*/  IABS R172, R171 ;  /* 0x000000ab00ac7213 */ /* 0x000fe20000000000 */
[----:B------:R-:W-:Y:S01]  /*18140*/  @!P3 IMAD.MOV R162, RZ, RZ, -R162 ;  /* 0x000000ffffa2b224 */ /* 0x000fe200078e0aa2 */
[----:B------:R-:W-:Y:S01]  /*18150*/  IADD3 R170, R247, 0x1e2, RZ ;  /* 0x000001e2f7aa7810 */ /* 0x000fe20007ffe0ff */
[--C-:B------:R-:W-:Y:S01]  /*18160*/  @!P1 IMAD.IADD R163, R163, 0x1, -R191.reuse ;  /* 0x00000001a3a39824 */ /* 0x100fe200078e0abf */
[----:B------:R-:W-:Y:S01]  /*18170*/  ISETP.GE.AND P1, PT, R167, RZ, PT ;  /* 0x000000ffa700720c */ /* 0x000fe20003f26270 */
[--C-:B------:R-:W-:Y:S01]  /*18180*/  @!P2 IMAD.IADD R164, R164, 0x1, -R191.reuse ;  /* 0x00000001a4a4a824 */ /* 0x100fe200078e0abf */
[----:B------:R-:W-:Y:S01]  /*18190*/  IABS R174, R170 ;  /* 0x000000aa00ae7213 */ /* 0x000fe20000000000 */
[----:B------:R-:W-:Y:S01]  /*181a0*/  IMAD.MOV.U32 R167, RZ, RZ, R172 ;  /* 0x000000ffffa77224 */ /* 0x000fe200078e00ac */
[----:B------:R-:W-:Y:S01]  /*181b0*/  ISETP.GE.AND P2, PT, R168, RZ, PT ;  /* 0x000000ffa800720c */ /* 0x000fe20003f46270 */
[--C-:B------:R-:W-:Y:S01]  /*181c0*/  @!P4 IMAD.IADD R165, R165, 0x1, -R191.reuse ;  /* 0x00000001a5a5c824 */ /* 0x100fe200078e0abf */
[----:B------:R-:W-:Y:S01]  /*181d0*/  ISETP.GT.U32.AND P4, PT, R191, R164, PT ;  /* 0x000000a4bf00720c */ /* 0x000fe20003f84070 */
[----:B------:R-:W-:Y:S01]  /*181e0*/  IMAD.HI.U32 R175, R194, R167, RZ ;  /* 0x000000a7c2af7227 */ /* 0x000fe200078e00ff */
[----:B------:R-:W-:Y:S01]  /*181f0*/  IADD3 R172, R247, 0x1e3, RZ ;  /* 0x000001e3f7ac7810 */ /* 0x000fe20007ffe0ff */
[----:B------:R1:W-:Y:S02]  /*18200*/  STL [R1+0x1b8], R3 ;  /* 0x0001b80301007387 */ /* 0x0003e40000100800 */
[----:B------:R-:W-:Y:S01]  /*18210*/  @!P6 IMAD.IADD R166, R166, 0x1, -R191 ;  /* 0x00000001a6a6e824 */ /* 0x000fe200078e0abf */
[----:B------:R-:W-:Y:S01]  /*18220*/  ISETP.GT.U32.AND P6, PT, R191, R165, PT ;  /* 0x000000a5bf00720c */ /* 0x000fe20003fc4070 */
[----:B------:R-:W-:-:S02]  /*18230*/  IMAD.MOV.U32 R168, RZ, RZ, R174 ;  /* 0x000000ffffa87224 */ /* 0x000fc400078e00ae */
[----:B------:R-:W-:Y:S01]  /*18240*/  IMAD.MOV R174, RZ, RZ, -R175 ;  /* 0x000000ffffae7224 */ /* 0x000fe200078e0aaf */
[----:B------:R-:W-:Y:S01]  /*18250*/  ISETP.GT.U32.AND P3, PT, R191, R166, PT ;  /* 0x000000a6bf00720c */ /* 0x000fe20003f64070 */
[----:B------:R-:W-:-:S04]  /*18260*/  IMAD.HI.U32 R175, R194, R168, RZ ;  /* 0x000000a8c2af7227 */ /* 0x000fc800078e00ff */
[C---:B------:R-:W-:Y:S01]  /*18270*/  IMAD R167, R191.reuse, R174, R167 ;  /* 0x000000aebfa77224 */ /* 0x040fe200078e02a7 */
[----:B------:R-:W-:Y:S01]  /*18280*/  IABS R174, R172 ;  /* 0x000000ac00ae7213 */ /* 0x000fe20000000000 */
[----:B------:R-:W-:Y:S02]  /*18290*/  IMAD.MOV R175, RZ, RZ, -R175 ;  /* 0x000000ffffaf7224 */ /* 0x000fe400078e0aaf */
[----:B------:R-:W-:Y:S01]  /*182a0*/  @!P1 IMAD.MOV R163, RZ, RZ, -R163 ;  /* 0x000000ffffa39224 */ /* 0x000fe200078e0aa3 */
[----:B------:R-:W-:Y:S01]  /*182b0*/  ISETP.GT.U32.AND P1, PT, R191, R167, PT ;  /* 0x000000a7bf00720c */ /* 0x000fe20003f24070 */
[--C-:B------:R-:W-:Y:S01]  /*182c0*/  @!P4 IMAD.IADD R164, R164, 0x1, -R191.reuse ;  /* 0x00000001a4a4c824 */ /* 0x100fe200078e0abf */
[----:B------:R-:W-:Y:S01]  /*182d0*/  ISETP.GE.AND P4, PT, R169, RZ, PT ;  /* 0x000000ffa900720c */ /* 0x000fe20003f86270 */
[----:B------:R-:W-:Y:S01]  /*182e0*/  IMAD R168, R191, R175, R168 ;  /* 0x000000afbfa87224 */ /* 0x000fe200078e02a8 */
[----:B------:R-:W-:Y:S01]  /*182f0*/  MOV R169, R174 ;  /* 0x000000ae00a97202 */ /* 0x000fe20000000f00 */
[--C-:B------:R-:W-:Y:S01]  /*18300*/  @!P3 IMAD.IADD R166, R166, 0x1, -R191.reuse ;  /* 0x00000001a6a6b824 */ /* 0x100fe200078e0abf */
[----:B------:R-:W-:Y:S01]  /*18310*/  IADD3 R175, R247, 0x1e5, RZ ;  /* 0x000001e5f7af7810 */ /* 0x000fe20007ffe0ff */
[----:B------:R-:W-:Y:S01]  /*18320*/  @!P6 IMAD.IADD R165, R165, 0x1, -R191 ;  /* 0x00000001a5a5e824 */ /* 0x000fe200078e0abf */
[----:B------:R-:W-:Y:S01]  /*18330*/  ISETP.GT.U32.AND P3, PT, R191, R168, PT ;  /* 0x000000a8bf00720c */ /* 0x000fe20003f64070 */
[----:B------:R-:W-:Y:S01]  /*18340*/  IMAD.HI.U32 R176, R194, R169, RZ ;  /* 0x000000a9c2b07227 */ /* 0x000fe200078e00ff */
[----:B------:R-:W-:-:S02]  /*18350*/  ISETP.GE.AND P6, PT, R173, RZ, PT ;  /* 0x000000ffad00720c */ /* 0x000fc40003fc6270 */
[----:B------:R-:W-:Y:S01]  /*18360*/  IADD3 R173, R247, 0x1e4, RZ ;  /* 0x000001e4f7ad7810 */ /* 0x000fe20007ffe0ff */
[----:B------:R-:W-:Y:S02]  /*18370*/  IMAD.MOV R176, RZ, RZ, -R176 ;  /* 0x000000ffffb07224 */ /* 0x000fe400078e0ab0 */
[----:B------:R-:W-:Y:S01]  /*18380*/  @!P1 IMAD.IADD R167, R167, 0x1, -R191 ;  /* 0x00000001a7a79824 */ /* 0x000fe200078e0abf */
[----:B------:R-:W-:Y:S01]  /*18390*/  ISETP.GE.AND P1, PT, R171, RZ, PT ;  /* 0x000000ffab00720c */ /* 0x000fe20003f26270 */
[C---:B------:R-:W-:Y:S01]  /*183a0*/  IMAD R169, R191.reuse, R176, R169 ;  /* 0x000000b0bfa97224 */ /* 0x040fe200078e02a9 */
[----:B------:R-:W-:Y:S01]  /*183b0*/  IABS R171, R175 ;  /* 0x000000af00ab7213 */ /* 0x000fe20000000000 */
[----:B------:R-:W-:Y:S01]  /*183c0*/  @!P2 IMAD.MOV R164, RZ, RZ, -R164 ;  /* 0x000000ffffa4a224 */ /* 0x000fe200078e0aa4 */
[C---:B------:R-:W-:Y:S01]  /*183d0*/  ISETP.GT.U32.AND P2, PT, R191.reuse, R167, PT ;  /* 0x000000a7bf00720c */ /* 0x040fe20003f44070 */
[----:B------:R-:W-:Y:S01]  /*183e0*/  @!P4 IMAD.MOV R165, RZ, RZ, -R165 ;  /* 0x000000ffffa5c224 */ /* 0x000fe200078e0aa5 */
[----:B------:R-:W-:Y:S01]  /*183f0*/  ISETP.GT.U32.AND P4, PT, R191, R169, PT ;  /* 0x000000a9bf00720c */ /* 0x000fe20003f84070 */
[----:B------:R-:W-:Y:S01]  /*18400*/  @!P3 IMAD.IADD R168, R168, 0x1, -R191 ;  /* 0x00000001a8a8b824 */ /* 0x000fe200078e0abf */
[----:B------:R-:W-:Y:S01]  /*18410*/  IABS R174, R173 ;  /* 0x000000ad00ae7213 */ /* 0x000fe20000000000 */
[----:B------:R-:W-:Y:S01]  /*18420*/  IMAD.HI.U32 R179, R194, R171, RZ ;  /* 0x000000abc2b37227 */ /* 0x000fe200078e00ff */
[----:B------:R-:W-:-:S02]  /*18430*/  IABS R176, R178 ;  /* 0x000000b200b07213 */ /* 0x000fc40000000000 */
[----:B------:R-:W-:Y:S01]  /*18440*/  ISETP.GT.U32.AND P3, PT, R191, R168, PT ;  /* 0x000000a8bf00720c */ /* 0x000fe20003f64070 */
[----:B------:R-:W-:-:S04]  /*18450*/  IMAD.HI.U32 R177, R194, R174, RZ ;  /* 0x000000aec2b17227 */ /* 0x000fc800078e00ff */
[----:B------:R-:W-:Y:S02]  /*18460*/  IMAD.MOV R179, RZ, RZ, -R179 ;  /* 0x000000ffffb37224 */ /* 0x000fe400078e0ab3 */
[----:B------:R-:W-:Y:S02]  /*18470*/  IMAD.MOV R177, RZ, RZ, -R177 ;  /* 0x000000ffffb17224 */ /* 0x000fe400078e0ab1 */
[----:B------:R-:W-:Y:S01]  /*18480*/  @!P6 IMAD.MOV R166, RZ, RZ, -R166 ;  /* 0x000000ffffa6e224 */ /* 0x000fe200078e0aa6 */
[----:B------:R-:W-:Y:S01]  /*18490*/  ISETP.GE.AND P6, PT, R170, RZ, PT ;  /* 0x000000ffaa00720c */ /* 0x000fe20003fc6270 */
[----:B------:R-:W-:Y:S01]  /*184a0*/  @!P2 IMAD.IADD R167, R167, 0x1, -R191 ;  /* 0x00000001a7a7a824 */ /* 0x000fe200078e0abf */
[----:B------:R-:W-:Y:S01]  /*184b0*/  ISETP.GE.AND P2, PT, R172, RZ, PT ;  /* 0x000000ffac00720c */ /* 0x000fe20003f46270 */
[----:B------:R-:W-:Y:S02]  /*184c0*/  IMAD R171, R191, R179, R171 ;  /* 0x000000b3bfab7224 */ /* 0x000fe400078e02ab */
[----:B------:R-:W-:-:S02]  /*184d0*/  @!P4 IMAD.IADD R169, R169, 0x1, -R191 ;  /* 0x00000001a9a9c824 */ /* 0x000fc400078e0abf */
[----:B------:R-:W-:Y:S01]  /*184e0*/  IMAD R170, R191, R177, R174 ;  /* 0x000000b1bfaa7224 */ /* 0x000fe200078e02ae */
[----:B------:R-:W-:Y:S01]  /*184f0*/  IADD3 R177, R247, 0x1e7, RZ ;  /* 0x000001e7f7b17810 */ /* 0x000fe20007ffe0ff */
[----:B------:R-:W-:Y:S01]  /*18500*/  IMAD.MOV.U32 R172, RZ, RZ, R176 ;  /* 0x000000ffffac7224 */ /* 0x000fe200078e00b0 */
[C---:B------:R-:W-:Y:S01]  /*18510*/  ISETP.GT.U32.AND P4, PT, R191.reuse, R169, PT ;  /* 0x000000a9bf00720c */ /* 0x040fe20003f84070 */
[----:B------:R-:W-:Y:S01]  /*18520*/  @!P1 IMAD.MOV R167, RZ, RZ, -R167 ;  /* 0x000000ffffa79224 */ /* 0x000fe200078e0aa7 */
[C---:B------:R-:W-:Y:S01]  /*18530*/  ISETP.GT.U32.AND P1, PT, R191.reuse, R171, PT ;  /* 0x000000abbf00720c */ /* 0x040fe20003f24070 */
[----:B------:R-:W-:Y:S01]  /*18540*/  @!P3 IMAD.IADD R168, R168, 0x1, -R191 ;  /* 0x00000001a8a8b824 */ /* 0x000fe200078e0abf */
[----:B------:R-:W-:Y:S01]  /*18550*/  ISETP.GT.U32.AND P3, PT, R191, R170, PT ;  /* 0x000000aabf00720c */ /* 0x000fe20003f64070 */
[----:B------:R-:W-:Y:S01]  /*18560*/  IMAD.HI.U32 R174, R194, R172, RZ ;  /* 0x000000acc2ae7227 */ /* 0x000fe200078e00ff */
[----:B------:R-:W-:-:S03]  /*18570*/  IADD3 R176, R247, 0x1e8, RZ ;  /* 0x000001e8f7b07810 */ /* 0x000fc60007ffe0ff */
[----:B------:R-:W-:Y:S02]  /*18580*/  IMAD.MOV R174, RZ, RZ, -R174 ;  /* 0x000000ffffae7224 */ /* 0x000fe400078e0aae */
[----:B------:R-:W-:Y:S01]  /*18590*/  @!P6 IMAD.MOV R168, RZ, RZ, -R168 ;  /* 0x000000ffffa8e224 */ /* 0x000fe200078e0aa8 */
[----:B------:R-:W-:Y:S01]  /*185a0*/  ISETP.GE.AND P6, PT, R173, RZ, PT ;  /* 0x000000ffad00720c */ /* 0x000fe20003fc6270 */
[----:B------:R-:W-:Y:S01]  /*185b0*/  IMAD R172, R191, R174, R172 ;  /* 0x000000aebfac7224 */ /* 0x000fe200078e02ac */
[----:B------:R-:W-:Y:S01]  /*185c0*/  IABS R173, R177 ;  /* 0x000000b100ad7213 */ /* 0x000fe20000000000 */
[--C-:B------:R-:W-:Y:S01]  /*185d0*/  @!P1 IMAD.IADD R171, R171, 0x1, -R191.reuse ;  /* 0x00000001abab9824 */ /* 0x100fe200078e0abf */
[----:B------:R-:W-:Y:S01]  /*185e0*/  IABS R174, R176 ;  /* 0x000000b000ae7213 */ /* 0x000fe20000000000 */
[----:B------:R-:W-:Y:S01]  /*185f0*/  @!P4 IMAD.IADD R169, R169, 0x1, -R191 ;  /* 0x00000001a9a9c824 */ /* 0x000fe200078e0abf */
[----:B------:R-:W-:Y:S01]  /*18600*/  @!P3 IADD3 R170, R170, -R191, RZ ;  /* 0x800000bfaaaab210 */ /* 0x000fe20007ffe0ff */
[----:B------:R-:W-:Y:S01]  /*18610*/  IMAD.HI.U32 R179, R194, R173, RZ ;  /* 0x000000adc2b37227 */ /* 0x000fe200078e00ff */
[----:B------:R-:W-:-:S02]  /*18620*/  ISETP.GT.U32.AND P4, PT, R191, R172, PT ;  /* 0x000000acbf00720c */ /* 0x000fc40003f84070 */
[C---:B------:R-:W-:Y:S01]  /*18630*/  ISETP.GT.U32.AND P1, PT, R191.reuse, R171, PT ;  /* 0x000000abbf00720c */ /* 0x040fe20003f24070 */
[----:B------:R-:W-:Y:S01]  /*18640*/  @!P2 IMAD.MOV R169, RZ, RZ, -R169 ;  /* 0x000000ffffa9a224 */ /* 0x000fe200078e0aa9 */
[----:B------:R-:W-:Y:S01]  /*18650*/  ISETP.GT.U32.AND P3, PT, R191, R170, PT ;  /* 0x000000aabf00720c */ /* 0x000fe20003f64070 */
[----:B------:R-:W-:Y:S01]  /*18660*/  IMAD.HI.U32 R180, R194, R174, RZ ;  /* 0x000000aec2b47227 */ /* 0x000fe200078e00ff */
[----:B------:R-:W-:-:S03]  /*18670*/  ISETP.GE.AND P2, PT, R175, RZ, PT ;  /* 0x000000ffaf00720c */ /* 0x000fc60003f46270 */
[----:B------:R-:W-:Y:S01]  /*18680*/  IMAD.MOV R175, RZ, RZ, -R179 ;  /* 0x000000ffffaf7224 */ /* 0x000fe200078e0ab3 */
[----:B------:R-:W-:Y:S01]  /*18690*/  IADD3 R179, R247, 0x1e9, RZ ;  /* 0x000001e9f7b37810 */ /* 0x000fe20007ffe0ff */
[----:B------:R-:W-:Y:S02]  /*186a0*/  IMAD.MOV R180, RZ, RZ, -R180 ;  /* 0x000000ffffb47224 */ /* 0x000fe400078e0ab4 */
[----:B------:R-:W-:Y:S02]  /*186b0*/  @!P4 IMAD.IADD R172, R172, 0x1, -R191 ;  /* 0x00000001acacc824 */ /* 0x000fe400078e0abf */
[C---:B------:R-:W-:Y:S01]  /*186c0*/  IMAD R173, R191.reuse, R175, R173 ;  /* 0x000000afbfad7224 */ /* 0x040fe200078e02ad */
[----:B------:R-:W-:Y:S01]  /*186d0*/  IABS R175, R179 ;  /* 0x000000b300af7213 */ /* 0x000fe20000000000 */
[C---:B------:R-:W-:Y:S01]  /*186e0*/  IMAD R174, R191.reuse, R180, R174 ;  /* 0x000000b4bfae7224 */ /* 0x040fe200078e02ae */
[----:B------:R-:W-:Y:S01]  /*186f0*/  ISETP.GT.U32.AND P4, PT, R191, R172, PT ;  /* 0x000000acbf00720c */ /* 0x000fe20003f84070 */
[--C-:B------:R-:W-:Y:S01]  /*18700*/  @!P1 IMAD.IADD R171, R171, 0x1, -R191.reuse ;  /* 0x00000001abab9824 */ /* 0x100fe200078e0abf */
[C---:B------:R-:W-:Y:S01]  /*18710*/  ISETP.GT.U32.AND P1, PT, R191.reuse, R173, PT ;  /* 0x000000adbf00720c */ /* 0x040fe20003f24070 */
[----:B------:R-:W-:Y:S01]  /*18720*/  @!P3 IMAD.IADD R170, R170, 0x1, -R191 ;  /* 0x00000001aaaab824 */ /* 0x000fe200078e0abf */
[----:B------:R-:W-:Y:S01]  /*18730*/  ISETP.GE.AND P3, PT, R178, RZ, PT ;  /* 0x000000ffb200720c */ /* 0x000fe20003f66270 */
[----:B------:R-:W-:Y:S01]  /*18740*/  @!P2 IMAD.MOV R171, RZ, RZ, -R171 ;  /* 0x000000ffffaba224 */ /* 0x000fe200078e0aab */
[----:B------:R-:W-:Y:S01]  /*18750*/  ISETP.GT.U32.AND P2, PT, R191, R174, PT ;  /* 0x000000aebf00720c */ /* 0x000fe20003f44070 */
[----:B------:R-:W-:Y:S01]  /*18760*/  @!P6 IMAD.MOV R170, RZ, RZ, -R170 ;  /* 0x000000ffffaae224 */ /* 0x000fe200078e0aaa */
[----:B------:R-:W-:Y:S01]  /*18770*/  ISETP.GE.AND P6, PT, R177, RZ, PT ;  /* 0x000000ffb100720c */ /* 0x000fe20003fc6270 */
[----:B------:R-:W-:Y:S01]  /*18780*/  IMAD.HI.U32 R177, R194, R175, RZ ;  /* 0x000000afc2b17227 */ /* 0x000fe200078e00ff */
[----:B------:R-:W-:-:S02]  /*18790*/  IADD3 R178, R247, 0x1ea, RZ ;  /* 0x000001eaf7b27810 */ /* 0x000fc40007ffe0ff */
[----:B------:R-:W-:Y:S01]  /*187a0*/  IABS R180, R183 ;  /* 0x000000b700b47213 */ /* 0x000fe20000000000 */
[----:B------:R-:W-:Y:S02]  /*187b0*/  IMAD.MOV R177, RZ, RZ, -R177 ;  /* 0x000000ffffb17224 */ /* 0x000fe400078e0ab1 */
[--C-:B------:R-:W-:Y:S01]  /*187c0*/  @!P4 IMAD.IADD R172, R172, 0x1, -R191.reuse ;  /* 0x00000001acacc824 */ /* 0x100fe200078e0abf */
[----:B------:R-:W-:Y:S01]  /*187d0*/  ISETP.GE.AND P4, PT, R176, RZ, PT ;  /* 0x000000ffb000720c */ /* 0x000fe20003f86270 */
[----:B------:R-:W-:Y:S01]  /*187e0*/  @!P1 IMAD.IADD R173, R173, 0x1, -R191 ;  /* 0x00000001adad9824 */ /* 0x000fe200078e0abf */
[----:B------:R-:W-:Y:S01]  /*187f0*/  IABS R176, R178 ;  /* 0x000000b200b07213 */ /* 0x000fe20000000000 */
[----:B------:R-:W-:Y:S01]  /*18800*/  IMAD R175, R191, R177, R175 ;  /* 0x000000b1bfaf7224 */ /* 0x000fe200078e02af */
[----:B------:R-:W-:Y:S01]  /*18810*/  IADD3 R177, R247, 0x1eb, RZ ;  /* 0x000001ebf7b17810 */ /* 0x000fe20007ffe0ff */
[----:B------:R-:W-:Y:S01]  /*18820*/  @!P2 IMAD.IADD R174, R174, 0x1, -R191 ;  /* 0x00000001aeaea824 */ /* 0x000fe200078e0abf */
[C---:B------:R-:W-:Y:S01]  /*18830*/  ISETP.GT.U32.AND P1, PT, R191.reuse, R173, PT ;  /* 0x000000adbf00720c */ /* 0x040fe20003f24070 */
[----:B------:R-:W-:Y:S01]  /*18840*/  @!P3 IMAD.MOV R172, RZ, RZ, -R172 ;  /* 0x000000ffffacb224 */ /* 0x000fe200078e0aac */
[C---:B------:R-:W-:Y:S01]  /*18850*/  ISETP.GT.U32.AND P3, PT, R191.reuse, R175, PT ;  /* 0x000000afbf00720c */ /* 0x040fe20003f64070 */
[----:B------:R-:W-:Y:S01]  /*18860*/  IMAD.HI.U32 R182, R194, R176, RZ ;  /* 0x000000b0c2b67227 */ /* 0x000fe200078e00ff */
[----:B------:R-:W-:-:S02]  /*18870*/  ISETP.GT.U32.AND P2, PT, R191, R174, PT ;  /* 0x000000aebf00720c */ /* 0x000fc40003f44070 */
[----:B------:R-:W-:Y:S01]  /*18880*/  IABS R181, R177 ;  /* 0x000000b100b57213 */ /* 0x000fe20000000000 */
[----:B-1----:R-:W-:-:S04]  /*18890*/  IMAD R3, R199, 0x2, R3 ;  /* 0x00000002c7037824 */ /* 0x002fc800078e0203 */
[----:B------:R-:W-:Y:S01]  /*188a0*/  IMAD R200, R199, 0x2, R3 ;  /* 0x00000002c7c87824 */ /* 0x000fe200078e0203 */
[----:B------:R1:W-:Y:S01]  /*188b0*/  STL [R1+0x380], R3 ;  /* 0x0003800301007387 */ /* 0x0003e20000100800 */
[--C-:B------:R-:W-:Y:S01]  /*188c0*/  @!P1 IMAD.IADD R173, R173, 0x1, -R191.reuse ;  /* 0x00000001adad9824 */ /* 0x100fe200078e0abf */
[----:B------:R-:W-:Y:S01]  /*188d0*/  ISETP.GE.AND P1, PT, R179, RZ, PT ;  /* 0x000000ffb300720c */ /* 0x000fe20003f26270 */
[----:B------:R-:W-:Y:S02]  /*188e0*/  @!P3 IMAD.IADD R175, R175, 0x1, -R191 ;  /* 0x00000001afafb824 */ /* 0x000fe400078e0abf */
[----:B------:R-:W-:Y:S02]  /*188f0*/  IMAD.MOV.U32 R179, RZ, RZ, R181 ;  /* 0x000000ffffb37224 */ /* 0x000fe400078e00b5 */
[----:B------:R-:W-:Y:S01]  /*18900*/  @!P2 IMAD.IADD R174, R174, 0x1, -R191 ;  /* 0x00000001aeaea824 */ /* 0x000fe200078e0abf */
[----:B------:R-:W-:Y:S01]  /*18910*/  ISETP.GE.AND P2, PT, R178, RZ, PT ;  /* 0x000000ffb200720c */ /* 0x000fe20003f46270 */
[----:B------:R-:W-:Y:S01]  /*18920*/  IMAD.MOV R181, RZ, RZ, -R182 ;  /* 0x000000ffffb57224 */ /* 0x000fe200078e0ab6 */
[----:B------:R-:W-:Y:S01]  /*18930*/  ISETP.GT.U32.AND P3, PT, R191, R175, PT ;  /* 0x000000afbf00720c */ /* 0x000fe20003f64070 */
[----:B------:R-:W-:-:S02]  /*18940*/  IMAD.MOV.U32 R178, RZ, RZ, R180 ;  /* 0x000000ffffb27224 */ /* 0x000fc400078e00b4 */
[----:B------:R-:W-:-:S04]  /*18950*/  IMAD.HI.U32 R180, R194, R179, RZ ;  /* 0x000000b3c2b47227 */ /* 0x000fc800078e00ff */
[----:B------:R-:W-:Y:S02]  /*18960*/  IMAD R176, R191, R181, R176 ;  /* 0x000000b5bfb07224 */ /* 0x000fe400078e02b0 */
[----:B------:R-:W-:Y:S02]  /*18970*/  IMAD.MOV R181, RZ, RZ, -R180 ;  /* 0x000000ffffb57224 */ /* 0x000fe400078e0ab4 */
[----:B------:R-:W-:Y:S01]  /*18980*/  @!P4 IMAD.MOV R174, RZ, RZ, -R174 ;  /* 0x000000ffffaec224 */ /* 0x000fe200078e0aae */
[----:B------:R-:W-:Y:S01]  /*18990*/  ISETP.GE.AND P4, PT, R177, RZ, PT ;  /* 0x000000ffb100720c */ /* 0x000fe20003f86270 */
[----:B------:R-:W-:Y:S01]  /*189a0*/  IMAD R177, R191, R181, R179 ;  /* 0x000000b5bfb17224 */ /* 0x000fe200078e02b3 */
[----:B------:R-:W-:Y:S01]  /*189b0*/  @!P3 IADD3 R175, R175, -R191, RZ ;  /* 0x800000bfafafb210 */ /* 0x000fe20007ffe0ff */
[----:B------:R-:W-:Y:S01]  /*189c0*/  IMAD.HI.U32 R182, R194, R178, RZ ;  /* 0x000000b2c2b67227 */ /* 0x000fe200078e00ff */
[----:B------:R-:W-:Y:S02]  /*189d0*/  IABS R181, R185 ;  /* 0x000000b900b57213 */ /* 0x000fe40000000000 */
[C---:B------:R-:W-:Y:S01]  /*189e0*/  ISETP.GT.U32.AND P3, PT, R191.reuse, R177, PT ;  /* 0x000000b1bf00720c */ /* 0x040fe20003f64070 */
[----:B------:R-:W-:Y:S01]  /*189f0*/  IMAD.MOV R180, RZ, RZ, -R182 ;  /* 0x000000ffffb47224 */ /* 0x000fe200078e0ab6 */
[----:B------:R-:W-:Y:S01]  /*18a00*/  IABS R182, R189 ;  /* 0x000000bd00b67213 */ /* 0x000fe20000000000 */
[----:B------:R-:W-:Y:S01]  /*18a10*/  @!P6 IMAD.MOV R173, RZ, RZ, -R173 ;  /* 0x000000ffffade224 */ /* 0x000fe200078e0aad */
[C---:B------:R-:W-:Y:S01]  /*18a20*/  ISETP.GT.U32.AND P6, PT, R191.reuse, R176, PT ;  /* 0x000000b0bf00720c */ /* 0x040fe20003fc4070 */
[----:B------:R-:W-:Y:S01]  /*18a30*/  IMAD R178, R191, R180, R178 ;  /* 0x000000b4bfb27224 */ /* 0x000fe200078e02b2 */
[----:B------:R-:W-:Y:S01]  /*18a40*/  IADD3 R180, R247, 0x1ed, RZ ;  /* 0x000001edf7b47810 */ /* 0x000fe20007ffe0ff */
[----:B------:R-:W-:-:S02]  /*18a50*/  @!P1 IMAD.MOV R175, RZ, RZ, -R175 ;  /* 0x000000ffffaf9224 */ /* 0x000fc400078e0aaf */
[C---:B------:R-:W-:Y:S01]  /*18a60*/  IMAD.HI.U32 R186, R194.reuse, R182, RZ ;  /* 0x000000b6c2ba7227 */ /* 0x040fe200078e00ff */
[----:B------:R-:W-:Y:S02]  /*18a70*/  IABS R179, R180 ;  /* 0x000000b400b37213 */ /* 0x000fe40000000000 */
[----:B------:R-:W-:Y:S01]  /*18a80*/  ISETP.GT.U32.AND P1, PT, R191, R178, PT ;  /* 0x000000b2bf00720c */ /* 0x000fe20003f24070 */
[----:B------:R-:W-:Y:S02]  /*18a90*/  @!P3 IMAD.IADD R177, R177, 0x1, -R191 ;  /* 0x00000001b1b1b824 */ /* 0x000fe400078e0abf */
[----:B------:R-:W-:-:S03]  /*18aa0*/  IMAD.HI.U32 R184, R194, R179, RZ ;  /* 0x000000b3c2b87227 */ /* 0x000fc600078e00ff */
[----:B------:R-:W-:Y:S01]  /*18ab0*/  ISETP.GT.U32.AND P3, PT, R191, R177, PT ;  /* 0x000000b1bf00720c */ /* 0x000fe20003f64070 */
[----:B------:R-:W-:Y:S02]  /*18ac0*/  @!P6 IMAD.IADD R176, R176, 0x1, -R191 ;  /* 0x00000001b0b0e824 */ /* 0x000fe400078e0abf */
[----:B------:R-:W-:Y:S02]  /*18ad0*/  IMAD.MOV R184, RZ, RZ, -R184 ;  /* 0x000000ffffb87224 */ /* 0x000fe400078e0ab8 */
[----:B------:R-:W-:Y:S01]  /*18ae0*/  IMAD R201, R199, 0x2, R200 ;  /* 0x00000002c7c97824 */ /* 0x000fe200078e02c8 */
[C---:B------:R-:W-:Y:S01]  /*18af0*/  ISETP.GT.U32.AND P6, PT, R191.reuse, R176, PT ;  /* 0x000000b0bf00720c */ /* 0x040fe20003fc4070 */
[----:B------:R-:W-:Y:S02]  /*18b00*/  IMAD R179, R191, R184, R179 ;  /* 0x000000b8bfb37224 */ /* 0x000fe400078e02b3 */
[--C-:B------:R-:W-:Y:S01]  /*18b10*/  @!P1 IMAD.IADD R178, R178, 0x1, -R191.reuse ;  /* 0x00000001b2b29824 */ /* 0x100fe200078e0abf */
[----:B------:R-:W-:Y:S01]  /*18b20*/  ISETP.GE.AND P1, PT, R180, RZ, PT ;  /* 0x000000ffb400720c */ /* 0x000fe20003f26270 */
[----:B------:R-:W-:Y:S01]  /*18b30*/  IMAD.MOV R184, RZ, RZ, -R186 ;  /* 0x000000ffffb87224 */ /* 0x000fe200078e0aba */
[----:B------:R-:W-:Y:S01]  /*18b40*/  IABS R186, R196 ;  /* 0x000000c400ba7213 */ /* 0x000fe20000000000 */
[----:B------:R-:W-:Y:S01]  /*18b50*/  @!P3 IMAD.IADD R177, R177, 0x1, -R191 ;  /* 0x00000001b1b1b824 */ /* 0x000fe200078e0abf */
[----:B------:R-:W-:Y:S01]  /*18b60*/  ISETP.GT.U32.AND P3, PT, R191, R179, PT ;  /* 0x000000b3bf00720c */ /* 0x000fe20003f64070 */
[----:B------:R-:W-:-:S02]  /*18b70*/  IMAD R202, R199, 0x2, R201 ;  /* 0x00000002c7ca7824 */ /* 0x000fc400078e02c9 */
[----:B------:R-:W-:Y:S02]  /*18b80*/  @!P4 IMAD.MOV R177, RZ, RZ, -R177 ;  /* 0x000000ffffb1c224 */ /* 0x000fe400078e0ab1 */
[----:B------:R-:W-:Y:S01]  /*18b90*/  @!P6 IMAD.IADD R176, R176, 0x1, -R191 ;  /* 0x00000001b0b0e824 */ /* 0x000fe200078e0abf */
[----:B------:R-:W-:Y:S01]  /*18ba0*/  ISETP.GE.AND P6, PT, R183, RZ, PT ;  /* 0x000000ffb700720c */ /* 0x000fe20003fc6270 */
[----:B------:R-:W-:-:S03]  /*18bb0*/  IMAD.HI.U32 R183, R194, R181, RZ ;  /* 0x000000b5c2b77227 */ /* 0x000fc600078e00ff */
[----:B------:R-:W-:Y:S01]  /*18bc0*/  @!P2 IADD3 R176, -R176, RZ, RZ ;  /* 0x000000ffb0b0a210 */ /* 0x000fe20007ffe1ff */
[----:B------:R-:W-:Y:S02]  /*18bd0*/  IMAD.MOV R183, RZ, RZ, -R183 ;  /* 0x000000ffffb77224 */ /* 0x000fe400078e0ab7 */
[----:B------:R-:W-:Y:S01]  /*18be0*/  @!P3 IMAD.IADD R179, R179, 0x1, -R191 ;  /* 0x00000001b3b3b824 */ /* 0x000fe200078e0abf */
[C---:B------:R-:W-:Y:S01]  /*18bf0*/  ISETP.GT.U32.AND P3, PT, R191.reuse, R178, PT ;  /* 0x000000b2bf00720c */ /* 0x040fe20003f64070 */
[C---:B------:R-:W-:Y:S01]  /*18c00*/  IMAD R180, R191.reuse, R183, R181 ;  /* 0x000000b7bfb47224 */ /* 0x040fe200078e02b5 */
[----:B------:R-:W-:Y:S01]  /*18c10*/  IABS R183, R188 ;  /* 0x000000bc00b77213 */ /* 0x000fe20000000000 */
[C---:B------:R-:W-:Y:S01]  /*18c20*/  IMAD R181, R191.reuse, R184, R182 ;  /* 0x000000b8bfb57224 */ /* 0x040fe200078e02b6 */
[C---:B------:R-:W-:Y:S01]  /*18c30*/  ISETP.GT.U32.AND P2, PT, R191.reuse, R179, PT ;  /* 0x000000b3bf00720c */ /* 0x040fe20003f44070 */
[----:B-1----:R-:W-:Y:S01]  /*18c40*/  IMAD.MOV.U32 R3, RZ, RZ, R203 ;  /* 0x000000ffff037224 */ /* 0x002fe200078e00cb */
[----:B------:R-:W-:Y:S01]  /*18c50*/  ISETP.GT.U32.AND P4, PT, R191, R180, PT ;  /* 0x000000b4bf00720c */ /* 0x000fe20003f84070 */
[----:B------:R-:W-:Y:S01]  /*18c60*/  IMAD.MOV.U32 R182, RZ, RZ, R183 ;  /* 0x000000ffffb67224 */ /* 0x000fe200078e00b7 */
[----:B------:R-:W-:Y:S01]  /*18c70*/  IABS R184, R193 ;  /* 0x000000c100b87213 */ /* 0x000fe20000000000 */
[----:B------:R-:W-:-:S02]  /*18c80*/  IMAD R203, R199, 0x2, R202 ;  /* 0x00000002c7cb7824 */ /* 0x000fc400078e02ca */
[----:B------:R-:W-:-:S04]  /*18c90*/  IMAD.HI.U32 R183, R194, R182, RZ ;  /* 0x000000b6c2b77227 */ /* 0x000fc800078e00ff */
[----:B------:R-:W-:Y:S01]  /*18ca0*/  @!P3 IMAD.IADD R178, R178, 0x1, -R191 ;  /* 0x00000001b2b2b824 */ /* 0x000fe200078e0abf */
[----:B------:R-:W-:Y:S01]  /*18cb0*/  ISETP.GT.U32.AND P3, PT, R191, R181, PT ;  /* 0x000000b5bf00720c */ /* 0x000fe20003f64070 */
[----:B------:R-:W-:Y:S02]  /*18cc0*/  IMAD.MOV R187, RZ, RZ, -R183 ;  /* 0x000000ffffbb7224 */ /* 0x000fe400078e0ab7 */
[----:B------:R-:W-:Y:S01]  /*18cd0*/  @!P4 IMAD.IADD R180, R180, 0x1, -R191 ;  /* 0x00000001b4b4c824 */ /* 0x000fe200078e0abf */
[----:B------:R-:W-:Y:S01]  /*18ce0*/  ISETP.GE.AND P4, PT, R185, RZ, PT ;  /* 0x000000ffb900720c */ /* 0x000fe20003f86270 */
[----:B------:R-:W-:Y:S01]  /*18cf0*/  IMAD.MOV.U32 R183, RZ, RZ, R184 ;  /* 0x000000ffffb77224 */ /* 0x000fe200078e00b8 */
[----:B------:R-:W-:Y:S01]  /*18d00*/  IABS R185, R192 ;  /* 0x000000c000b97213 */ /* 0x000fe20000000000 */
[----:B------:R-:W-:Y:S02]  /*18d10*/  IMAD R182, R191, R187, R182 ;  /* 0x000000bbbfb67224 */ /* 0x000fe400078e02b6 */
[----:B------:R-:W-:-:S04]  /*18d20*/  IMAD.HI.U32 R187, R194, R183, RZ ;  /* 0x000000b7c2bb7227 */ /* 0x000fc800078e00ff */
[--C-:B------:R-:W-:Y:S01]  /*18d30*/  @!P3 IMAD.IADD R181, R181, 0x1, -R191.reuse ;  /* 0x00000001b5b5b824 */ /* 0x100fe200078e0abf */
[----:B------:R-:W-:Y:S01]  /*18d40*/  ISETP.GT.U32.AND P3, PT, R191, R180, PT ;  /* 0x000000b4bf00720c */ /* 0x000fe20003f64070 */
[----:B------:R-:W-:Y:S01]  /*18d50*/  @!P2 IMAD.IADD R179, R179, 0x1, -R191 ;  /* 0x00000001b3b3a824 */ /* 0x000fe200078e0abf */
[C---:B------:R-:W-:Y:S01]  /*18d60*/  ISETP.GT.U32.AND P2, PT, R191.reuse, R182, PT ;  /* 0x000000b6bf00720c */ /* 0x040fe20003f44070 */
[----:B------:R-:W-:Y:S02]  /*18d70*/  IMAD.MOV R187, RZ, RZ, -R187 ;  /* 0x000000ffffbb7224 */ /* 0x000fe400078e0abb */
[----:B------:R-:W-:Y:S02]  /*18d80*/  IMAD.MOV.U32 R184, RZ, RZ, R186 ;  /* 0x000000ffffb87224 */ /* 0x000fe400078e00ba */
[C---:B------:R-:W-:Y:S01]  /*18d90*/  IMAD R183, R191.reuse, R187, R183 ;  /* 0x000000bbbfb77224 */ /* 0x040fe200078e02b7 */
[----:B------:R-:W-:Y:S01]  /*18da0*/  IABS R187, R197 ;  /* 0x000000c500bb7213 */ /* 0x000fe20000000000 */
[----:B------:R-:W-:Y:S01]  /*18db0*/  @!P6 IMAD.MOV R178, RZ, RZ, -R178 ;  /* 0x000000ffffb2e224 */ /* 0x000fe200078e0ab2 */
[----:B------:R-:W-:Y:S01]  /*18dc0*/  ISETP.GT.U32.AND P6, PT, R191, R181, PT ;  /* 0x000000b5bf00720c */ /* 0x000fe20003fc4070 */
[----:B------:R-:W-:-:S02]  /*18dd0*/  IMAD.HI.U32 R186, R194, R184, RZ ;  /* 0x000000b8c2ba7227 */ /* 0x000fc400078e00ff */
[----:B------:R-:W-:Y:S02]  /*18de0*/  @!P3 IADD3 R180, R180, -R191, RZ ;  /* 0x800000bfb4b4b210 */ /* 0x000fe40007ffe0ff */
[C---:B------:R-:W-:Y:S01]  /*18df0*/  ISETP.GT.U32.AND P3, PT, R191.reuse, R183, PT ;  /* 0x000000b7bf00720c */ /* 0x040fe20003f64070 */
[----:B------:R-:W-:Y:S02]  /*18e00*/  IMAD.MOV R186, RZ, RZ, -R186 ;  /* 0x000000ffffba7224 */ /* 0x000fe400078e0aba */
[----:B------:R-:W-:Y:S02]  /*18e10*/  @!P2 IMAD.IADD R182, R182, 0x1, -R191 ;  /* 0x00000001b6b6a824 */ /* 0x000fe400078e0abf */
[C---:B------:R-:W-:Y:S01]  /*18e20*/  IMAD R184, R191.reuse, R186, R184 ;  /* 0x000000babfb87224 */ /* 0x040fe200078e02b8 */
[----:B------:R-:W-:Y:S01]  /*18e30*/  IABS R186, R190 ;  /* 0x000000be00ba7213 */ /* 0x000fe20000000000 */
[----:B------:R-:W-:Y:S01]  /*18e40*/  IMAD.HI.U32 R195, R194, R185, RZ ;  /* 0x000000b9c2c37227 */ /* 0x000fe200078e00ff */
[----:B------:R-:W-:-:S03]  /*18e50*/  ISETP.GT.U32.AND P2, PT, R191, R182, PT ;  /* 0x000000b6bf00720c */ /* 0x000fc60003f44070 */
[--C-:B------:R-:W-:Y:S01]  /*18e60*/  @!P6 IMAD.IADD R181, R181, 0x1, -R191.reuse ;  /* 0x00000001b5b5e824 */ /* 0x100fe200078e0abf */
[----:B------:R-:W-:Y:S01]  /*18e70*/  ISETP.GT.U32.AND P6, PT, R191, R184, PT ;  /* 0x000000b8bf00720c */ /* 0x000fe20003fc4070 */
[----:B------:R-:W-:Y:S02]  /*18e80*/  @!P3 IMAD.IADD R183, R183, 0x1, -R191 ;  /* 0x00000001b7b7b824 */ /* 0x000fe400078e0abf */
[----:B------:R-:W-:Y:S02]  /*18e90*/  IMAD.MOV R195, RZ, RZ, -R195 ;  /* 0x000000ffffc37224 */ /* 0x000fe400078e0ac3 */
[----:B------:R-:W-:Y:S01]  /*18ea0*/  @!P1 IMAD.MOV R179, RZ, RZ, -R179 ;  /* 0x000000ffffb39224 */ /* 0x000fe200078e0ab3 */
[C---:B------:R-:W-:Y:S01]  /*18eb0*/  ISETP.GT.U32.AND P1, PT, R191.reuse, R183, PT ;  /* 0x000000b7bf00720c */ /* 0x040fe20003f24070 */
[----:B------:R-:W-:Y:S02]  /*18ec0*/  IMAD R185, R191, R195, R185 ;  /* 0x000000c3bfb97224 */ /* 0x000fe400078e02b9 */
[----:B------:R-:W-:Y:S01]  /*18ed0*/  @!P2 IMAD.IADD R182, R182, 0x1, -R191 ;  /* 0x00000001b6b6a824 */ /* 0x000fe200078e0abf */
[----:B------:R-:W-:Y:S01]  /*18ee0*/  ISETP.GE.AND P2, PT, R189, RZ, PT ;  /* 0x000000ffbd00720c */ /* 0x000fe20003f46270 */
[----:B------:R-:W-:Y:S01]  /*18ef0*/  IMAD.HI.U32 R195, R194, R187, RZ ;  /* 0x000000bbc2c37227 */ /* 0x000fe200078e00ff */
[----:B------:R-:W-:-:S03]  /*18f00*/  ISETP.GT.U32.AND P3, PT, R191, R185, PT ;  /* 0x000000b9bf00720c */ /* 0x000fc60003f64070 */
[----:B------:R-:W-:-:S04]  /*18f10*/  IMAD.HI.U32 R189, R194, R186, RZ ;  /* 0x000000bac2bd7227 */ /* 0x000fc800078e00ff */
[----:B------:R-:W-:Y:S01]  /*18f20*/  IMAD.MOV R198, RZ, RZ, -R195 ;  /* 0x000000ffffc67224 */ /* 0x000fe200078e0ac3 */
[----:B------:R-:W-:Y:S01]  /*18f30*/  IADD3 R195, R247, 0x1f6, RZ ;  /* 0x000001f6f7c37810 */ /* 0x000fe20007ffe0ff */
        /* <DEDUP_REMOVED lines=10> */
[----:B------:R-:W-:Y:S01]  /*18fe0*/  @!P2 IMAD.MOV R181, RZ, RZ, -R181 ;  /* 0x000000ffffb5a224 */ /* 0x000fe200078e0ab5 */
[C---:B------:R-:W-:Y:S01]  /*18ff0*/  ISETP.GT.U32.AND P1, PT, R191.reuse, R187, PT ;  /* 0x000000bbbf00720c */ /* 0x040fe20003f24070 */
[----:B------:R-:W-:Y:S01]  /*19000*/  IMAD.HI.U32 R189, R194, R188, RZ ;  /* 0x000000bcc2bd7227 */ /* 0x000fe200078e00ff */
[----:B------:R-:W-:-:S03]  /*19010*/  ISETP.GT.U32.AND P2, PT, R191, R186, PT ;  /* 0x000000babf00720c */ /* 0x000fc60003f44070 */
[----:B------:R-:W-:Y:S01]  /*19020*/  @!P6 IMAD.MOV R182, RZ, RZ, -R182 ;  /* 0x000000ffffb6e224 */ /* 0x000fe200078e0ab6 */
[----:B------:R-:W-:Y:S01]  /*19030*/  ISETP.GE.AND P6, PT, R193, RZ, PT ;  /* 0x000000ffc100720c */ /* 0x000fe20003fc6270 */
[----:B------:R-:W-:Y:S02]  /*19040*/  @!P3 IMAD.IADD R185, R185, 0x1, -R191 ;  /* 0x00000001b9b9b824 */ /* 0x000fe400078e0abf */
[----:B------:R-:W-:Y:S02]  /*19050*/  IMAD.MOV R189, RZ, RZ, -R189 ;  /* 0x000000ffffbd7224 */ /* 0x000fe400078e0abd */
[----:B------:R-:W-:Y:S01]  /*19060*/  @!P4 IMAD.IADD R184, R184, 0x1, -R191 ;  /* 0x00000001b8b8c824 */ /* 0x000fe200078e0abf */
[----:B------:R-:W-:Y:S01]  /*19070*/  ISETP.GT.U32.AND P3, PT, R191, R185, PT ;  /* 0x000000b9bf00720c */ /* 0x000fe20003f64070 */
[----:B------:R-:W-:Y:S01]  /*19080*/  IMAD R204, R199, 0x2, R203 ;  /* 0x00000002c7cc7824 */ /* 0x000fe200078e02cb */
[----:B------:R-:W-:Y:S01]  /*19090*/  ISETP.GE.AND P4, PT, R196, RZ, PT ;  /* 0x000000ffc400720c */ /* 0x000fe20003f86270 */
[----:B------:R-:W-:-:S02]  /*190a0*/  @!P1 IMAD.IADD R187, R187, 0x1, -R191 ;  /* 0x00000001bbbb9824 */ /* 0x000fc400078e0abf */
[----:B------:R-:W-:Y:S01]  /*190b0*/  @!P2 IMAD.IADD R186, R186, 0x1, -R191 ;  /* 0x00000001babaa824 */ /* 0x000fe200078e0abf */
[----:B------:R-:W-:Y:S01]  /*190c0*/  ISETP.GE.AND P2, PT, R190, RZ, PT ;  /* 0x000000ffbe00720c */ /* 0x000fe20003f46270 */
[----:B------:R-:W-:Y:S01]  /*190d0*/  IMAD R188, R191, R189, R188 ;  /* 0x000000bdbfbc7224 */ /* 0x000fe200078e02bc */
[----:B------:R-:W-:Y:S01]  /*190e0*/  IADD3 R189, R247, 0x1f7, RZ ;  /* 0x000001f7f7bd7810 */ /* 0x000fe20007ffe0ff */
[----:B------:R-:W-:Y:S01]  /*190f0*/  IMAD R205, R199, 0x2, R204 ;  /* 0x00000002c7cd7824 */ /* 0x000fe200078e02cc */
[C---:B------:R-:W-:Y:S01]  /*19100*/  ISETP.GT.U32.AND P1, PT, R191.reuse, R187, PT ;  /* 0x000000bbbf00720c */ /* 0x040fe20003f24070 */
[----:B------:R-:W-:Y:S01]  /*19110*/  @!P6 IMAD.MOV R183, RZ, RZ, -R183 ;  /* 0x000000ffffb7e224 */ /* 0x000fe200078e0ab7 */
[----:B------:R-:W-:Y:S01]  /*19120*/  ISETP.GT.U32.AND P6, PT, R191, R186, PT ;  /* 0x000000babf00720c */ /* 0x000fe20003fc4070 */
[----:B------:R-:W-:Y:S01]  /*19130*/  IMAD R206, R199, 0x2, R205 ;  /* 0x00000002c7ce7824 */ /* 0x000fe200078e02cd */
[----:B------:R-:W-:Y:S01]  /*19140*/  IABS R190, R189 ;  /* 0x000000bd00be7213 */ /* 0x000fe20000000000 */
[----:B------:R-:W-:Y:S01]  /*19150*/  @!P3 IMAD.IADD R185, R185, 0x1, -R191 ;  /* 0x00000001b9b9b824 */ /* 0x000fe200078e0abf */
[----:B------:R-:W-:Y:S01]  /*19160*/  ISETP.GE.AND P3, PT, R192, RZ, PT ;  /* 0x000000ffc000720c */ /* 0x000fe20003f66270 */
[----:B------:R-:W-:Y:S01]  /*19170*/  IMAD R207, R199, 0x2, R206 ;  /* 0x00000002c7cf7824 */ /* 0x000fe200078e02ce */
[----:B------:R-:W-:Y:S01]  /*19180*/  IADD3 R192, R247, 0x1f8, RZ ;  /* 0x000001f8f7c07810 */ /* 0x000fe20007ffe0ff */
[----:B------:R-:W-:-:S04]  /*19190*/  IMAD.HI.U32 R193, R194, R190, RZ ;  /* 0x000000bec2c17227 */ /* 0x000fc800078e00ff */
[----:B------:R-:W-:Y:S01]  /*191a0*/  @!P4 IMAD.MOV R184, RZ, RZ, -R184 ;  /* 0x000000ffffb8c224 */ /* 0x000fe200078e0ab8 */
[----:B------:R-:W-:Y:S01]  /*191b0*/  ISETP.GT.U32.AND P4, PT, R191, R188, PT ;  /* 0x000000bcbf00720c */ /* 0x000fe20003f84070 */
[----:B------:R-:W-:Y:S02]  /*191c0*/  IMAD R208, R199, 0x2, R207 ;  /* 0x00000002c7d07824 */ /* 0x000fe400078e02cf */
[----:B------:R-:W-:Y:S02]  /*191d0*/  IMAD.MOV R193, RZ, RZ, -R193 ;  /* 0x000000ffffc17224 */ /* 0x000fe400078e0ac1 */
[--C-:B------:R-:W-:Y:S01]  /*191e0*/  @!P1 IMAD.IADD R187, R187, 0x1, -R191.reuse ;  /* 0x00000001bbbb9824 */ /* 0x100fe200078e0abf */
[----:B------:R-:W-:Y:S01]  /*191f0*/  ISETP.GE.AND P1, PT, R189, RZ, PT ;  /* 0x000000ffbd00720c */ /* 0x000fe20003f26270 */
[----:B------:R-:W-:Y:S02]  /*19200*/  IMAD R209, R199, 0x2, R208 ;  /* 0x00000002c7d17824 */ /* 0x000fe400078e02d0 */
[----:B------:R-:W-:Y:S01]  /*19210*/  @!P6 IMAD.IADD R186, R186, 0x1, -R191 ;  /* 0x00000001babae824 */ /* 0x000fe200078e0abf */
[----:B------:R-:W-:Y:S01]  /*19220*/  ISETP.GE.AND P6, PT, R195, RZ, PT ;  /* 0x000000ffc300720c */ /* 0x000fe20003fc6270 */
[----:B------:R-:W-:Y:S01]  /*19230*/  IMAD R189, R191, R193, R190 ;  /* 0x000000c1bfbd7224 */ /* 0x000fe200078e02be */
[----:B------:R-:W-:Y:S01]  /*19240*/  IABS R193, R192 ;  /* 0x000000c000c17213 */ /* 0x000fe20000000000 */
[----:B------:R-:W-:Y:S01]  /*19250*/  IMAD R210, R199, 0x2, R209 ;  /* 0x00000002c7d27824 */ /* 0x000fe200078e02d1 */
[----:B------:R-:W-:Y:S01]  /*19260*/  IADD3 R190, R247, 0x1f9, RZ ;  /* 0x000001f9f7be7810 */ /* 0x000fe20007ffe0ff */
[----:B------:R-:W-:Y:S01]  /*19270*/  @!P2 IMAD.MOV R186, RZ, RZ, -R186 ;  /* 0x000000ffffbaa224 */ /* 0x000fe200078e0aba */
[----:B------:R-:W-:Y:S01]  /*19280*/  ISETP.GT.U32.AND P2, PT, R191, R189, PT ;  /* 0x000000bdbf00720c */ /* 0x000fe20003f44070 */
[----:B------:R-:W-:Y:S01]  /*19290*/  @!P3 IMAD.MOV R185, RZ, RZ, -R185 ;  /* 0x000000ffffb9b224 */ /* 0x000fe200078e0ab9 */
[----:B------:R-:W-:Y:S01]  /*192a0*/  ISETP.GE.AND P3, PT, R197, RZ, PT ;  /* 0x000000ffc500720c */ /* 0x000fe20003f66270 */
[----:B------:R-:W-:Y:S01]  /*192b0*/  @!P4 IMAD.IADD R188, R188, 0x1, -R191 ;  /* 0x00000001bcbcc824 */ /* 0x000fe200078e0abf */
[----:B------:R-:W-:Y:S01]  /*192c0*/  IABS R196, R190 ;  /* 0x000000be00c47213 */ /* 0x000fe20000000000 */
[----:B------:R-:W-:-:S02]  /*192d0*/  IMAD R211, R199, 0x2, R210 ;  /* 0x00000002c7d37824 */ /* 0x000fc400078e02d2 */
[----:B------:R-:W-:Y:S01]  /*192e0*/  IMAD.HI.U32 R195, R194, R193, RZ ;  /* 0x000000c1c2c37227 */ /* 0x000fe200078e00ff */
[----:B------:R-:W-:-:S03]  /*192f0*/  ISETP.GT.U32.AND P4, PT, R191, R188, PT ;  /* 0x000000bcbf00720c */ /* 0x000fc60003f84070 */
[----:B------:R-:W-:Y:S02]  /*19300*/  IMAD R212, R199, 0x2, R211 ;  /* 0x00000002c7d47824 */ /* 0x000fe400078e02d3 */
[----:B------:R-:W-:Y:S02]  /*19310*/  @!P2 IMAD.IADD R189, R189, 0x1, -R191 ;  /* 0x00000001bdbda824 */ /* 0x000fe400078e0abf */
[C---:B------:R-:W-:Y:S02]  /*19320*/  IMAD R213, R199.reuse, 0x2, R212 ;  /* 0x00000002c7d57824 */ /* 0x040fe400078e02d4 */
[----:B------:R-:W-:Y:S01]  /*19330*/  @!P3 IMAD.MOV R187, RZ, RZ, -R187 ;  /* 0x000000ffffbbb224 */ /* 0x000fe200078e0abb */
[----:B------:R-:W-:Y:S01]  /*19340*/  ISETP.GE.AND P3, PT, R192, RZ, PT ;  /* 0x000000ffc000720c */ /* 0x000fe20003f66270 */
[----:B------:R-:W-:Y:S01]  /*19350*/  IMAD R214, R199, 0x2, R213 ;  /* 0x00000002c7d67824 */ /* 0x000fe200078e02d5 */
[----:B------:R-:W-:Y:S01]  /*19360*/  ISETP.GT.U32.AND P2, PT, R191, R189, PT ;  /* 0x000000bdbf00720c */ /* 0x000fe20003f44070 */
[----:B------:R-:W-:-:S02]  /*19370*/  IMAD.MOV R192, RZ, RZ, -R195 ;  /* 0x000000ffffc07224 */ /* 0x000fc400078e0ac3 */
[----:B------:R-:W-:Y:S02]  /*19380*/  IMAD R215, R199, 0x2, R214 ;  /* 0x00000002c7d77824 */ /* 0x000fe400078e02d6 */
[----:B------:R-:W-:-:S04]  /*19390*/  IMAD.HI.U32 R195, R194, R196, RZ ;  /* 0x000000c4c2c37227 */ /* 0x000fc800078e00ff */
[----:B------:R-:W-:Y:S01]  /*193a0*/  @!P4 IMAD.IADD R188, R188, 0x1, -R191 ;  /* 0x00000001bcbcc824 */ /* 0x000fe200078e0abf */
[----:B------:R-:W-:Y:S01]  /*193b0*/  ISETP.GE.AND P4, PT, R190, RZ, PT ;  /* 0x000000ffbe00720c */ /* 0x000fe20003f86270 */
[----:B------:R-:W-:Y:S01]  /*193c0*/  IMAD R190, R191, R192, R193 ;  /* 0x000000c0bfbe7224 */ /* 0x000fe200078e02c1 */
[----:B------:R-:W-:Y:S01]  /*193d0*/  IADD3 R192, R247, 0x1fa, RZ ;  /* 0x000001faf7c07810 */ /* 0x000fe20007ffe0ff */
[----:B------:R-:W-:Y:S01]  /*193e0*/  IMAD R216, R199, 0x2, R215 ;  /* 0x00000002c7d87824 */ /* 0x000fe200078e02d7 */
[----:B------:R-:W-:Y:S01]  /*193f0*/  IADD3 R247, R247, 0x1fe, RZ ;  /* 0x000001fef7f77810 */ /* 0x000fe20007ffe0ff */
[----:B------:R-:W-:Y:S01]  /*19400*/  IMAD.MOV R193, RZ, RZ, -R195 ;  /* 0x000000ffffc17224 */ /* 0x000fe200078e0ac3 */
[----:B------:R-:W-:Y:S01]  /*19410*/  IABS R195, R237 ;  /* 0x000000ed00c37213 */ /* 0x000fe20000000000 */
[----:B------:R-:W-:Y:S01]  /*19420*/  @!P6 IMAD.MOV R188, RZ, RZ, -R188 ;  /* 0x000000ffffbce224 */ /* 0x000fe200078e0abc */
[----:B------:R-:W-:Y:S01]  /*19430*/  ISETP.GT.U32.AND P6, PT, R191, R190, PT ;  /* 0x000000bebf00720c */ /* 0x000fe20003fc4070 */
[----:B------:R-:W-:Y:S01]  /*19440*/  IMAD R217, R199, 0x2, R216 ;  /* 0x00000002c7d97824 */ /* 0x000fe200078e02d8 */
[----:B------:R-:W-:Y:S01]  /*19450*/  IABS R236, R247 ;  /* 0x000000f700ec7213 */ /* 0x000fe20000000000 */
[----:B------:R-:W-:Y:S01]  /*19460*/  IMAD R196, R191, R193, R196 ;  /* 0x000000c1bfc47224 */ /* 0x000fe200078e02c4 */
[----:B------:R-:W-:Y:S01]  /*19470*/  IABS R193, R192 ;  /* 0x000000c000c17213 */ /* 0x000fe20000000000 */
[----:B------:R-:W-:-:S02]  /*19480*/  IMAD R218, R199, 0x2, R217 ;  /* 0x00000002c7da7824 */ /* 0x000fc400078e02d9 */
[----:B------:R-:W-:Y:S01]  /*19490*/  @!P2 IMAD.IADD R189, R189, 0x1, -R191 ;  /* 0x00000001bdbda824 */ /* 0x000fe200078e0abf */
[----:B------:R-:W-:Y:S01]  /*194a0*/  ISETP.GT.U32.AND P2, PT, R191, R196, PT ;  /* 0x000000c4bf00720c */ /* 0x000fe20003f44070 */
[----:B------:R-:W-:Y:S02]  /*194b0*/  IMAD R219, R199, 0x2, R218 ;  /* 0x00000002c7db7824 */ /* 0x000fe400078e02da */
[----:B------:R-:W-:Y:S01]  /*194c0*/  IMAD.HI.U32 R197, R194, R193, RZ ;  /* 0x000000c1c2c57227 */ /* 0x000fe200078e00ff */
[----:B------:R-:W-:Y:S02]  /*194d0*/  @!P1 IADD3 R189, -R189, RZ, RZ ;  /* 0x000000ffbdbd9210 */ /* 0x000fe40007ffe1ff */
[----:B------:R-:W-:Y:S01]  /*194e0*/  ISETP.GE.AND P1, PT, R192, RZ, PT ;  /* 0x000000ffc000720c */ /* 0x000fe20003f26270 */
[----:B------:R-:W-:Y:S02]  /*194f0*/  IMAD R220, R199, 0x2, R219 ;  /* 0x00000002c7dc7824 */ /* 0x000fe400078e02db */
[----:B------:R-:W-:-:S02]  /*19500*/  @!P6 IMAD.IADD R190, R190, 0x1, -R191 ;  /* 0x00000001bebee824 */ /* 0x000fc400078e0abf */
[----:B------:R-:W-:Y:S02]  /*19510*/  IMAD R221, R199, 0x2, R220 ;  /* 0x00000002c7dd7824 */ /* 0x000fe400078e02dc */
[----:B------:R-:W-:Y:S01]  /*19520*/  @!P2 IMAD.IADD R196, R196, 0x1, -R191 ;  /* 0x00000001c4c4a824 */ /* 0x000fe200078e0abf */
[----:B------:R-:W-:Y:S01]  /*19530*/  ISETP.GT.U32.AND P6, PT, R191, R190, PT ;  /* 0x000000bebf00720c */ /* 0x000fe20003fc4070 */
[----:B------:R-:W-:Y:S02]  /*19540*/  IMAD.MOV R197, RZ, RZ, -R197 ;  /* 0x000000ffffc57224 */ /* 0x000fe400078e0ac5 */
[----:B------:R-:W-:Y:S01]  /*19550*/  IMAD R222, R199, 0x2, R221 ;  /* 0x00000002c7de7824 */ /* 0x000fe200078e02dd */
[C---:B------:R-:W-:Y:S01]  /*19560*/  ISETP.GT.U32.AND P2, PT, R191.reuse, R196, PT ;  /* 0x000000c4bf00720c */ /* 0x040fe20003f44070 */
[----:B------:R-:W-:Y:S02]  /*19570*/  IMAD R192, R191, R197, R193 ;  /* 0x000000c5bfc07224 */ /* 0x000fe400078e02c1 */
[----:B------:R-:W-:-:S02]  /*19580*/  IMAD R223, R199, 0x2, R222 ;  /* 0x00000002c7df7824 */ /* 0x000fc400078e02de */
[----:B------:R-:W-:-:S04]  /*19590*/  IMAD.HI.U32 R193, R194, R195, RZ ;  /* 0x000000c3c2c17227 */ /* 0x000fc800078e00ff */
[----:B------:R-:W-:Y:S02]  /*195a0*/  IMAD R224, R199, 0x2, R223 ;  /* 0x00000002c7e07824 */ /* 0x000fe400078e02df */
[----:B------:R-:W-:Y:S02]  /*195b0*/  IMAD.MOV R193, RZ, RZ, -R193 ;  /* 0x000000ffffc17224 */ /* 0x000fe400078e0ac1 */
[----:B------:R-:W-:Y:S01]  /*195c0*/  @!P6 IMAD.IADD R190, R190, 0x1, -R191 ;  /* 0x00000001bebee824 */ /* 0x000fe200078e0abf */
[C---:B------:R-:W-:Y:S01]  /*195d0*/  ISETP.GT.U32.AND P6, PT, R191.reuse, R192, PT ;  /* 0x000000c0bf00720c */ /* 0x040fe20003fc4070 */
[----:B------:R-:W-:Y:S01]  /*195e0*/  IMAD R193, R191, R193, R195 ;  /* 0x000000c1bfc17224 */ /* 0x000fe200078e02c3 */
[----:B------:R-:W-:Y:S01]  /*195f0*/  LEA R225, R199, R224, 0x1 ;  /* 0x000000e0c7e17211 */ /* 0x000fe200078e08ff */
[----:B------:R-:W-:Y:S01]  /*19600*/  @!P2 IMAD.IADD R196, R196, 0x1, -R191 ;  /* 0x00000001c4c4a824 */ /* 0x000fe200078e0abf */
[----:B------:R-:W-:Y:S01]  /*19610*/  IABS R195, R246 ;  /* 0x000000f600c37213 */ /* 0x000fe20000000000 */
[----:B------:R-:W-:Y:S01]  /*19620*/  IMAD.HI.U32 R197, R194, R198, RZ ;  /* 0x000000c6c2c57227 */ /* 0x000fe200078e00ff */
[----:B------:R-:W-:-:S03]  /*19630*/  ISETP.GT.U32.AND P2, PT, R191, R193, PT ;  /* 0x000000c1bf00720c */ /* 0x000fc60003f44070 */
[C---:B------:R-:W-:Y:S02]  /*19640*/  IMAD R226, R199.reuse, 0x2, R225 ;  /* 0x00000002c7e27824 */ /* 0x040fe400078e02e1 */
[----:B------:R-:W-:Y:S02]  /*19650*/  IMAD.MOV R197, RZ, RZ, -R197 ;  /* 0x000000ffffc57224 */ /* 0x000fe400078e0ac5 */
[C---:B------:R-:W-:Y:S02]  /*19660*/  IMAD R227, R199.reuse, 0x2, R226 ;  /* 0x00000002c7e37824 */ /* 0x040fe400078e02e2 */
[----:B------:R-:W-:Y:S02]  /*19670*/  @!P6 IMAD.IADD R192, R192, 0x1, -R191 ;  /* 0x00000001c0c0e824 */ /* 0x000fe400078e0abf */
[----:B------:R-:W-:Y:S02]  /*19680*/  IMAD R228, R199, 0x2, R227 ;  /* 0x00000002c7e47824 */ /* 0x000fe400078e02e3 */
[C---:B------:R-:W-:Y:S01]  /*19690*/  IMAD R198, R191.reuse, R197, R198 ;  /* 0x000000c5bfc67224 */ /* 0x040fe200078e02c6 */
[----:B------:R-:W-:Y:S01]  /*196a0*/  ISETP.GT.U32.AND P6, PT, R191, R192, PT ;  /* 0x000000c0bf00720c */ /* 0x000fe20003fc4070 */
[----:B------:R-:W-:-:S02]  /*196b0*/  IMAD R229, R199, 0x2, R228 ;  /* 0x00000002c7e57824 */ /* 0x000fc400078e02e4 */
[----:B------:R-:W-:Y:S02]  /*196c0*/  IMAD.MOV.U32 R197, RZ, RZ, R236 ;  /* 0x000000ffffc57224 */ /* 0x000fe400078e00ec */
[----:B------:R-:W-:Y:S02]  /*196d0*/  @!P2 IMAD.IADD R193, R193, 0x1, -R191 ;  /* 0x00000001c1c1a824 */ /* 0x000fe400078e0abf */
[----:B------:R-:W-:-:S03]  /*196e0*/  IMAD.HI.U32 R238, R194, R195, RZ ;  /* 0x000000c3c2ee7227 */ /* 0x000fc600078e00ff */
[C---:B------:R-:W-:Y:S01]  /*196f0*/  ISETP.GT.U32.AND P2, PT, R191.reuse, R193, PT ;  /* 0x000000c1bf00720c */ /* 0x040fe20003f44070 */
[----:B------:R-:W-:Y:S01]  /*19700*/  @!P3 IMAD.MOV R190, RZ, RZ, -R190 ;  /* 0x000000ffffbeb224 */ /* 0x000fe200078e0abe */
[----:B------:R-:W-:Y:S01]  /*19710*/  ISETP.GT.U32.AND P3, PT, R191, R198, PT ;  /* 0x000000c6bf00720c */ /* 0x000fe20003f64070 */
[----:B------:R-:W-:Y:S02]  /*19720*/  IMAD R230, R199, 0x2, R229 ;  /* 0x00000002c7e67824 */ /* 0x000fe400078e02e5 */
[----:B------:R-:W-:-:S04]  /*19730*/  IMAD.HI.U32 R239, R194, R197, RZ ;  /* 0x000000c5c2ef7227 */ /* 0x000fc800078e00ff */
[----:B------:R-:W-:Y:S02]  /*19740*/  IMAD.MOV R194, RZ, RZ, -R238 ;  /* 0x000000ffffc27224 */ /* 0x000fe400078e0aee */
[----:B------:R-:W-:Y:S02]  /*19750*/  IMAD R231, R199, 0x2, R230 ;  /* 0x00000002c7e77824 */ /* 0x000fe400078e02e6 */
[----:B------:R-:W-:Y:S01]  /*19760*/  IMAD R194, R191, R194, R195 ;  /* 0x000000c2bfc27224 */ /* 0x000fe200078e02c3 */
[----:B------:R-:W-:Y:S01]  /*19770*/  @!P2 IADD3 R193, R193, -R191, RZ ;  /* 0x800000bfc1c1a210 */ /* 0x000fe20007ffe0ff */
[----:B------:R-:W-:Y:S02]  /*19780*/  IMAD.MOV R195, RZ, RZ, -R239 ;  /* 0x000000ffffc37224 */ /* 0x000fe400078e0aef */
[----:B------:R-:W-:Y:S02]  /*19790*/  IMAD R232, R199, 0x2, R231 ;  /* 0x00000002c7e87824 */ /* 0x000fe400078e02e7 */
[----:B------:R-:W-:Y:S01]  /*197a0*/  @!P6 IMAD.IADD R192, R192, 0x1, -R191 ;  /* 0x00000001c0c0e824 */ /* 0x000fe200078e0abf */
[C---:B------:R-:W-:Y:S01]  /*197b0*/  ISETP.GT.U32.AND P6, PT, R191.reuse, R194, PT ;  /* 0x000000c2bf00720c */ /* 0x040fe20003fc4070 */
[----:B------:R-:W-:-:S02]  /*197c0*/  IMAD R197, R191, R195, R197 ;  /* 0x000000c3bfc57224 */ /* 0x000fc400078e02c5 */
[----:B------:R-:W-:Y:S02]  /*197d0*/  IMAD R233, R199, 0x2, R232 ;  /* 0x00000002c7e97824 */ /* 0x000fe400078e02e8 */
[----:B------:R-:W-:Y:S01]  /*197e0*/  IMAD.MOV.U32 R4, RZ, RZ, R3 ;  /* 0x000000ffff047224 */ /* 0x000fe200078e0003 */
[C---:B------:R-:W-:Y:S01]  /*197f0*/  ISETP.GT.U32.AND P2, PT, R191.reuse, R197, PT ;  /* 0x000000c5bf00720c */ /* 0x040fe20003f44070 */
[----:B------:R-:W-:Y:S02]  /*19800*/  @!P3 IMAD.IADD R198, R198, 0x1, -R191 ;  /* 0x00000001c6c6b824 */ /* 0x000fe400078e0abf */
[----:B------:R-:W-:Y:S02]  /*19810*/  IMAD.MOV.U32 R3, RZ, RZ, R250 ;  /* 0x000000ffff037224 */ /* 0x000fe400078e00fa */
[----:B------:R-:W-:Y:S01]  /*19820*/  IMAD.MOV.U32 R250, RZ, RZ, R234 ;  /* 0x000000fffffa7224 */ /* 0x000fe200078e00ea */
[----:B------:R-:W-:Y:S01]  /*19830*/  ISETP.GT.U32.AND P3, PT, R191, R198, PT ;  /* 0x000000c6bf00720c */ /* 0x000fe20003f64070 */
[----:B------:R-:W-:-:S02]  /*19840*/  IMAD R234, R199, 0x2, R233 ;  /* 0x00000002c7ea7824 */ /* 0x000fc400078e02e9 */
[--C-:B------:R-:W-:Y:S01]  /*19850*/  @!P6 IMAD.IADD R194, R194, 0x1, -R191.reuse ;  /* 0x00000001c2c2e824 */ /* 0x100fe200078e0abf */
[----:B------:R-:W-:Y:S01]  /*19860*/  ISETP.GE.AND P6, PT, R242, RZ, PT ;  /* 0x000000fff200720c */ /* 0x000fe20003fc6270 */
[----:B------:R-:W-:Y:S02]  /*19870*/  IMAD R235, R199, 0x2, R234 ;  /* 0x00000002c7eb7824 */ /* 0x000fe400078e02ea */
[----:B------:R-:W-:Y:S01]  /*19880*/  @!P1 IMAD.MOV R192, RZ, RZ, -R192 ;  /* 0x000000ffffc09224 */ /* 0x000fe200078e0ac0 */
[----:B------:R-:W-:Y:S01]  /*19890*/  ISETP.GE.AND P1, PT, R25, c[0x0][0x180], PT ;  /* 0x0000600019007a0c */ /* 0x000fe20003f26270 */
[----:B------:R-:W-:Y:S01]  /*198a0*/  IMAD.MOV.U32 R25, RZ, RZ, R24 ;  /* 0x000000ffff197224 */ /* 0x000fe200078e0018 */
[----:B------:R-:W-:Y:S01]  /*198b0*/  LEA R236, R199, R235, 0x1 ;  /* 0x000000ebc7ec7211 */ /* 0x000fe200078e08ff */
[----:B------:R-:W-:Y:S01]  /*198c0*/  @!P4 IMAD.MOV R196, RZ, RZ, -R196 ;  /* 0x000000ffffc4c224 */ /* 0x000fe200078e0ac4 */
[----:B------:R-:W-:Y:S01]  /*198d0*/  ISETP.GE.AND P4, PT, R237, RZ, PT ;  /* 0x000000ffed00720c */ /* 0x000fe20003f86270 */
[----:B------:R-:W-:Y:S01]  /*198e0*/  @!P2 IMAD.IADD R197, R197, 0x1, -R191 ;  /* 0x00000001c5c5a824 */ /* 0x000fe200078e0abf */
[----:B------:R-:W-:Y:S01]  /*198f0*/  SEL R195, R2, RZ, !P1 ;  /* 0x000000ff02c37207 */ /* 0x000fe20004800000 */
[----:B------:R-:W-:-:S02]  /*19900*/  IMAD R237, R199, 0x2, R236 ;  /* 0x00000002c7ed7824 */ /* 0x000fc400078e02ec */
[----:B------:R-:W-:Y:S01]  /*19910*/  @!P3 IMAD.IADD R198, R198, 0x1, -R191 ;  /* 0x00000001c6c6b824 */ /* 0x000fe200078e0abf */
[----:B------:R-:W-:Y:S01]  /*19920*/  ISETP.GE.AND P3, PT, R25, RZ, PT ;  /* 0x000000ff1900720c */ /* 0x000fe20003f66270 */
[----:B------:R-:W-:Y:S01]  /*19930*/  IMAD.MOV.U32 R24, RZ, RZ, R23 ;  /* 0x000000ffff187224 */ /* 0x000fe200078e0017 */
[----:B------:R-:W-:Y:S01]  /*19940*/  ISETP.GT.U32.AND P2, PT, R191, R197, PT ;  /* 0x000000c5bf00720c */ /* 0x000fe20003f44070 */
[----:B------:R-:W-:Y:S01]  /*19950*/  IMAD R238, R199, 0x2, R237 ;  /* 0x00000002c7ee7824 */ /* 0x000fe200078e02ed */
[----:B------:R-:W-:Y:S01]  /*19960*/  ISETP.NE.U32.AND P1, PT, R195, RZ, PT ;  /* 0x000000ffc300720c */ /* 0x000fe20003f25070 */
[----:B------:R-:W-:Y:S02]  /*19970*/  IMAD.MOV.U32 R23, RZ, RZ, R22 ;  /* 0x000000ffff177224 */ /* 0x000fe400078e0016 */
[----:B------:R-:W-:Y:S02]  /*19980*/  IMAD.MOV.U32 R22, RZ, RZ, R241 ;  /* 0x000000ffff167224 */ /* 0x000fe400078e00f1 */
[----:B------:R-:W-:-:S02]  /*19990*/  IMAD.MOV.U32 R25, RZ, RZ, R24 ;  /* 0x000000ffff197224 */ /* 0x000fc400078e0018 */
[----:B------:R-:W-:Y:S01]  /*199a0*/  @!P6 IMAD.MOV R198, RZ, RZ, -R198 ;  /* 0x000000ffffc6e224 */ /* 0x000fe200078e0ac6 */
[----:B------:R-:W-:Y:S01]  /*199b0*/  ISETP.GE.AND P6, PT, R27, c[0x0][0x180], PT ;  /* 0x000060001b007a0c */ /* 0x000fe20003fc6270 */
[----:B------:R-:W-:Y:S02]  /*199c0*/  IMAD R239, R199, 0x2, R238 ;  /* 0x00000002c7ef7824 */ /* 0x000fe400078e02ee */
[----:B------:R-:W-:Y:S01]  /*199d0*/  IMAD.MOV.U32 R24, RZ, RZ, R23 ;  /* 0x000000ffff187224 */ /* 0x000fe200078e0017 */
[----:B------:R-:W-:Y:S01]  /*199e0*/  SEL R195, R2, RZ, !P6 ;  /* 0x000000ff02c37207 */ /* 0x000fe20007000000 */
[----:B------:R-:W-:Y:S01]  /*199f0*/  IMAD.MOV.U32 R23, RZ, RZ, R22 ;  /* 0x000000ffff177224 */ /* 0x000fe200078e0016 */
[----:B------:R-:W-:Y:S01]  /*19a00*/  ISETP.GE.AND P6, PT, R247, RZ, PT ;  /* 0x000000fff700720c */ /* 0x000fe20003fc6270 */
[----:B------:R-:W-:Y:S02]  /*19a10*/  IMAD R240, R199, 0x2, R239 ;  /* 0x00000002c7f07824 */ /* 0x000fe400078e02ef */
[----:B------:R-:W-:-:S02]  /*19a20*/  IMAD.MOV.U32 R22, RZ, RZ, R21 ;  /* 0x000000ffff167224 */ /* 0x000fc400078e0015 */
[----:B------:R-:W-:Y:S02]  /*19a30*/  IMAD.MOV.U32 R26, RZ, RZ, R25 ;  /* 0x000000ffff1a7224 */ /* 0x000fe400078e0019 */
[----:B------:R-:W-:Y:S02]  /*19a40*/  IMAD.MOV.U32 R21, RZ, RZ, R20 ;  /* 0x000000ffff157224 */ /* 0x000fe400078e0014 */
[----:B------:R-:W-:Y:S01]  /*19a50*/  IMAD.MOV.U32 R25, RZ, RZ, R24 ;  /* 0x000000ffff197224 */ /* 0x000fe200078e0018 */
[----:B------:R-:W-:Y:S01]  /*19a60*/  MOV R24, R23 ;  /* 0x0000001700187202 */ /* 0x000fe20000000f00 */
[----:B------:R-:W-:Y:S02]  /*19a70*/  IMAD.MOV.U32 R20, RZ, RZ, R19 ;  /* 0x000000ffff147224 */ /* 0x000fe400078e0013 */
[----:B------:R-:W-:Y:S02]  /*19a80*/  IMAD.MOV.U32 R19, RZ, RZ, R18 ;  /* 0x000000ffff137224 */ /* 0x000fe400078e0012 */
[----:B------:R-:W-:Y:S01]  /*19a90*/  @!P3 IMAD.MOV R0, RZ, RZ, -R0 ;  /* 0x000000ffff00b224 */ /* 0x000fe200078e0a00 */
[----:B------:R-:W-:Y:S01]  /*19aa0*/  ISETP.NE.U32.AND P3, PT, R195, RZ, PT ;  /* 0x000000ffc300720c */ /* 0x000fe20003f65070 */
[----:B------:R-:W-:Y:S01]  /*19ab0*/  IMAD R241, R199, 0x2, R240 ;  /* 0x00000002c7f17824 */ /* 0x000fe200078e02f0 */
[----:B------:R-:W-:Y:S01]  /*19ac0*/  LOP3.LUT R195, RZ, c[0x0][0x17c], RZ, 0x33, !PT ;  /* 0x00005f00ffc37a12 */ /* 0x000fe200078e33ff */
[----:B------:R-:W-:-:S02]  /*19ad0*/  IMAD.MOV.U32 R18, RZ, RZ, R243 ;  /* 0x000000ffff127224 */ /* 0x000fc400078e00f3 */
[----:B------:R-:W-:Y:S02]  /*19ae0*/  IMAD.MOV.U32 R23, RZ, RZ, R22 ;  /* 0x000000ffff177224 */ /* 0x000fe400078e0016 */
[----:B------:R-:W-:Y:S01]  /*19af0*/  @!P2 IMAD.IADD R197, R197, 0x1, -R191 ;  /* 0x00000001c5c5a824 */ /* 0x000fe200078e0abf */
[----:B------:R-:W-:Y:S01]  /*19b00*/  ISETP.NE.AND P2, PT, RZ, c[0x0][0x17c], PT ;  /* 0x00005f00ff007a0c */ /* 0x000fe20003f45270 */
[----:B------:R-:W-:Y:S02]  /*19b10*/  IMAD.MOV.U32 R22, RZ, RZ, R21 ;  /* 0x000000ffff167224 */ /* 0x000fe400078e0015 */
[----:B------:R-:W-:Y:S01]  /*19b20*/  IMAD.MOV.U32 R28, RZ, RZ, R26 ;  /* 0x000000ffff1c7224 */ /* 0x000fe200078e001a */
[C---:B------:R-:W-:Y:S01]  /*19b30*/  SEL R29, R195.reuse, R249, !P2 ;  /* 0x000000f9c31d7207 */ /* 0x040fe20005000000 */
[----:B------:R-:W-:Y:S01]  /*19b40*/  IMAD.MOV.U32 R21, RZ, RZ, R20 ;  /* 0x000000ffff157224 */ /* 0x000fe200078e0014 */
[C---:B------:R-:W-:Y:S01]  /*19b50*/  SEL R17, R195.reuse, R17, !P2 ;  /* 0x00000011c3117207 */ /* 0x040fe20005000000 */
[----:B------:R-:W-:Y:S01]  /*19b60*/  IMAD.MOV.U32 R27, RZ, RZ, R25 ;  /* 0x000000ffff1b7224 */ /* 0x000fe200078e0019 */
[C---:B------:R-:W-:Y:S01]  /*19b70*/  SEL R28, R195.reuse, R28, !P2 ;  /* 0x0000001cc31c7207 */ /* 0x040fe20005000000 */
[----:B------:R-:W-:Y:S01]  /*19b80*/  IMAD.MOV.U32 R20, RZ, RZ, R19 ;  /* 0x000000ffff147224 */ /* 0x000fe200078e0013 */
[----:B------:R1:W-:Y:S01]  /*19b90*/  STL [R1+0x960], R29 ;  /* 0x0009601d01007387 */ /* 0x0003e20000100800 */
[----:B------:R-:W-:Y:S01]  /*19ba0*/  IMAD.MOV.U32 R26, RZ, RZ, R24 ;  /* 0x000000ffff1a7224 */ /* 0x000fe200078e0018 */
[----:B------:R-:W-:Y:S01]  /*19bb0*/  SEL R27, R195, R27, !P2 ;  /* 0x0000001bc31b7207 */ /* 0x000fe20005000000 */
[----:B------:R-:W-:Y:S01]  /*19bc0*/  IMAD R242, R199, 0x2, R241 ;  /* 0x00000002c7f27824 */ /* 0x000fe200078e02f1 */
[----:B------:R2:W-:Y:S01]  /*19bd0*/  STL [R1+0x954], R28 ;  /* 0x0009541c01007387 */ /* 0x0005e20000100800 */
[----:B------:R-:W-:Y:S01]  /*19be0*/  @!P4 IMAD.MOV R193, RZ, RZ, -R193 ;  /* 0x000000ffffc1c224 */ /* 0x000fe200078e0ac1 */
[----:B------:R-:W-:Y:S01]  /*19bf0*/  ISETP.GT.U32.AND P4, PT, R191, R194, PT ;  /* 0x000000c2bf00720c */ /* 0x000fe20003f84070 */
[----:B------:R-:W-:Y:S01]  /*19c00*/  IMAD.MOV.U32 R19, RZ, RZ, R18 ;  /* 0x000000ffff137224 */ /* 0x000fe200078e0012 */
[C---:B------:R-:W-:Y:S01]  /*19c10*/  SEL R26, R195.reuse, R26, !P2 ;  /* 0x0000001ac31a7207 */ /* 0x040fe20005000000 */
[----:B------:R-:W-:Y:S01]  /*19c20*/  IMAD.MOV.U32 R25, RZ, RZ, R23 ;  /* 0x000000ffff197224 */ /* 0x000fe200078e0017 */
[----:B------:R-:W-:Y:S01]  /*19c30*/  STL [R1+0x950], R27 ;  /* 0x0009501b01007387 */ /* 0x000fe20000100800 */
[----:B------:R-:W-:Y:S01]  /*19c40*/  IMAD.MOV.U32 R18, RZ, RZ, R244 ;  /* 0x000000ffff127224 */ /* 0x000fe200078e00f4 */
[C---:B------:R-:W-:Y:S01]  /*19c50*/  SEL R16, R195.reuse, R16, !P2 ;  /* 0x00000010c3107207 */ /* 0x040fe20005000000 */
[----:B------:R-:W-:Y:S01]  /*19c60*/  IMAD.MOV.U32 R24, RZ, RZ, R22 ;  /* 0x000000ffff187224 */ /* 0x000fe200078e0016 */
[C---:B------:R-:W-:Y:S01]  /*19c70*/  SEL R25, R195.reuse, R25, !P2 ;  /* 0x00000019c3197207 */ /* 0x040fe20005000000 */
[----:B------:R-:W-:Y:S01]  /*19c80*/  IMAD.MOV.U32 R23, RZ, RZ, R21 ;  /* 0x000000ffff177224 */ /* 0x000fe200078e0015 */
[----:B------:R-:W-:Y:S01]  /*19c90*/  STL [R1+0x94c], R26 ;  /* 0x00094c1a01007387 */ /* 0x000fe20000100800 */
[----:B------:R-:W-:Y:S01]  /*19ca0*/  IMAD.MOV.U32 R22, RZ, RZ, R20 ;  /* 0x000000ffff167224 */ /* 0x000fe200078e0014 */
[----:B------:R-:W-:Y:S01]  /*19cb0*/  SEL R24, R195, R24, !P2 ;  /* 0x00000018c3187207 */ /* 0x000fe20005000000 */
[----:B------:R-:W-:Y:S01]  /*19cc0*/  IMAD R243, R199, 0x2, R242 ;  /* 0x00000002c7f37824 */ /* 0x000fe200078e02f2 */
[C---:B------:R-:W-:Y:S01]  /*19cd0*/  SEL R23, R195.reuse, R23, !P2 ;  /* 0x00000017c3177207 */ /* 0x040fe20005000000 */
[----:B------:R-:W-:Y:S01]  /*19ce0*/  IMAD.MOV.U32 R21, RZ, RZ, R19 ;  /* 0x000000ffff157224 */ /* 0x000fe200078e0013 */
[----:B------:R-:W-:Y:S01]  /*19cf0*/  MOV R19, R248 ;  /* 0x000000f800137202 */ /* 0x000fe20000000f00 */
[----:B------:R-:W-:Y:S01]  /*19d00*/  IMAD.MOV.U32 R20, RZ, RZ, R18 ;  /* 0x000000ffff147224 */ /* 0x000fe200078e0012 */
[C---:B------:R-:W-:Y:S01]  /*19d10*/  SEL R22, R195.reuse, R22, !P2 ;  /* 0x00000016c3167207 */ /* 0x040fe20005000000 */
[----:B------:R-:W-:Y:S01]  /*19d20*/  IMAD.MOV.U32 R18, RZ, RZ, R245 ;  /* 0x000000ffff127224 */ /* 0x000fe200078e00f5 */
[----:B------:R-:W-:Y:S01]  /*19d30*/  SEL R21, R195, R21, !P2 ;  /* 0x00000015c3157207 */ /* 0x000fe20005000000 */
[----:B------:R-:W-:Y:S01]  /*19d40*/  IMAD R244, R199, 0x2, R243 ;  /* 0x00000002c7f47824 */ /* 0x000fe200078e02f3 */
[----:B------:R3:W-:Y:S01]  /*19d50*/  STL [R1+0x948], R25 ;  /* 0x0009481901007387 */ /* 0x0007e20000100800 */
[C---:B------:R-:W-:Y:S01]  /*19d60*/  SEL R20, R195.reuse, R20, !P2 ;  /* 0x00000014c3147207 */ /* 0x040fe20005000000 */
[----:B------:R-:W-:Y:S01]  /*19d70*/  @!P4 IMAD.IADD R194, R194, 0x1, -R191 ;  /* 0x00000001c2c2c824 */ /* 0x000fe200078e0abf */
[----:B------:R-:W-:Y:S01]  /*19d80*/  SEL R19, R195, R19, !P2 ;  /* 0x00000013c3137207 */ /* 0x000fe20005000000 */
[----:B------:R4:W-:Y:S01]  /*19d90*/  STL [R1+0x944], R24 ;  /* 0x0009441801007387 */ /* 0x0009e20000100800 */
[----:B------:R-:W-:Y:S01]  /*19da0*/  IMAD R245, R199, 0x2, R244 ;  /* 0x00000002c7f57824 */ /* 0x000fe200078e02f4 */
[----:B------:R-:W-:Y:S01]  /*19db0*/  SEL R18, R195, R18, !P2 ;  /* 0x00000012c3127207 */ /* 0x000fe20005000000 */
[----:B-1----:R-:W-:Y:S01]  /*19dc0*/  IMAD.MOV.U32 R29, RZ, RZ, R9 ;  /* 0x000000ffff1d7224 */ /* 0x002fe200078e0009 */
[----:B------:R1:W-:Y:S01]  /*19dd0*/  STL [R1+0x940], R23 ;  /* 0x0009401701007387 */ /* 0x0003e20000100800 */
[----:B------:R-:W-:Y:S01]  /*19de0*/  ISETP.GE.AND P4, PT, R246, RZ, PT ;  /* 0x000000fff600720c */ /* 0x000fe20003f86270 */
[----:B------:R-:W-:Y:S01]  /*19df0*/  IMAD R246, R199, 0x2, R245 ;  /* 0x00000002c7f67824 */ /* 0x000fe200078e02f5 */
[C---:B------:R-:W-:Y:S01]  /*19e00*/  SEL R15, R195.reuse, R15, !P2 ;  /* 0x0000000fc30f7207 */ /* 0x040fe20005000000 */
[----:B------:R1:W-:Y:S01]  /*19e10*/  STL [R1+0x934], R22 ;  /* 0x0009341601007387 */ /* 0x0003e20000100800 */
[----:B------:R-:W-:Y:S01]  /*19e20*/  SEL R14, R195, R14, !P2 ;  /* 0x0000000ec30e7207 */ /* 0x000fe20005000000 */
[----:B------:R-:W-:Y:S01]  /*19e30*/  IMAD R247, R199, 0x2, R246 ;  /* 0x00000002c7f77824 */ /* 0x000fe200078e02f6 */
[C---:B------:R-:W-:Y:S01]  /*19e40*/  SEL R13, R195.reuse, R13, !P2 ;  /* 0x0000000dc30d7207 */ /* 0x040fe20005000000 */
[----:B------:R1:W-:Y:S01]  /*19e50*/  STL [R1+0x930], R21 ;  /* 0x0009301501007387 */ /* 0x0003e20000100800 */
[----:B------:R-:W-:Y:S01]  /*19e60*/  SEL R12, R195, R12, !P2 ;  /* 0x0000000cc30c7207 */ /* 0x000fe20005000000 */
[----:B------:R-:W-:Y:S01]  /*19e70*/  IMAD R248, R199, 0x2, R247 ;  /* 0x00000002c7f87824 */ /* 0x000fe200078e02f7 */
[----:B------:R-:W-:Y:S01]  /*19e80*/  SEL R11, R195, R11, !P2 ;  /* 0x0000000bc30b7207 */ /* 0x000fe20005000000 */
[----:B------:R1:W-:Y:S01]  /*19e90*/  STL [R1+0x92c], R20 ;  /* 0x00092c1401007387 */ /* 0x0003e20000100800 */
[----:B--2---:R-:W-:Y:S01]  /*19ea0*/  IMAD.MOV.U32 R28, RZ, RZ, R8 ;  /* 0x000000ffff1c7224 */ /* 0x004fe200078e0008 */
[----:B---3--:R-:W-:Y:S01]  /*19eb0*/  MOV R25, R5 ;  /* 0x0000000500197202 */ /* 0x008fe20000000f00 */
[----:B------:R-:W-:Y:S01]  /*19ec0*/  IMAD R191, R199, 0x2, R248 ;  /* 0x00000002c7bf7824 */ /* 0x000fe200078e02f8 */
[----:B------:R2:W-:Y:S01]  /*19ed0*/  STL [R1+0x928], R19 ;  /* 0x0009281301007387 */ /* 0x0005e20000100800 */
[----:B------:R-:W-:-:S02]  /*19ee0*/  IMAD.MOV.U32 R27, RZ, RZ, R7 ;  /* 0x000000ffff1b7224 */ /* 0x000fc400078e0007 */
[----:B------:R-:W-:Y:S01]  /*19ef0*/  IMAD R249, R199, 0x2, R191 ;  /* 0x00000002c7f97824 */ /* 0x000fe200078e02bf */
[----:B------:R3:W-:Y:S01]  /*19f00*/  STL [R1+0x924], R18 ;  /* 0x0009241201007387 */ /* 0x0007e20000100800 */
[----:B------:R-:W-:Y:S02]  /*19f10*/  IMAD.MOV.U32 R199, RZ, RZ, R10 ;  /* 0x000000ffffc77224 */ /* 0x000fe400078e000a */
[----:B------:R-:W-:Y:S01]  /*19f20*/  IMAD.MOV.U32 R26, RZ, RZ, R6 ;  /* 0x000000ffff1a7224 */ /* 0x000fe200078e0006 */
[----:B------:R2:W-:Y:S01]  /*19f30*/  STL [R1+0x920], R17 ;  /* 0x0009201101007387 */ /* 0x0005e20000100800 */
[----:B----4-:R-:W-:Y:S02]  /*19f40*/  IMAD.MOV.U32 R24, RZ, RZ, R4 ;  /* 0x000000ffff187224 */ /* 0x010fe400078e0004 */
[----:B-1----:R-:W-:Y:S01]  /*19f50*/  IMAD.MOV.U32 R23, RZ, RZ, R3 ;  /* 0x000000ffff177224 */ /* 0x002fe200078e0003 */
[----:B------:R1:W-:Y:S01]  /*19f60*/  STL [R1+0x91c], R16 ;  /* 0x00091c1001007387 */ /* 0x0003e20000100800 */
[----:B------:R-:W-:-:S02]  /*19f70*/  IMAD.MOV.U32 R22, RZ, RZ, R250 ;  /* 0x000000ffff167224 */ /* 0x000fc400078e00fa */
[----:B------:R-:W-:Y:S01]  /*19f80*/  IMAD.MOV.U32 R21, RZ, RZ, R251 ;  /* 0x000000ffff157224 */ /* 0x000fe200078e00fb */
[----:B------:R4:W-:Y:S01]  /*19f90*/  STL [R1+0x918], R15 ;  /* 0x0009180f01007387 */ /* 0x0009e20000100800 */
[----:B------:R-:W-:Y:S01]  /*19fa0*/  IMAD.MOV.U32 R20, RZ, RZ, R252 ;  /* 0x000000ffff147224 */ /* 0x000fe200078e00fc */
[C---:B------:R-:W-:Y:S01]  /*19fb0*/  SEL R29, R195.reuse, R29, !P2 ;  /* 0x0000001dc31d7207 */ /* 0x040fe20005000000 */
[----:B------:R-:W-:Y:S01]  /*19fc0*/  @!P4 IMAD.MOV R194, RZ, RZ, -R194 ;  /* 0x000000ffffc2c224 */ /* 0x000fe200078e0ac2 */
[----:B------:R1:W-:Y:S01]  /*19fd0*/  STL [R1+0x90c], R14 ;  /* 0x00090c0e01007387 */ /* 0x0003e20000100800 */
[C---:B------:R-:W-:Y:S01]  /*19fe0*/  SEL R199, R195.reuse, R199, !P2 ;  /* 0x000000c7c3c77207 */ /* 0x040fe20005000000 */
[----:B------:R-:W-:Y:S01]  /*19ff0*/  @!P6 IMAD.MOV R197, RZ, RZ, -R197 ;  /* 0x000000ffffc5e224 */ /* 0x000fe200078e0ac5 */
[C---:B------:R-:W-:Y:S01]  /*1a000*/  SEL R28, R195.reuse, R28, !P2 ;  /* 0x0000001cc31c7207 */ /* 0x040fe20005000000 */
[----:B------:R1:W-:Y:S01]  /*1a010*/  STL [R1+0x908], R13 ;  /* 0x0009080d01007387 */ /* 0x0003e20000100800 */
[----:B------:R-:W-:-:S02]  /*1a020*/  SEL R27, R195, R27, !P2 ;  /* 0x0000001bc31b7207 */ /* 0x000fc40005000000 */
[C---:B------:R-:W-:Y:S01]  /*1a030*/  SEL R26, R195.reuse, R26, !P2 ;  /* 0x0000001ac31a7207 */ /* 0x040fe20005000000 */
[----:B------:R1:W-:Y:S01]  /*1a040*/  STL [R1+0x8f4], R12 ;  /* 0x0008f40c01007387 */ /* 0x0003e20000100800 */
[C---:B------:R-:W-:Y:S02]  /*1a050*/  SEL R25, R195.reuse, R25, !P2 ;  /* 0x00000019c3197207 */ /* 0x040fe40005000000 */
[C---:B------:R-:W-:Y:S01]  /*1a060*/  SEL R24, R195.reuse, R24, !P2 ;  /* 0x00000018c3187207 */ /* 0x040fe20005000000 */
[----:B------:R1:W-:Y:S01]  /*1a070*/  STL [R1+0x8f0], R11 ;  /* 0x0008f00b01007387 */ /* 0x0003e20000100800 */
[C---:B------:R-:W-:Y:S02]  /*1a080*/  SEL R23, R195.reuse, R23, !P2 ;  /* 0x00000017c3177207 */ /* 0x040fe40005000000 */
[C---:B------:R-:W-:Y:S01]  /*1a090*/  SEL R22, R195.reuse, R22, !P2 ;  /* 0x00000016c3167207 */ /* 0x040fe20005000000 */
[----:B--2---:R-:W2:Y:S01]  /*1a0a0*/  LDL.LU R19, [R1+0x33c] ;  /* 0x00033c0001137983 */ /* 0x004ea20000300800 */
[----:B------:R-:W-:-:S02]  /*1a0b0*/  SEL R21, R195, R21, !P2 ;  /* 0x00000015c3157207 */ /* 0x000fc40005000000 */
[C---:B------:R-:W-:Y:S01]  /*1a0c0*/  SEL R20, R195.reuse, R20, !P2 ;  /* 0x00000014c3147207 */ /* 0x040fe20005000000 */
[----:B---3--:R-:W3:Y:S01]  /*1a0d0*/  LDL.LU R18, [R1+0x338] ;  /* 0x0003380001127983 */ /* 0x008ee20000300800 */
[C---:B------:R-:W-:Y:S02]  /*1a0e0*/  SEL R136, R195.reuse, R136, !P2 ;  /* 0x00000088c3887207 */ /* 0x040fe40005000000 */
[----:B------:R-:W-:Y:S01]  /*1a0f0*/  SEL R137, R195, R137, !P2 ;  /* 0x00000089c3897207 */ /* 0x000fe20005000000 */
[----:B------:R-:W3:Y:S01]  /*1a100*/  LDL.LU R17, [R1+0x334] ;  /* 0x0003340001117983 */ /* 0x000ee20000300800 */
[----:B------:R-:W-:-:S03]  /*1a110*/  ISETP.NE.AND P4, PT, RZ, c[0x0][0x178], PT ;  /* 0x00005e00ff007a0c */ /* 0x000fc60003f85270 */
[----:B-1----:R-:W3:Y:S04]  /*1a120*/  LDL.LU R16, [R1+0x330] ;  /* 0x0003300001107983 */ /* 0x002ee80000300800 */
[----:B----4-:R-:W4:Y:S04]  /*1a130*/  LDL.LU R15, [R1+0x32c] ;  /* 0x00032c00010f7983 */ /* 0x010f280000300800 */
[----:B------:R-:W4:Y:S04]  /*1a140*/  LDL.LU R14, [R1+0x328] ;  /* 0x00032800010e7983 */ /* 0x000f280000300800 */
        /* <DEDUP_REMOVED lines=14> */
[----:B------:R-:W-:Y:S04]  /*1a230*/  STL [R1+0x8ec], R199 ;  /* 0x0008ecc701007387 */ /* 0x000fe80000100800 */
        /* <DEDUP_REMOVED lines=9> */
[----:B------:R-:W-:Y:S01]  /*1a2d0*/  STL [R1+0x8bc], R20 ;  /* 0x0008bc1401007387 */ /* 0x000fe20000100800 */
[----:B--2---:R-:W-:-:S02]  /*1a2e0*/  SEL R19, R195, R19, !P2 ;  /* 0x00000013c3137207 */ /* 0x004fc40005000000 */
[----:B---3--:R-:W-:-:S03]  /*1a2f0*/  SEL R18, R195, R18, !P2 ;  /* 0x00000012c3127207 */ /* 0x008fc60005000000 */
[----:B------:R-:W-:Y:S01]  /*1a300*/  STL [R1+0x8b8], R19 ;  /* 0x0008b81301007387 */ /* 0x000fe20000100800 */
[----:B------:R-:W-:-:S03]  /*1a310*/  SEL R17, R195, R17, !P2 ;  /* 0x00000011c3117207 */ /* 0x000fc60005000000 */
[----:B------:R-:W-:Y:S01]  /*1a320*/  STL [R1+0x8ac], R18 ;  /* 0x0008ac1201007387 */ /* 0x000fe20000100800 */
[----:B------:R-:W-:-:S03]  /*1a330*/  SEL R16, R195, R16, !P2 ;  /* 0x00000010c3107207 */ /* 0x000fc60005000000 */
[----:B------:R-:W-:Y:S01]  /*1a340*/  STL [R1+0x8a8], R17 ;  /* 0x0008a81101007387 */ /* 0x000fe20000100800 */
[----:B----4-:R-:W-:-:S03]  /*1a350*/  SEL R15, R195, R15, !P2 ;  /* 0x0000000fc30f7207 */ /* 0x010fc60005000000 */
[----:B------:R-:W-:Y:S01]  /*1a360*/  STL [R1+0x89c], R16 ;  /* 0x00089c1001007387 */ /* 0x000fe20000100800 */
[----:B------:R-:W-:-:S03]  /*1a370*/  SEL R14, R195, R14, !P2 ;  /* 0x0000000ec30e7207 */ /* 0x000fc60005000000 */
        /* <DEDUP_REMOVED lines=20> */
[----:B------:R1:W-:Y:S01]  /*1a4c0*/  STL [R1+0x868], R5 ;  /* 0x0008680501007387 */ /* 0x0003e20000100800 */
[----:B------:R-:W-:-:S03]  /*1a4d0*/  SEL R3, R195, R3, !P2 ;  /* 0x00000003c3037207 */ /* 0x000fc60005000000 */
[----:B------:R2:W-:Y:S01]  /*1a4e0*/  STL [R1+0x864], R4 ;  /* 0x0008640401007387 */ /* 0x0005e20000100800 */
[----:B-1----:R-:W-:-:S03]  /*1a4f0*/  SEL R5, R195, R250, !P2 ;  /* 0x000000fac3057207 */ /* 0x002fc60005000000 */
[----:B------:R1:W-:Y:S01]  /*1a500*/  STL [R1+0x860], R3 ;  /* 0x0008600301007387 */ /* 0x0003e20000100800 */
[----:B--2---:R-:W-:-:S03]  /*1a510*/  SEL R4, R195, R251, !P2 ;  /* 0x000000fbc3047207 */ /* 0x004fc60005000000 */
[----:B------:R2:W-:Y:S04]  /*1a520*/  STL [R1+0x854], R5 ;  /* 0x0008540501007387 */ /* 0x0005e80000100800 */
[----:B------:R-:W3:Y:S01]  /*1a530*/  LDL.LU R199, [R1+0x2ec] ;  /* 0x0002ec0001c77983 */ /* 0x000ee20000300800 */
[----:B-1----:R-:W-:-:S03]  /*1a540*/  SEL R3, R195, R252, !P2 ;  /* 0x000000fcc3037207 */ /* 0x002fc60005000000 */
[----:B------:R1:W-:Y:S04]  /*1a550*/  STL [R1+0x850], R4 ;  /* 0x0008500401007387 */ /* 0x0003e80000100800 */
[----:B------:R-:W4:Y:S04]  /*1a560*/  LDL.LU R29, [R1+0x2e8] ;  /* 0x0002e800011d7983 */ /* 0x000f280000300800 */
[----:B------:R1:W-:Y:S04]  /*1a570*/  STL [R1+0x844], R3 ;  /* 0x0008440301007387 */ /* 0x0003e80000100800 */
        /* <DEDUP_REMOVED lines=23> */
[----:B--2---:R-:W2:Y:S04]  /*1a6f0*/  LDL.LU R5, [R1+0x288] ;  /* 0x0002880001057983 */ /* 0x004ea80000300800 */
[----:B-1----:R-:W2:Y:S04]  /*1a700*/  LDL.LU R4, [R1+0x284] ;  /* 0x0002840001047983 */ /* 0x002ea80000300800 */
[----:B------:R-:W2:Y:S04]  /*1a710*/  LDL.LU R3, [R1+0x280] ;  /* 0x0002800001037983 */ /* 0x000ea80000300800 */
[----:B------:R-:W2:Y:S04]  /*1a720*/  LDL.LU R250, [R1+0x27c] ;  /* 0x00027c0001fa7983 */ /* 0x000ea80000300800 */
[----:B------:R-:W2:Y:S04]  /*1a730*/  LDL.LU R251, [R1+0x258] ;  /* 0x0002580001fb7983 */ /* 0x000ea80000300800 */
[----:B------:R-:W2:Y:S01]  /*1a740*/  LDL.LU R252, [R1+0x254] ;  /* 0x0002540001fc7983 */ /* 0x000ea20000300800 */
[----:B---3--:R-:W-:-:S02]  /*1a750*/  SEL R199, R195, R199, !P2 ;  /* 0x000000c7c3c77207 */ /* 0x008fc40005000000 */
        /* <DEDUP_REMOVED lines=48> */
[----:B--2---:R-:W-:-:S03]  /*1aa60*/  SEL R5, R195, R5, !P2 ;  /* 0x00000005c3057207 */ /* 0x004fc60005000000 */
        /* <DEDUP_REMOVED lines=227> */
[----:B------:R-:W2:Y:S04]  /*1b8a0*/  LDL.LU R252, [R1+0x4] ;  /* 0x0000040001fc7983 */ /* 0x000ea80000300800 */
[----:B------:R-:W2:Y:S01]  /*1b8b0*/  LDL.LU R199, [R1] ;  /* 0x0000000001c77983 */ /* 0x000ea20000300800 */
[----:B---3--:R-:W-:-:S05]  /*1b8c0*/  SEL R29, R195, R29, !P2 ;  /* 0x0000001dc31d7207 */ /* 0x008fca0005000000 */
[----:B------:R1:W-:Y:S01]  /*1b8d0*/  STL [R1+0x624], R29 ;  /* 0x0006241d01007387 */ /* 0x0003e20000100800 */
[----:B----4-:R-:W-:-:S03]  /*1b8e0*/  SEL R28, R195, R28, !P2 ;  /* 0x0000001cc31c7207 */ /* 0x010fc60005000000 */
[----:B-1----:R-:W3:Y:S01]  /*1b8f0*/  LDL.LU R29, [R1+0x1964] ;  /* 0x00196400011d7983 */ /* 0x002ee20000300800 */
[----:B------:R-:W-:-:S03]  /*1b900*/  SEL R27, R195, R27, !P2 ;  /* 0x0000001bc31b7207 */ /* 0x000fc60005000000 */
[----:B------:R1:W-:Y:S01]  /*1b910*/  STL [R1+0x620], R28 ;  /* 0x0006201c01007387 */ /* 0x0003e20000100800 */
[C---:B------:R-:W-:Y:S02]  /*1b920*/  SEL R26, R195.reuse, R26, !P2 ;  /* 0x0000001ac31a7207 */ /* 0x040fe40005000000 */
[C---:B------:R-:W-:Y:S01]  /*1b930*/  SEL R25, R195.reuse, R25, !P2 ;  /* 0x00000019c3197207 */ /* 0x040fe20005000000 */
[----:B-1----:R-:W4:Y:S01]  /*1b940*/  LDL.LU R28, [R1+0x1960] ;  /* 0x00196000011c7983 */ /* 0x002f220000300800 */
[----:B------:R-:W-:-:S03]  /*1b950*/  SEL R24, R195, R24, !P2 ;  /* 0x00000018c3187207 */ /* 0x000fc60005000000 */
[----:B------:R1:W-:Y:S01]  /*1b960*/  STL [R1+0x61c], R27 ;  /* 0x00061c1b01007387 */ /* 0x0003e20000100800 */
[C---:B------:R-:W-:Y:S02]  /*1b970*/  SEL R23, R195.reuse, R23, !P2 ;  /* 0x00000017c3177207 */ /* 0x040fe40005000000 */
[C---:B------:R-:W-:Y:S01]  /*1b980*/  SEL R22, R195.reuse, R22, !P2 ;  /* 0x00000016c3167207 */ /* 0x040fe20005000000 */
[----:B-1----:R-:W3:Y:S04]  /*1b990*/  LDL.LU R27, [R1+0x195c] ;  /* 0x00195c00011b7983 */ /* 0x002ee80000300800 */
[----:B------:R1:W-:Y:S01]  /*1b9a0*/  STL [R1+0x618], R26 ;  /* 0x0006181a01007387 */ /* 0x0003e20000100800 */
[C---:B------:R-:W-:Y:S02]  /*1b9b0*/  SEL R21, R195.reuse, R21, !P2 ;  /* 0x00000015c3157207 */ /* 0x040fe40005000000 */
[C---:B------:R-:W-:Y:S01]  /*1b9c0*/  SEL R20, R195.reuse, R20, !P2 ;  /* 0x00000014c3147207 */ /* 0x040fe20005000000 */
[----:B-1----:R-:W3:Y:S04]  /*1b9d0*/  LDL.LU R26, [R1+0x1958] ;  /* 0x00195800011a7983 */ /* 0x002ee80000300800 */
[----:B------:R1:W-:Y:S01]  /*1b9e0*/  STL [R1+0x614], R25 ;  /* 0x0006141901007387 */ /* 0x0003e20000100800 */
[----:B------:R-:W-:-:S03]  /*1b9f0*/  SEL R19, R195, R19, !P2 ;  /* 0x00000013c3137207 */ /* 0x000fc60005000000 */
        /* <DEDUP_REMOVED lines=41> */
[----:B--2---:R-:W-:-:S03]  /*1bc90*/  SEL R5, R195, R5, !P2 ;  /* 0x00000005c3057207 */ /* 0x004fc60005000000 */
[----:B-1----:R-:W2:Y:S04]  /*1bca0*/  LDL.LU R11, [R1+0x191c] ;  /* 0x00191c00010b7983 */ /* 0x002ea80000300800 */
[----:B------:R1:W-:Y:S01]  /*1bcb0*/  STL [R1+0x5d8], R10 ;  /* 0x0005d80a01007387 */ /* 0x0003e20000100800 */
[----:B------:R-:W-:-:S03]  /*1bcc0*/  SEL R4, R195, R4, !P2 ;  /* 0x00000004c3047207 */ /* 0x000fc60005000000 */
        /* <DEDUP_REMOVED lines=13> */
[----:B------:R1:W-:Y:S04]  /*1bda0*/  STL [R1+0x5c4], R5 ;  /* 0x0005c40501007387 */ /* 0x0003e80000100800 */
[----:B-1----:R-:W2:Y:S04]  /*1bdb0*/  LDL.LU R5, [R1+0x1904] ;  /* 0x0019040001057983 */ /* 0x002ea80000300800 */
[----:B------:R1:W-:Y:S04]  /*1bdc0*/  STL [R1+0x5c0], R4 ;  /* 0x0005c00401007387 */ /* 0x0003e80000100800 */
[----:B-1----:R-:W2:Y:S04]  /*1bdd0*/  LDL.LU R4, [R1+0x1900] ;  /* 0x0019000001047983 */ /* 0x002ea80000300800 */
[----:B------:R1:W-:Y:S04]  /*1bde0*/  STL [R1+0x5bc], R3 ;  /* 0x0005bc0301007387 */ /* 0x0003e80000100800 */
[----:B-1----:R-:W3:Y:S04]  /*1bdf0*/  LDL.LU R3, [R1+0x18fc] ;  /* 0x0018fc0001037983 */ /* 0x002ee80000300800 */
[----:B------:R1:W-:Y:S04]  /*1be00*/  STL [R1+0x5b8], R250 ;  /* 0x0005b8fa01007387 */ /* 0x0003e80000100800 */
[----:B-1----:R-:W3:Y:S04]  /*1be10*/  LDL.LU R250, [R1+0x18f8] ;  /* 0x0018f80001fa7983 */ /* 0x002ee80000300800 */
[----:B------:R1:W-:Y:S04]  /*1be20*/  STL [R1+0x5b4], R251 ;  /* 0x0005b4fb01007387 */ /* 0x0003e80000100800 */
[----:B-1----:R-:W3:Y:S04]  /*1be30*/  LDL.LU R251, [R1+0x18f4] ;  /* 0x0018f40001fb7983 */ /* 0x002ee80000300800 */
[----:B------:R1:W-:Y:S04]  /*1be40*/  STL [R1+0x5ac], R252 ;  /* 0x0005acfc01007387 */ /* 0x0003e80000100800 */
[----:B-1----:R-:W3:Y:S01]  /*1be50*/  LDL.LU R252, [R1+0x18f0] ;  /* 0x0018f00001fc7983 */ /* 0x002ee20000300800 */
[----:B------:R-:W-:-:S05]  /*1be60*/  SEL R199, R195, R199, !P2 ;  /* 0x000000c7c3c77207 */ /* 0x000fca0005000000 */
[----:B------:R-:W-:Y:S01]  /*1be70*/  STL [R1+0x594], R199 ;  /* 0x000594c701007387 */ /* 0x000fe20000100800 */
[C---:B--2---:R-:W-:Y:S02]  /*1be80*/  SEL R4, R195.reuse, R4, !P2 ;  /* 0x00000004c3047207 */ /* 0x044fe40005000000 */
[----:B---3--:R-:W-:-:S05]  /*1be90*/  SEL R252, R195, R252, !P2 ;  /* 0x000000fcc3fc7207 */ /* 0x008fca0005000000 */
[----:B------:R1:W-:Y:S02]  /*1bea0*/  STL [R1+0x590], R252 ;  /* 0x000590fc01007387 */ /* 0x0003e40000100800 */
[C---:B-1----:R-:W-:Y:S02]  /*1beb0*/  SEL R252, R195.reuse, R251, !P2 ;  /* 0x000000fbc3fc7207 */ /* 0x042fe40005000000 */
[C---:B------:R-:W-:Y:S02]  /*1bec0*/  SEL R251, R195.reuse, R250, !P2 ;  /* 0x000000fac3fb7207 */ /* 0x040fe40005000000 */
[C---:B------:R-:W-:Y:S01]  /*1bed0*/  SEL R250, R195.reuse, R3, !P2 ;  /* 0x00000003c3fa7207 */ /* 0x040fe20005000000 */
[----:B------:R-:W-:Y:S01]  /*1bee0*/  STL [R1+0x57c], R252 ;  /* 0x00057cfc01007387 */ /* 0x000fe20000100800 */
[C---:B------:R-:W-:Y:S02]  /*1bef0*/  SEL R3, R195.reuse, R5, !P2 ;  /* 0x00000005c3037207 */ /* 0x040fe40005000000 */
[C---:B------:R-:W-:Y:S01]  /*1bf00*/  SEL R5, R195.reuse, R6, !P2 ;  /* 0x00000006c3057207 */ /* 0x040fe20005000000 */
[----:B------:R-:W-:Y:S04]  /*1bf10*/  STL [R1+0x578], R251 ;  /* 0x000578fb01007387 */ /* 0x000fe80000100800 */
[----:B------:R-:W-:Y:S04]  /*1bf20*/  STL [R1+0x56c], R250 ;  /* 0x00056cfa01007387 */ /* 0x000fe80000100800 */
[----:B------:R1:W-:Y:S04]  /*1bf30*/  STL [R1+0x568], R4 ;  /* 0x0005680401007387 */ /* 0x0003e80000100800 */
[----:B------:R2:W-:Y:S01]  /*1bf40*/  STL [R1+0x560], R3 ;  /* 0x0005600301007387 */ /* 0x0005e20000100800 */
[----:B-1----:R-:W-:-:S03]  /*1bf50*/  SEL R4, R195, R7, !P2 ;  /* 0x00000007c3047207 */ /* 0x002fc60005000000 */
[----:B------:R1:W-:Y:S01]  /*1bf60*/  STL [R1+0x55c], R5 ;  /* 0x00055c0501007387 */ /* 0x0003e20000100800 */
[----:B--2---:R-:W-:-:S03]  /*1bf70*/  SEL R3, R195, R8, !P2 ;  /* 0x00000008c3037207 */ /* 0x004fc60005000000 */
        /* <DEDUP_REMOVED lines=39> */
[----:B----4-:R-:W-:-:S03]  /*1c1f0*/  SEL R4, R195, R28, !P2 ;  /* 0x0000001cc3047207 */ /* 0x010fc60005000000 */
        /* <DEDUP_REMOVED lines=30> */
[----:B------:R-:W-:Y:S01]  /*1c3e0*/  STL [R1+0x3e4], R5 ;  /* 0x0003e40501007387 */ /* 0x000fe20000100800 */
[----:B--2---:R-:W-:-:S03]  /*1c3f0*/  SEL R3, R195, R44, !P2 ;  /* 0x0000002cc3037207 */ /* 0x004fc60005000000 */
[----:B------:R-:W2:Y:S04]  /*1c400*/  LDL.LU R22, [R1+0x570] ;  /* 0x0005700001167983 */ /* 0x000ea80000300800 */
[----:B------:R-:W-:Y:S04]  /*1c410*/  STL [R1+0x3b4], R4 ;  /* 0x0003b40401007387 */ /* 0x000fe80000100800 */
[----:B------:R-:W3:Y:S04]  /*1c420*/  LDL.LU R21, [R1+0x588] ;  /* 0x0005880001157983 */ /* 0x000ee80000300800 */
[----:B------:R1:W-:Y:S04]  /*1c430*/  STL [R1+0x3a8], R3 ;  /* 0x0003a80301007387 */ /* 0x0003e80000100800 */
[----:B------:R-:W4:Y:S04]  /*1c440*/  LDL.LU R20, [R1+0x58c] ;  /* 0x00058c0001147983 */ /* 0x000f280000300800 */
[----:B------:R-:W4:Y:S01]  /*1c450*/  LDL.LU R19, [R1+0x598] ;  /* 0x0005980001137983 */ /* 0x000f220000300800 */
[----:B-1----:R-:W-:-:S03]  /*1c460*/  SEL R3, R195, R45, !P2 ;  /* 0x0000002dc3037207 */ /* 0x002fc60005000000 */
[----:B------:R-:W4:Y:S01]  /*1c470*/  LDL.LU R18, [R1+0x59c] ;  /* 0x00059c0001127983 */ /* 0x000f220000300800 */
[----:B------:R-:W-:-:S03]  /*1c480*/  SEL R9, R195, R46, !P2 ;  /* 0x0000002ec3097207 */ /* 0x000fc60005000000 */
[----:B------:R-:W4:Y:S04]  /*1c490*/  LDL.LU R17, [R1+0x5a0] ;  /* 0x0005a00001117983 */ /* 0x000f280000300800 */
[----:B------:R-:W4:Y:S01]  /*1c4a0*/  LDL.LU R16, [R1+0x5a4] ;  /* 0x0005a40001107983 */ /* 0x000f220000300800 */
[----:B------:R-:W-:-:S03]  /*1c4b0*/  SEL R8, R195, R47, !P2 ;  /* 0x0000002fc3087207 */ /* 0x000fc60005000000 */
[----:B------:R-:W4:Y:S04]  /*1c4c0*/  LDL.LU R7, [R1+0x5a8] ;  /* 0x0005a80001077983 */ /* 0x000f280000300800 */
[----:B------:R-:W4:Y:S04]  /*1c4d0*/  LDL.LU R6, [R1+0x5b0] ;  /* 0x0005b00001067983 */ /* 0x000f280000300800 */
[----:B------:R-:W4:Y:S04]  /*1c4e0*/  LDL.LU R5, [R1+0x584] ;  /* 0x0005840001057983 */ /* 0x000f280000300800 */
[----:B------:R-:W4:Y:S04]  /*1c4f0*/  LDL.LU R4, [R1+0x580] ;  /* 0x0005800001047983 */ /* 0x000f280000300800 */
[----:B------:R1:W-:Y:S04]  /*1c500*/  STL [R1+0x3a4], R3 ;  /* 0x0003a40301007387 */ /* 0x0003e80000100800 */
[----:B------:R1:W-:Y:S04]  /*1c510*/  STL [R1+0x3a0], R9 ;  /* 0x0003a00901007387 */ /* 0x0003e80000100800 */
[----:B------:R-:W4:Y:S01]  /*1c520*/  LDL.LU R15, [R1+0x574] ;  /* 0x00057400010f7983 */ /* 0x000f220000300800 */
        /* <DEDUP_REMOVED lines=9> */
[----:B-1----:R-:W4:Y:S04]  /*1c5c0*/  LDL.LU R8, [R1+0x49c] ;  /* 0x00049c0001087983 */ /* 0x002f280000300800 */
[----:B------:R-:W4:Y:S04]  /*1c5d0*/  LDL.LU R3, [R1+0x530] ;  /* 0x0005300001037983 */ /* 0x000f280000300800 */
[----:B------:R-:W4:Y:S04]  /*1c5e0*/  LDL.LU R250, [R1+0x538] ;  /* 0x0005380001fa7983 */ /* 0x000f280000300800 */
[----:B------:R-:W4:Y:S04]  /*1c5f0*/  LDL.LU R251, [R1+0x53c] ;  /* 0x00053c0001fb7983 */ /* 0x000f280000300800 */
[----:B------:R-:W4:Y:S01]  /*1c600*/  LDL.LU R252, [R1+0x4a8] ;  /* 0x0004a80001fc7983 */ /* 0x000f220000300800 */
[----:B------:R-:W-:-:S02]  /*1c610*/  SEL R23, R195, R49, !P2 ;  /* 0x00000031c3177207 */ /* 0x000fc40005000000 */
[C---:B------:R-:W-:Y:S02]  /*1c620*/  SEL R25, R195.reuse, R50, !P2 ;  /* 0x00000032c3197207 */ /* 0x040fe40005000000 */
[C---:B------:R-:W-:Y:S01]  /*1c630*/  SEL R24, R195.reuse, R51, !P2 ;  /* 0x00000033c3187207 */ /* 0x040fe20005000000 */
[----:B------:R1:W-:Y:S04]  /*1c640*/  STL [R1+0x394], R23 ;  /* 0x0003941701007387 */ /* 0x0003e80000100800 */
[----:B------:R-:W-:Y:S01]  /*1c650*/  STL [R1+0x390], R25 ;  /* 0x0003901901007387 */ /* 0x000fe20000100800 */
[----:B-1----:R-:W-:-:S03]  /*1c660*/  SEL R23, R195, R52, !P2 ;  /* 0x00000034c3177207 */ /* 0x002fc60005000000 */
[----:B------:R-:W-:Y:S04]  /*1c670*/  STL [R1+0x38c], R24 ;  /* 0x00038c1801007387 */ /* 0x000fe80000100800 */
[----:B------:R-:W-:Y:S01]  /*1c680*/  STL [R1+0x328], R23 ;  /* 0x0003281701007387 */ /* 0x000fe20000100800 */
[C---:B--2---:R-:W-:Y:S02]  /*1c690*/  SEL R22, R195.reuse, R22, !P2 ;  /* 0x00000016c3167207 */ /* 0x044fe40005000000 */
[----:B---3--:R-:W-:-:S03]  /*1c6a0*/  SEL R21, R195, R21, !P2 ;  /* 0x00000015c3157207 */ /* 0x008fc60005000000 */
        /* <DEDUP_REMOVED lines=17> */
[----:B------:R-:W-:-:S03]  /*1c7c0*/  SEL R4, R195, R4, !P2 ;  /* 0x00000004c3047207 */ /* 0x000fc60005000000 */
[----:B-1----:R-:W3:Y:S04]  /*1c7d0*/  LDL.LU R7, [R1+0x4ac] ;  /* 0x0004ac0001077983 */ /* 0x002ee80000300800 */
[----:B------:R1:W-:Y:S04]  /*1c7e0*/  STL [R1+0x300], R5 ;  /* 0x0003000501007387 */ /* 0x0003e80000100800 */
[----:B--2---:R-:W2:Y:S01]  /*1c7f0*/  LDL.LU R6, [R1+0x4b4] ;  /* 0x0004b40001067983 */ /* 0x004ea20000300800 */
[----:B------:R-:W-:-:S03]  /*1c800*/  SEL R15, R195, R15, !P2 ;  /* 0x0000000fc30f7207 */ /* 0x000fc60005000000 */
[----:B------:R4:W-:Y:S04]  /*1c810*/  STL [R1+0x2fc], R4 ;  /* 0x0002fc0401007387 */ /* 0x0009e80000100800 */
[----:B-1----:R-:W2:Y:S01]  /*1c820*/  LDL.LU R5, [R1+0x4b8] ;  /* 0x0004b80001057983 */ /* 0x002ea20000300800 */
[----:B------:R-:W-:-:S03]  /*1c830*/  SEL R14, R195, R14, !P2 ;  /* 0x0000000ec30e7207 */ /* 0x000fc60005000000 */
[----:B----4-:R-:W4:Y:S01]  /*1c840*/  LDL.LU R4, [R1+0x4bc] ;  /* 0x0004bc0001047983 */ /* 0x010f220000300800 */
        /* <DEDUP_REMOVED lines=13> */
[----:B------:R1:W-:Y:S04]  /*1c920*/  STL [R1+0x2e0], R9 ;  /* 0x0002e00901007387 */ /* 0x0003e80000100800 */
[----:B------:R1:W-:Y:S02]  /*1c930*/  STL [R1+0x2dc], R8 ;  /* 0x0002dc0801007387 */ /* 0x0003e40000100800 */
[C---:B-1----:R-:W-:Y:S02]  /*1c940*/  SEL R9, R195.reuse, R250, !P2 ;  /* 0x000000fac3097207 */ /* 0x042fe40005000000 */
[----:B------:R1:W-:Y:S01]  /*1c950*/  STL [R1+0x2d8], R3 ;  /* 0x0002d80301007387 */ /* 0x0003e20000100800 */
[----:B------:R-:W-:-:S03]  /*1c960*/  SEL R8, R195, R251, !P2 ;  /* 0x000000fbc3087207 */ /* 0x000fc60005000000 */
[----:B------:R-:W-:Y:S04]  /*1c970*/  STL [R1+0x2d4], R9 ;  /* 0x0002d40901007387 */ /* 0x000fe80000100800 */
[----:B------:R-:W4:Y:S01]  /*1c980*/  LDL.LU R26, [R1+0x508] ;  /* 0x00050800011a7983 */ /* 0x000f220000300800 */
[----:B-1----:R-:W-:-:S03]  /*1c990*/  SEL R3, R195, R252, !P2 ;  /* 0x000000fcc3037207 */ /* 0x002fc60005000000 */
[----:B------:R-:W-:Y:S04]  /*1c9a0*/  STL [R1+0x2d0], R8 ;  /* 0x0002d00801007387 */ /* 0x000fe80000100800 */
        /* <DEDUP_REMOVED lines=14> */
[----:B------:R-:W4:Y:S01]  /*1ca90*/  LDL.LU R252, [R1+0x474] ;  /* 0x0004740001fc7983 */ /* 0x000f220000300800 */
[----:B---3--:R-:W-:-:S02]  /*1caa0*/  SEL R7, R195, R7, !P2 ;  /* 0x00000007c3077207 */ /* 0x008fc40005000000 */
[----:B--2---:R-:W-:-:S03]  /*1cab0*/  SEL R6, R195, R6, !P2 ;  /* 0x00000006c3067207 */ /* 0x004fc60005000000 */
[----:B------:R1:W-:Y:S04]  /*1cac0*/  STL [R1+0x2c8], R7 ;  /* 0x0002c80701007387 */ /* 0x0003e80000100800 */
[----:B------:R2:W-:Y:S01]  /*1cad0*/  STL [R1+0x2c4], R6 ;  /* 0x0002c40601007387 */ /* 0x0005e20000100800 */
[----:B------:R-:W-:-:S03]  /*1cae0*/  SEL R5, R195, R5, !P2 ;  /* 0x00000005c3057207 */ /* 0x000fc60005000000 */
[----:B------:R-:W3:Y:S01]  /*1caf0*/  LDL.LU R15, [R1+0x468] ;  /* 0x00046800010f7983 */ /* 0x000ee20000300800 */
[----:B----4-:R-:W-:-:S03]  /*1cb00*/  SEL R4, R195, R4, !P2 ;  /* 0x00000004c3047207 */ /* 0x010fc60005000000 */
[----:B------:R4:W-:Y:S04]  /*1cb10*/  STL [R1+0x2c0], R5 ;  /* 0x0002c00501007387 */ /* 0x0009e80000100800 */
[----:B------:R-:W3:Y:S04]  /*1cb20*/  LDL.LU R14, [R1+0x464] ;  /* 0x00046400010e7983 */ /* 0x000ee80000300800 */
[----:B------:R1:W-:Y:S04]  /*1cb30*/  STL [R1+0x2bc], R4 ;  /* 0x0002bc0401007387 */ /* 0x0003e80000100800 */
[----:B------:R-:W3:Y:S04]  /*1cb40*/  LDL.LU R13, [R1+0x460] ;  /* 0x00046000010d7983 */ /* 0x000ee80000300800 */
[----:B------:R-:W3:Y:S04]  /*1cb50*/  LDL.LU R12, [R1+0x45c] ;  /* 0x00045c00010c7983 */ /* 0x000ee80000300800 */
[----:B------:R-:W3:Y:S04]  /*1cb60*/  LDL.LU R11, [R1+0x448] ;  /* 0x00044800010b7983 */ /* 0x000ee80000300800 */
[----:B------:R-:W3:Y:S04]  /*1cb70*/  LDL.LU R10, [R1+0x444] ;  /* 0x00044400010a7983 */ /* 0x000ee80000300800 */
[----:B------:R-:W3:Y:S04]  /*1cb80*/  LDL.LU R9, [R1+0x438] ;  /* 0x0004380001097983 */ /* 0x000ee80000300800 */
[----:B------:R-:W3:Y:S04]  /*1cb90*/  LDL.LU R8, [R1+0x440] ;  /* 0x0004400001087983 */ /* 0x000ee80000300800 */
[----:B-1----:R-:W3:Y:S04]  /*1cba0*/  LDL.LU R7, [R1+0x43c] ;  /* 0x00043c0001077983 */ /* 0x002ee80000300800 */
[----:B--2---:R-:W2:Y:S04]  /*1cbb0*/  LDL.LU R6, [R1+0x42c] ;  /* 0x00042c0001067983 */ /* 0x004ea80000300800 */
[----:B----4-:R-:W4:Y:S01]  /*1cbc0*/  LDL.LU R5, [R1+0x428] ;  /* 0x0004280001057983 */ /* 0x010f220000300800 */
[----:B------:R-:W-:-:S03]  /*1cbd0*/  SEL R27, R195, R26, !P2 ;  /* 0x0000001ac31b7207 */ /* 0x000fc60005000000 */
[----:B------:R-:W4:Y:S01]  /*1cbe0*/  LDL.LU R4, [R1+0x424] ;  /* 0x0004240001047983 */ /* 0x000f220000300800 */
        /* <DEDUP_REMOVED lines=23> */
[----:B------:R1:W-:Y:S02]  /*1cd60*/  STL [R1+0x37c], R16 ;  /* 0x00037c1001007387 */ /* 0x0003e40000100800 */
[C---:B-1----:R-:W-:Y:S02]  /*1cd70*/  SEL R17, R195.reuse, R251, !P2 ;  /* 0x000000fbc3117207 */ /* 0x042fe40005000000 */
[----:B------:R1:W-:Y:S01]  /*1cd80*/  STL [R1+0x378], R3 ;  /* 0x0003780301007387 */ /* 0x0003e20000100800 */
[----:B------:R-:W-:-:S03]  /*1cd90*/  SEL R16, R195, R252, !P2 ;  /* 0x000000fcc3107207 */ /* 0x000fc60005000000 */
[----:B-1----:R-:W4:Y:S04]  /*1cda0*/  LDL.LU R3, [R1+0x420] ;  /* 0x0004200001037983 */ /* 0x002f280000300800 */
[----:B------:R1:W-:Y:S04]  /*1cdb0*/  STL [R1+0x374], R17 ;  /* 0x0003741101007387 */ /* 0x0003e80000100800 */
[----:B------:R-:W4:Y:S04]  /*1cdc0*/  LDL.LU R250, [R1+0x41c] ;  /* 0x00041c0001fa7983 */ /* 0x000f280000300800 */
[----:B------:R1:W-:Y:S04]  /*1cdd0*/  STL [R1+0x370], R16 ;  /* 0x0003701001007387 */ /* 0x0003e80000100800 */
[----:B------:R-:W4:Y:S04]  /*1cde0*/  LDL.LU R251, [R1+0x418] ;  /* 0x0004180001fb7983 */ /* 0x000f280000300800 */
[----:B------:R-:W4:Y:S01]  /*1cdf0*/  LDL.LU R252, [R1+0x40c] ;  /* 0x00040c0001fc7983 */ /* 0x000f220000300800 */
[----:B------:R-:W-:-:S02]  /*1ce00*/  SEL R24, R195, R53, !P2 ;  /* 0x00000035c3187207 */ /* 0x000fc40005000000 */
[----:B---3--:R-:W-:-:S05]  /*1ce10*/  SEL R15, R195, R15, !P2 ;  /* 0x0000000fc30f7207 */ /* 0x008fca0005000000 */
[----:B------:R3:W-:Y:S01]  /*1ce20*/  STL [R1+0x36c], R15 ;  /* 0x00036c0f01007387 */ /* 0x0007e20000100800 */
[C---:B------:R-:W-:Y:S02]  /*1ce30*/  SEL R14, R195.reuse, R14, !P2 ;  /* 0x0000000ec30e7207 */ /* 0x040fe40005000000 */
[----:B------:R-:W-:-:S03]  /*1ce40*/  SEL R13, R195, R13, !P2 ;  /* 0x0000000dc30d7207 */ /* 0x000fc60005000000 */
[----:B------:R1:W-:Y:S01]  /*1ce50*/  STL [R1+0x368], R14 ;  /* 0x0003680e01007387 */ /* 0x0003e20000100800 */
        /* <DEDUP_REMOVED lines=12> */
[----:B--2---:R-:W-:-:S03]  /*1cf20*/  SEL R6, R195, R6, !P2 ;  /* 0x00000006c3067207 */ /* 0x004fc60005000000 */
[----:B------:R-:W-:Y:S01]  /*1cf30*/  STL [R1+0x34c], R7 ;  /* 0x00034c0701007387 */ /* 0x000fe20000100800 */
[----:B----4-:R-:W-:-:S03]  /*1cf40*/  SEL R5, R195, R5, !P2 ;  /* 0x00000005c3057207 */ /* 0x010fc60005000000 */
[----:B------:R-:W-:Y:S01]  /*1cf50*/  STL [R1+0x348], R6 ;  /* 0x0003480601007387 */ /* 0x000fe20000100800 */
[----:B------:R-:W-:-:S03]  /*1cf60*/  SEL R4, R195, R4, !P2 ;  /* 0x00000004c3047207 */ /* 0x000fc60005000000 */
[----:B------:R-:W2:Y:S04]  /*1cf70*/  LDL.LU R22, [R1+0x414] ;  /* 0x0004140001167983 */ /* 0x000ea80000300800 */
[----:B------:R4:W-:Y:S04]  /*1cf80*/  STL [R1+0x344], R5 ;  /* 0x0003440501007387 */ /* 0x0009e80000100800 */
[----:B------:R-:W2:Y:S04]  /*1cf90*/  LDL.LU R21, [R1+0x410] ;  /* 0x0004100001157983 */ /* 0x000ea80000300800 */
[----:B------:R1:W-:Y:S04]  /*1cfa0*/  STL [R1+0x340], R4 ;  /* 0x0003400401007387 */ /* 0x0003e80000100800 */
[----:B------:R-:W2:Y:S04]  /*1cfb0*/  LDL.LU R20, [R1+0x408] ;  /* 0x0004080001147983 */ /* 0x000ea80000300800 */
[----:B------:R-:W2:Y:S04]  /*1cfc0*/  LDL.LU R19, [R1+0x3d0] ;  /* 0x0003d00001137983 */ /* 0x000ea80000300800 */
[----:B------:R-:W2:Y:S04]  /*1cfd0*/  LDL.LU R18, [R1+0x3f4] ;  /* 0x0003f40001127983 */ /* 0x000ea80000300800 */
[----:B-1----:R-:W2:Y:S04]  /*1cfe0*/  LDL.LU R17, [R1+0x3fc] ;  /* 0x0003fc0001117983 */ /* 0x002ea80000300800 */
[----:B------:R-:W2:Y:S04]  /*1cff0*/  LDL.LU R16, [R1+0x400] ;  /* 0x0004000001107983 */ /* 0x000ea80000300800 */
[----:B---3--:R-:W3:Y:S04]  /*1d000*/  LDL.LU R15, [R1+0x3f8] ;  /* 0x0003f800010f7983 */ /* 0x008ee80000300800 */
[----:B------:R-:W3:Y:S04]  /*1d010*/  LDL.LU R14, [R1+0x3e8] ;  /* 0x0003e800010e7983 */ /* 0x000ee80000300800 */
[----:B------:R-:W3:Y:S04]  /*1d020*/  LDL.LU R13, [R1+0x3ec] ;  /* 0x0003ec00010d7983 */ /* 0x000ee80000300800 */
[----:B------:R-:W3:Y:S04]  /*1d030*/  LDL.LU R12, [R1+0x3f0] ;  /* 0x0003f000010c7983 */ /* 0x000ee80000300800 */
[----:B------:R-:W3:Y:S04]  /*1d040*/  LDL.LU R11, [R1+0x3e0] ;  /* 0x0003e000010b7983 */ /* 0x000ee80000300800 */
[----:B------:R-:W3:Y:S04]  /*1d050*/  LDL.LU R10, [R1+0x3dc] ;  /* 0x0003dc00010a7983 */ /* 0x000ee80000300800 */
[----:B------:R-:W3:Y:S04]  /*1d060*/  LDL.LU R9, [R1+0x3d8] ;  /* 0x0003d80001097983 */ /* 0x000ee80000300800 */
[----:B------:R-:W3:Y:S01]  /*1d070*/  LDL.LU R8, [R1+0x3d4] ;  /* 0x0003d40001087983 */ /* 0x000ee20000300800 */
[----:B------:R-:W-:-:S05]  /*1d080*/  SEL R3, R195, R3, !P2 ;  /* 0x00000003c3037207 */ /* 0x000fca0005000000 */
[----:B------:R1:W-:Y:S01]  /*1d090*/  STL [R1+0x33c], R3 ;  /* 0x00033c0301007387 */ /* 0x0003e20000100800 */
[----:B----4-:R-:W-:-:S05]  /*1d0a0*/  SEL R5, R195, R250, !P2 ;  /* 0x000000fac3057207 */ /* 0x010fca0005000000 */
[----:B------:R4:W-:Y:S01]  /*1d0b0*/  STL [R1+0x338], R5 ;  /* 0x0003380501007387 */ /* 0x0009e20000100800 */
[----:B------:R-:W-:-:S03]  /*1d0c0*/  SEL R4, R195, R251, !P2 ;  /* 0x000000fbc3047207 */ /* 0x000fc60005000000 */
[----:B------:R-:W3:Y:S01]  /*1d0d0*/  LDL.LU R7, [R1+0x3c8] ;  /* 0x0003c80001077983 */ /* 0x000ee20000300800 */
[----:B-1----:R-:W-:-:S03]  /*1d0e0*/  SEL R3, R195, R252, !P2 ;  /* 0x000000fcc3037207 */ /* 0x002fc60005000000 */
[----:B------:R1:W-:Y:S04]  /*1d0f0*/  STL [R1+0x334], R4 ;  /* 0x0003340401007387 */ /* 0x0003e80000100800 */
[----:B------:R-:W3:Y:S04]  /*1d100*/  LDL.LU R6, [R1+0x3cc] ;  /* 0x0003cc0001067983 */ /* 0x000ee80000300800 */
[----:B------:R1:W-:Y:S04]  /*1d110*/  STL [R1+0x330], R3 ;  /* 0x0003300301007387 */ /* 0x0003e80000100800 */
[----:B----4-:R-:W4:Y:S04]  /*1d120*/  LDL.LU R5, [R1+0x3b8] ;  /* 0x0003b80001057983 */ /* 0x010f280000300800 */
[----:B-1----:R-:W4:Y:S04]  /*1d130*/  LDL.LU R4, [R1+0x3c0] ;  /* 0x0003c00001047983 */ /* 0x002f280000300800 */
[----:B------:R-:W4:Y:S04]  /*1d140*/  LDL.LU R3, [R1+0x3c4] ;  /* 0x0003c40001037983 */ /* 0x000f280000300800 */
[----:B------:R-:W4:Y:S04]  /*1d150*/  LDL.LU R250, [R1+0x3bc] ;  /* 0x0003bc0001fa7983 */ /* 0x000f280000300800 */
[----:B------:R-:W4:Y:S04]  /*1d160*/  LDL.LU R251, [R1+0x3ac] ;  /* 0x0003ac0001fb7983 */ /* 0x000f280000300800 */
[----:B------:R-:W-:Y:S04]  /*1d170*/  STL [R1+0x298], R24 ;  /* 0x0002981801007387 */ /* 0x000fe80000100800 */
[----:B------:R-:W4:Y:S01]  /*1d180*/  LDL.LU R252, [R1+0x3b0] ;  /* 0x0003b00001fc7983 */ /* 0x000f220000300800 */
[----:B------:R-:W-:-:S05]  /*1d190*/  SEL R23, R195, R54, !P2 ;  /* 0x00000036c3177207 */ /* 0x000fca0005000000 */
[----:B------:R1:W-:Y:S01]  /*1d1a0*/  STL [R1+0x294], R23 ;  /* 0x0002941701007387 */ /* 0x0003e20000100800 */
[C---:B------:R-:W-:Y:S02]  /*1d1b0*/  SEL R25, R195.reuse, R56, !P2 ;  /* 0x00000038c3197207 */ /* 0x040fe40005000000 */
[----:B-1----:R-:W-:-:S05]  /*1d1c0*/  SEL R23, R195, R55, !P2 ;  /* 0x00000037c3177207 */ /* 0x002fca0005000000 */
[----:B------:R1:W-:Y:S04]  /*1d1d0*/  STL [R1+0x290], R23 ;  /* 0x0002901701007387 */ /* 0x0003e80000100800 */
[----:B------:R-:W-:Y:S01]  /*1d1e0*/  STL [R1+0x28c], R25 ;  /* 0x00028c1901007387 */ /* 0x000fe20000100800 */
[C---:B--2---:R-:W-:Y:S02]  /*1d1f0*/  SEL R24, R195.reuse, R22, !P2 ;  /* 0x00000016c3187207 */ /* 0x044fe40005000000 */
[----:B-1----:R-:W-:-:S03]  /*1d200*/  SEL R23, R195, R21, !P2 ;  /* 0x00000015c3177207 */ /* 0x002fc60005000000 */
        /* <DEDUP_REMOVED lines=11> */
[----:B---3--:R-:W-:-:S03]  /*1d2c0*/  SEL R17, R195, R15, !P2 ;  /* 0x0000000fc3117207 */ /* 0x008fc60005000000 */
        /* <DEDUP_REMOVED lines=11> */
[C---:B------:R-:W-:Y:S02]  /*1d380*/  SEL R11, R195.reuse, R9, !P2 ;  /* 0x00000009c30b7207 */ /* 0x040fe40005000000 */
[C---:B------:R-:W-:Y:S02]  /*1d390*/  SEL R9, R195.reuse, R57, !P2 ;  /* 0x00000039c3097207 */ /* 0x040fe40005000000 */
[C---:B------:R-:W-:Y:S01]  /*1d3a0*/  SEL R10, R195.reuse, R8, !P2 ;  /* 0x00000008c30a7207 */ /* 0x040fe20005000000 */
[----:B------:R-:W-:Y:S01]  /*1d3b0*/  STL [R1+0x158], R12 ;  /* 0x0001580c01007387 */ /* 0x000fe20000100800 */
[----:B------:R-:W-:-:S03]  /*1d3c0*/  SEL R8, R195, R58, !P2 ;  /* 0x0000003ac3087207 */ /* 0x000fc60005000000 */
[----:B------:R-:W-:Y:S04]  /*1d3d0*/  STL [R1+0x154], R11 ;  /* 0x0001540b01007387 */ /* 0x000fe80000100800 */
[----:B------:R1:W-:Y:S04]  /*1d3e0*/  STL [R1+0x150], R10 ;  /* 0x0001500a01007387 */ /* 0x0003e80000100800 */
[----:B------:R2:W-:Y:S04]  /*1d3f0*/  STL [R1+0x14c], R9 ;  /* 0x00014c0901007387 */ /* 0x0005e80000100800 */
[----:B------:R3:W-:Y:S01]  /*1d400*/  STL [R1+0x148], R8 ;  /* 0x0001480801007387 */ /* 0x0007e20000100800 */
[----:B-1----:R-:W-:-:S02]  /*1d410*/  SEL R10, R195, R59, !P2 ;  /* 0x0000003bc30a7207 */ /* 0x002fc40005000000 */
[----:B--2---:R-:W-:-:S03]  /*1d420*/  SEL R9, R195, R60, !P2 ;  /* 0x0000003cc3097207 */ /* 0x004fc60005000000 */
[----:B------:R-:W-:Y:S01]  /*1d430*/  STL [R1+0x144], R10 ;  /* 0x0001440a01007387 */ /* 0x000fe20000100800 */
[----:B---3--:R-:W-:-:S03]  /*1d440*/  SEL R8, R195, R7, !P2 ;  /* 0x00000007c3087207 */ /* 0x008fc60005000000 */
        /* <DEDUP_REMOVED lines=15> */
[----:B------:R3:W-:Y:S01]  /*1d540*/  STL [R1+0x120], R5 ;  /* 0x0001200501007387 */ /* 0x0007e20000100800 */
[C---:B-1----:R-:W-:Y:S02]  /*1d550*/  SEL R3, R195.reuse, R251, !P2 ;  /* 0x000000fbc3037207 */ /* 0x042fe40005000000 */
[----:B--2---:R-:W-:-:S03]  /*1d560*/  SEL R4, R195, R252, !P2 ;  /* 0x000000fcc3047207 */ /* 0x004fc60005000000 */
[----:B------:R1:W-:Y:S01]  /*1d570*/  STL [R1+0x11c], R3 ;  /* 0x00011c0301007387 */ /* 0x0003e20000100800 */
[----:B---3--:R-:W-:-:S03]  /*1d580*/  SEL R5, R195, R63, !P2 ;  /* 0x0000003fc3057207 */ /* 0x008fc60005000000 */
        /* <DEDUP_REMOVED lines=108> */
[----:B------:R2:W-:Y:S01]  /*1dc50*/  STL [R1+0x40], R4 ;  /* 0x0000400401007387 */ /* 0x0005e20000100800 */
[----:B-1----:R-:W-:-:S03]  /*1dc60*/  SEL R3, R195, R118, !P2 ;  /* 0x00000076c3037207 */ /* 0x002fc60005000000 */
[----:B--2---:R-:W2:Y:S04]  /*1dc70*/  LDL.LU R4, [R1+0x264] ;  /* 0x0002640001047983 */ /* 0x004ea80000300800 */
[----:B------:R1:W-:Y:S01]  /*1dc80*/  STL [R1+0x3c], R5 ;  /* 0x00003c0501007387 */ /* 0x0003e20000100800 */
[----:B------:R-:W-:-:S03]  /*1dc90*/  SEL R7, R195, R120, !P2 ;  /* 0x00000078c3077207 */ /* 0x000fc60005000000 */
[----:B------:R3:W-:Y:S04]  /*1dca0*/  STL [R1+0x38], R3 ;  /* 0x0000380301007387 */ /* 0x0007e80000100800 */
[----:B------:R-:W4:Y:S01]  /*1dcb0*/  LDL.LU R11, [R1+0x278] ;  /* 0x00027800010b7983 */ /* 0x000f220000300800 */
[----:B-1----:R-:W-:-:S03]  /*1dcc0*/  SEL R5, R195, R119, !P2 ;  /* 0x00000077c3057207 */ /* 0x002fc60005000000 */
[----:B---3--:R-:W3:Y:S04]  /*1dcd0*/  LDL.LU R3, [R1+0x26c] ;  /* 0x00026c0001037983 */ /* 0x008ee80000300800 */
[----:B------:R1:W-:Y:S01]  /*1dce0*/  STL [R1+0x34], R5 ;  /* 0x0000340501007387 */ /* 0x0003e20000100800 */
[----:B------:R-:W-:-:S03]  /*1dcf0*/  SEL R6, R195, R122, !P2 ;  /* 0x0000007ac3067207 */ /* 0x000fc60005000000 */
[----:B------:R1:W-:Y:S04]  /*1dd00*/  STL [R1+0x30], R7 ;  /* 0x0000300701007387 */ /* 0x0003e80000100800 */
[----:B------:R-:W3:Y:S01]  /*1dd10*/  LDL.LU R10, [R1+0x274] ;  /* 0x00027400010a7983 */ /* 0x000ee20000300800 */
[----:B-1----:R-:W-:-:S05]  /*1dd20*/  SEL R5, R195, R121, !P2 ;  /* 0x00000079c3057207 */ /* 0x002fca0005000000 */
[----:B------:R1:W-:Y:S01]  /*1dd30*/  STL [R1+0x2c], R5 ;  /* 0x00002c0501007387 */ /* 0x0003e20000100800 */
[----:B------:R-:W-:-:S03]  /*1dd40*/  SEL R7, R195, R124, !P2 ;  /* 0x0000007cc3077207 */ /* 0x000fc60005000000 */
[----:B------:R1:W-:Y:S04]  /*1dd50*/  STL [R1+0x28], R6 ;  /* 0x0000280601007387 */ /* 0x0003e80000100800 */
[----:B------:R-:W3:Y:S01]  /*1dd60*/  LDL.LU R9, [R1+0x270] ;  /* 0x0002700001097983 */ /* 0x000ee20000300800 */
[C---:B-1----:R-:W-:Y:S02]  /*1dd70*/  SEL R5, R195.reuse, R123, !P2 ;  /* 0x0000007bc3057207 */ /* 0x042fe40005000000 */
[----:B------:R-:W-:-:S03]  /*1dd80*/  SEL R6, R195, R125, !P2 ;  /* 0x0000007dc3067207 */ /* 0x000fc60005000000 */
[----:B------:R1:W-:Y:S04]  /*1dd90*/  STL [R1+0x24], R5 ;  /* 0x0000240501007387 */ /* 0x0003e80000100800 */
[----:B------:R1:W-:Y:S02]  /*1dda0*/  STL [R1+0x20], R7 ;  /* 0x0000200701007387 */ /* 0x0003e40000100800 */
[C---:B-1----:R-:W-:Y:S02]  /*1ddb0*/  SEL R5, R195.reuse, R126, !P2 ;  /* 0x0000007ec3057207 */ /* 0x042fe40005000000 */
[----:B------:R1:W-:Y:S01]  /*1ddc0*/  STL [R1+0x1c], R6 ;  /* 0x00001c0601007387 */ /* 0x0003e20000100800 */
[----:B------:R-:W-:-:S03]  /*1ddd0*/  SEL R7, R195, R127, !P2 ;  /* 0x0000007fc3077207 */ /* 0x000fc60005000000 */
[----:B------:R1:W-:Y:S02]  /*1dde0*/  STL [R1+0x18], R5 ;  /* 0x0000180501007387 */ /* 0x0003e40000100800 */
[C---:B-1----:R-:W-:Y:S02]  /*1ddf0*/  SEL R6, R195.reuse, R128, !P2 ;  /* 0x00000080c3067207 */ /* 0x042fe40005000000 */
[----:B------:R1:W-:Y:S01]  /*1de00*/  STL [R1+0x14], R7 ;  /* 0x0000140701007387 */ /* 0x0003e20000100800 */
[----:B------:R-:W-:-:S03]  /*1de10*/  SEL R5, R195, R129, !P2 ;  /* 0x00000081c3057207 */ /* 0x000fc60005000000 */
[----:B------:R-:W3:Y:S04]  /*1de20*/  LDL.LU R8, [R1+0x268] ;  /* 0x0002680001087983 */ /* 0x000ee80000300800 */
[----:B------:R1:W-:Y:S04]  /*1de30*/  STL [R1+0x10], R6 ;  /* 0x0000100601007387 */ /* 0x0003e80000100800 */
[----:B------:R1:W-:Y:S04]  /*1de40*/  STL [R1+0xc], R5 ;  /* 0x00000c0501007387 */ /* 0x0003e80000100800 */
[----:B-1----:R-:W3:Y:S01]  /*1de50*/  LDL.LU R7, [R1+0x260] ;  /* 0x0002600001077983 */ /* 0x002ee20000300800 */
[----:B------:R-:W-:-:S02]  /*1de60*/  SEL R6, R195, R130, !P2 ;  /* 0x00000082c3067207 */ /* 0x000fc40005000000 */
[----:B------:R-:W-:-:S03]  /*1de70*/  SEL R5, R195, R131, !P2 ;  /* 0x00000083c3057207 */ /* 0x000fc60005000000 */
[----:B------:R1:W-:Y:S04]  /*1de80*/  STL [R1+0x8], R6 ;  /* 0x0000080601007387 */ /* 0x0003e80000100800 */
[----:B------:R1:W-:Y:S04]  /*1de90*/  STL [R1+0x4], R5 ;  /* 0x0000040501007387 */ /* 0x0003e80000100800 */
[----:B-1----:R-:W3:Y:S01]  /*1dea0*/  LDL.LU R6, [R1+0x25c] ;  /* 0x00025c0001067983 */ /* 0x002ee20000300800 */
[C---:B------:R-:W-:Y:S02]  /*1deb0*/  SEL R12, R195.reuse, R132, !P2 ;  /* 0x00000084c30c7207 */ /* 0x040fe40005000000 */
[C---:B------:R-:W-:Y:S01]  /*1dec0*/  SEL R251, R195.reuse, R134, !P2 ;  /* 0x00000086c3fb7207 */ /* 0x040fe20005000000 */
[----:B------:R-:W3:Y:S01]  /*1ded0*/  LDL.LU R5, [R1+0x250] ;  /* 0x0002500001057983 */ /* 0x000ee20000300800 */
[----:B------:R-:W-:-:S03]  /*1dee0*/  SEL R250, R195, R135, !P2 ;  /* 0x00000087c3fa7207 */ /* 0x000fc60005000000 */
[----:B------:R1:W-:Y:S04]  /*1def0*/  STL [R1], R12 ;  /* 0x0000000c01007387 */ /* 0x0003e80000100800 */
[----:B------:R-:W-:Y:S04]  /*1df00*/  STL.64 [R1+0x1860], R250 ;  /* 0x001860fa01007387 */ /* 0x000fe80000100a00 */
[----:B------:R-:W-:Y:S01]  /*1df10*/  STL.64 [R1+0x1868], R136 ;  /* 0x0018688801007387 */ /* 0x000fe20000100a00 */
[----:B--2---:R-:W-:-:S03]  /*1df20*/  SEL R80, R195, R4, !P2 ;  /* 0x00000004c3507207 */ /* 0x004fc60005000000 */
[----:B------:R-:W2:Y:S04]  /*1df30*/  LDL.LU R4, [R1+0x22c] ;  /* 0x00022c0001047983 */ /* 0x000ea80000300800 */
[----:B------:R-:W2:Y:S01]  /*1df40*/  LDL.LU R22, [R1+0x244] ;  /* 0x0002440001167983 */ /* 0x000ea20000300800 */
[C---:B----4-:R-:W-:Y:S02]  /*1df50*/  SEL R79, R195.reuse, R11, !P2 ;  /* 0x0000000bc34f7207 */ /* 0x050fe40005000000 */
[C---:B---3--:R-:W-:Y:S02]  /*1df60*/  SEL R78, R195.reuse, R3, !P2 ;  /* 0x00000003c34e7207 */ /* 0x048fe40005000000 */
[----:B------:R-:W3:Y:S04]  /*1df70*/  LDL.LU R3, [R1+0x248] ;  /* 0x0002480001037983 */ /* 0x000ee80000300800 */
[----:B------:R-:W-:Y:S04]  /*1df80*/  STL.64 [R1+0x1870], R78 ;  /* 0x0018704e01007387 */ /* 0x000fe80000100a00 */
[----:B------:R-:W4:Y:S01]  /*1df90*/  LDL.LU R21, [R1+0x23c] ;  /* 0x00023c0001157983 */ /* 0x000f220000300800 */
[----:B------:R-:W-:-:S03]  /*1dfa0*/  SEL R77, R195, R10, !P2 ;  /* 0x0000000ac34d7207 */ /* 0x000fc60005000000 */
[----:B------:R-:W4:Y:S04]  /*1dfb0*/  LDL.LU R20, [R1+0x238] ;  /* 0x0002380001147983 */ /* 0x000f280000300800 */
[----:B------:R-:W4:Y:S04]  /*1dfc0*/  LDL.LU R19, [R1+0x234] ;  /* 0x0002340001137983 */ /* 0x000f280000300800 */
[----:B------:R-:W4:Y:S04]  /*1dfd0*/  LDL.LU R18, [R1+0x230] ;  /* 0x0002300001127983 */ /* 0x000f280000300800 */
[----:B------:R-:W4:Y:S01]  /*1dfe0*/  LDL.LU R17, [R1+0x224] ;  /* 0x0002240001117983 */ /* 0x000f220000300800 */
[----:B------:R-:W-:-:S03]  /*1dff0*/  SEL R76, R195, R9, !P2 ;  /* 0x00000009c34c7207 */ /* 0x000fc60005000000 */
[----:B------:R-:W4:Y:S04]  /*1e000*/  LDL.LU R16, [R1+0x220] ;  /* 0x0002200001107983 */ /* 0x000f280000300800 */
[----:B------:R-:W-:Y:S04]  /*1e010*/  STL.64 [R1+0x1878], R76 ;  /* 0x0018784c01007387 */ /* 0x000fe80000100a00 */
[----:B------:R-:W4:Y:S04]  /*1e020*/  LDL.LU R15, [R1+0x21c] ;  /* 0x00021c00010f7983 */ /* 0x000f280000300800 */
[----:B------:R-:W4:Y:S04]  /*1e030*/  LDL.LU R14, [R1+0x218] ;  /* 0x00021800010e7983 */ /* 0x000f280000300800 */
[----:B------:R-:W4:Y:S04]  /*1e040*/  LDL.LU R13, [R1+0x1c8] ;  /* 0x0001c800010d7983 */ /* 0x000f280000300800 */
[----:B-1----:R-:W4:Y:S01]  /*1e050*/  LDL.LU R12, [R1+0x1cc] ;  /* 0x0001cc00010c7983 */ /* 0x002f220000300800 */
[----:B------:R-:W-:-:S02]  /*1e060*/  SEL R75, R195, R8, !P2 ;  /* 0x00000008c34b7207 */ /* 0x000fc40005000000 */
[----:B------:R-:W-:-:S05]  /*1e070*/  SEL R74, R195, R7, !P2 ;  /* 0x00000007c34a7207 */ /* 0x000fca0005000000 */
[----:B------:R-:W-:Y:S04]  /*1e080*/  STL.64 [R1+0x1880], R74 ;  /* 0x0018804a01007387 */ /* 0x000fe80000100a00 */
[----:B------:R-:W4:Y:S04]  /*1e090*/  LDL.LU R11, [R1+0x1f8] ;  /* 0x0001f800010b7983 */ /* 0x000f280000300800 */
[----:B------:R-:W4:Y:S04]  /*1e0a0*/  LDL.LU R10, [R1+0x1fc] ;  /* 0x0001fc00010a7983 */ /* 0x000f280000300800 */
[----:B------:R-:W4:Y:S01]  /*1e0b0*/  LDL.LU R9, [R1+0x200] ;  /* 0x0002000001097983 */ /* 0x000f220000300800 */
[----:B------:R-:W-:-:S03]  /*1e0c0*/  SEL R73, R195, R6, !P2 ;  /* 0x00000006c3497207 */ /* 0x000fc60005000000 */
[----:B------:R-:W4:Y:S04]  /*1e0d0*/  LDL.LU R8, [R1+0x208] ;  /* 0x0002080001087983 */ /* 0x000f280000300800 */
[----:B------:R-:W4:Y:S04]  /*1e0e0*/  LDL.LU R7, [R1+0x20c] ;  /* 0x00020c0001077983 */ /* 0x000f280000300800 */
[----:B------:R-:W4:Y:S01]  /*1e0f0*/  LDL.LU R6, [R1+0x204] ;  /* 0x0002040001067983 */ /* 0x000f220000300800 */
[----:B------:R-:W-:-:S05]  /*1e100*/  SEL R72, R195, R5, !P2 ;  /* 0x00000005c3487207 */ /* 0x000fca0005000000 */
[----:B------:R-:W-:Y:S04]  /*1e110*/  STL.64 [R1+0x1888], R72 ;  /* 0x0018884801007387 */ /* 0x000fe80000100a00 */
[----:B------:R-:W4:Y:S01]  /*1e120*/  LDL.LU R5, [R1+0x1d0] ;  /* 0x0001d00001057983 */ /* 0x000f220000300800 */
[----:B--2---:R-:W-:-:S03]  /*1e130*/  SEL R71, R195, R4, !P2 ;  /* 0x00000004c3477207 */ /* 0x004fc60005000000 */
[----:B------:R-:W2:Y:S01]  /*1e140*/  LDL.LU R4, [R1+0x1f0] ;  /* 0x0001f00001047983 */ /* 0x000ea20000300800 */
[----:B------:R-:W-:-:S05]  /*1e150*/  SEL R70, R195, R22, !P2 ;  /* 0x00000016c3467207 */ /* 0x000fca0005000000 */
[----:B------:R-:W-:Y:S01]  /*1e160*/  STL.64 [R1+0x1890], R70 ;  /* 0x0018904601007387 */ /* 0x000fe20000100a00 */
[----:B---3--:R-:W-:-:S03]  /*1e170*/  SEL R69, R195, R3, !P2 ;  /* 0x00000003c3457207 */ /* 0x008fc60005000000 */
[----:B------:R-:W3:Y:S01]  /*1e180*/  LDL.LU R3, [R1+0x1f4] ;  /* 0x0001f40001037983 */ /* 0x000ee20000300800 */
[C---:B----4-:R-:W-:Y:S02]  /*1e190*/  SEL R68, R195.reuse, R21, !P2 ;  /* 0x00000015c3447207 */ /* 0x050fe40005000000 */
[C---:B------:R-:W-:Y:S02]  /*1e1a0*/  SEL R67, R195.reuse, R20, !P2 ;  /* 0x00000014c3437207 */ /* 0x040fe40005000000 */
[C---:B------:R-:W-:Y:S01]  /*1e1b0*/  SEL R66, R195.reuse, R19, !P2 ;  /* 0x00000013c3427207 */ /* 0x040fe20005000000 */
[----:B------:R-:W-:Y:S01]  /*1e1c0*/  STL.64 [R1+0x1898], R68 ;  /* 0x0018984401007387 */ /* 0x000fe20000100a00 */
[C---:B------:R-:W-:Y:S02]  /*1e1d0*/  SEL R33, R195.reuse, R17, !P2 ;  /* 0x00000011c3217207 */ /* 0x040fe40005000000 */
[C---:B------:R-:W-:Y:S01]  /*1e1e0*/  SEL R32, R195.reuse, R16, !P2 ;  /* 0x00000010c3207207 */ /* 0x040fe20005000000 */
[----:B------:R-:W-:Y:S01]  /*1e1f0*/  STL.64 [R1+0x18a0], R66 ;  /* 0x0018a04201007387 */ /* 0x000fe20000100a00 */
[----:B------:R-:W-:-:S02]  /*1e200*/  SEL R34, R195, R18, !P2 ;  /* 0x00000012c3227207 */ /* 0x000fc40005000000 */
[C---:B------:R-:W-:Y:S02]  /*1e210*/  SEL R31, R195.reuse, R15, !P2 ;  /* 0x0000000fc31f7207 */ /* 0x040fe40005000000 */
[C---:B------:R-:W-:Y:S01]  /*1e220*/  SEL R30, R195.reuse, R14, !P2 ;  /* 0x0000000ec31e7207 */ /* 0x040fe20005000000 */
[----:B------:R-:W-:Y:S01]  /*1e230*/  STL.64 [R1+0x18a8], R32 ;  /* 0x0018a82001007387 */ /* 0x000fe20000100a00 */
[----:B------:R-:W-:-:S03]  /*1e240*/  SEL R29, R195, R13, !P2 ;  /* 0x0000000dc31d7207 */ /* 0x000fc60005000000 */
[----:B------:R-:W-:Y:S01]  /*1e250*/  STL.64 [R1+0x18b0], R30 ;  /* 0x0018b01e01007387 */ /* 0x000fe20000100a00 */
[----:B------:R-:W-:-:S03]  /*1e260*/  SEL R28, R195, R12, !P2 ;  /* 0x0000000cc31c7207 */ /* 0x000fc60005000000 */
[----:B------:R-:W4:Y:S04]  /*1e270*/  LDL.LU R18, [R1+0x1dc] ;  /* 0x0001dc0001127983 */ /* 0x000f280000300800 */
[----:B------:R-:W-:Y:S01]  /*1e280*/  STL.64 [R1+0x18b8], R28 ;  /* 0x0018b81c01007387 */ /* 0x000fe20000100a00 */
[C---:B------:R-:W-:Y:S02]  /*1e290*/  SEL R27, R195.reuse, R11, !P2 ;  /* 0x0000000bc31b7207 */ /* 0x040fe40005000000 */
[C---:B------:R-:W-:Y:S02]  /*1e2a0*/  SEL R26, R195.reuse, R10, !P2 ;  /* 0x0000000ac31a7207 */ /* 0x040fe40005000000 */
[C---:B------:R-:W-:Y:S02]  /*1e2b0*/  SEL R25, R195.reuse, R9, !P2 ;  /* 0x00000009c3197207 */ /* 0x040fe40005000000 */
[C---:B------:R-:W-:Y:S01]  /*1e2c0*/  SEL R24, R195.reuse, R8, !P2 ;  /* 0x00000008c3187207 */ /* 0x040fe20005000000 */
[----:B------:R-:W-:Y:S01]  /*1e2d0*/  STL.64 [R1+0x18c0], R26 ;  /* 0x0018c01a01007387 */ /* 0x000fe20000100a00 */
[----:B------:R-:W-:-:S02]  /*1e2e0*/  SEL R23, R195, R7, !P2 ;  /* 0x00000007c3177207 */ /* 0x000fc40005000000 */
[C---:B------:R-:W-:Y:S01]  /*1e2f0*/  SEL R22, R195.reuse, R6, !P2 ;  /* 0x00000006c3167207 */ /* 0x040fe20005000000 */
[----:B------:R-:W-:Y:S04]  /*1e300*/  STL.64 [R1+0x18c8], R24 ;  /* 0x0018c81801007387 */ /* 0x000fe80000100a00 */
[----:B------:R-:W-:Y:S04]  /*1e310*/  STL.64 [R1+0x18d0], R22 ;  /* 0x0018d01601007387 */ /* 0x000fe80000100a00 */
[----:B------:R-:W4:Y:S04]  /*1e320*/  LDL.LU R17, [R1+0x1e0] ;  /* 0x0001e00001117983 */ /* 0x000f280000300800 */
[----:B------:R-:W4:Y:S01]  /*1e330*/  LDL.LU R16, [R1+0x1e4] ;  /* 0x0001e40001107983 */ /* 0x000f220000300800 */
[----:B------:R-:W-:-:S02]  /*1e340*/  SEL R21, R195, R5, !P2 ;  /* 0x00000005c3157207 */ /* 0x000fc40005000000 */
[----:B--2---:R-:W-:-:S05]  /*1e350*/  SEL R20, R195, R4, !P2 ;  /* 0x00000004c3147207 */ /* 0x004fca0005000000 */
[----:B------:R-:W-:Y:S04]  /*1e360*/  STL.64 [R1+0x18d8], R20 ;  /* 0x0018d81401007387 */ /* 0x000fe80000100a00 */
[----:B------:R-:W2:Y:S04]  /*1e370*/  LDL.LU R15, [R1+0x1e8] ;  /* 0x0001e800010f7983 */ /* 0x000ea80000300800 */
[----:B------:R-:W2:Y:S04]  /*1e380*/  LDL.LU R14, [R1+0x1d4] ;  /* 0x0001d400010e7983 */ /* 0x000ea80000300800 */
[----:B------:R-:W2:Y:S04]  /*1e390*/  LDL.LU R13, [R1+0x1d8] ;  /* 0x0001d800010d7983 */ /* 0x000ea80000300800 */
[----:B------:R-:W2:Y:S04]  /*1e3a0*/  LDL.LU R12, [R1+0x1c4] ;  /* 0x0001c400010c7983 */ /* 0x000ea80000300800 */
[----:B------:R-:W2:Y:S04]  /*1e3b0*/  LDL.LU R11, [R1+0x1c0] ;  /* 0x0001c000010b7983 */ /* 0x000ea80000300800 */
[----:B------:R-:W2:Y:S04]  /*1e3c0*/  LDL.LU R10, [R1+0x1bc] ;  /* 0x0001bc00010a7983 */ /* 0x000ea80000300800 */
[----:B------:R-:W2:Y:S04]  /*1e3d0*/  LDL.LU R9, [R1+0x1b4] ;  /* 0x0001b40001097983 */ /* 0x000ea80000300800 */
[----:B------:R-:W2:Y:S01]  /*1e3e0*/  LDL.LU R8, [R1+0x1b0] ;  /* 0x0001b00001087983 */ /* 0x000ea20000300800 */
[----:B---3--:R-:W-:-:S03]  /*1e3f0*/  SEL R19, R195, R3, !P2 ;  /* 0x00000003c3137207 */ /* 0x008fc60005000000 */
[----:B------:R-:W3:Y:S04]  /*1e400*/  LDL.LU R7, [R1+0x1ac] ;  /* 0x0001ac0001077983 */ /* 0x000ee80000300800 */
        /* <DEDUP_REMOVED lines=16> */
[----:B------:R-:W3:Y:S01]  /*1e510*/  LDL.LU R35, [R1+0x15c] ;  /* 0x00015c0001237983 */ /* 0x000ee20000300800 */
[----:B----4-:R-:W-:-:S05]  /*1e520*/  SEL R18, R195, R18, !P2 ;  /* 0x00000012c3127207 */ /* 0x010fca0005000000 */
[----:B------:R-:W-:Y:S01]  /*1e530*/  STL.64 [R1+0x18e0], R18 ;  /* 0x0018e01201007387 */ /* 0x000fe20000100a00 */
[C---:B------:R-:W-:Y:S02]  /*1e540*/  SEL R17, R195.reuse, R17, !P2 ;  /* 0x00000011c3117207 */ /* 0x040fe40005000000 */
[----:B------:R-:W-:-:S05]  /*1e550*/  SEL R16, R195, R16, !P2 ;  /* 0x00000010c3107207 */ /* 0x000fca0005000000 */
[----:B------:R1:W-:Y:S04]  /*1e560*/  STL.64 [R1+0x18e8], R16 ;  /* 0x0018e81001007387 */ /* 0x0003e80000100a00 */
[----:B------:R-:W4:Y:S04]  /*1e570*/  LDL.LU R55, [R1+0x1b8] ;  /* 0x0001b80001377983 */ /* 0x000f280000300800 */
[----:B------:R-:W4:Y:S04]  /*1e580*/  LDL.LU R54, [R1+0x380] ;  /* 0x0003800001367983 */ /* 0x000f280000300800 */
[----:B------:R-:W1:Y:S01]  /*1e590*/  S2R R51, SR_TID.X ;  /* 0x0000000000337919 */ /* 0x000e620000002100 */
[----:B------:R-:W-:Y:S01]  /*1e5a0*/  @!P4 LOP3.LUT R0, RZ, c[0x0][0x178], RZ, 0x33, !PT ;  /* 0x00005e00ff00ca12 */ /* 0x000fe200078e33ff */
[----:B------:R-:W-:Y:S01]  /*1e5b0*/  IMAD.MOV.U32 R199, RZ, RZ, c[0x0][0x188] ;  /* 0x00006200ffc77624 */ /* 0x000fe200078e00ff */
[----:B-1----:R-:W-:-:S02]  /*1e5c0*/  SEL R17, R195, R198, !P2 ;  /* 0x000000c6c3117207 */ /* 0x002fc40005000000 */
[C---:B------:R-:W-:Y:S01]  /*1e5d0*/  SEL R16, R195.reuse, R194, !P2 ;  /* 0x000000c2c3107207 */ /* 0x040fe20005000000 */
[----:B------:R-:W-:Y:S02]  /*1e5e0*/  IMAD R0, R0, c[0x0][0x184], RZ ;  /* 0x0000610000007a24 */ /* 0x000fe400078e02ff */
[----:B------:R-:W-:Y:S01]  /*1e5f0*/  STL [R1+0xd60], R17 ;  /* 0x000d601101007387 */ /* 0x000fe20000100800 */
[----:B------:R-:W-:Y:S02]  /*1e600*/  SEL R252, R195, R133, !P2 ;  /* 0x00000085c3fc7207 */ /* 0x000fe40005000000 */
[----:B------:R-:W-:-:S04]  /*1e610*/  SHF.R.U32.HI R58, RZ, 0x6, R51 ;  /* 0x00000006ff3a7819 */ /* 0x000fc80000011633 */
[----:B------:R-:W-:-:S05]  /*1e620*/  SGXT.U32 R58, R58, 0x1 ;  /* 0x000000013a3a781a */ /* 0x000fca0000000000 */
[C---:B------:R-:W-:Y:S02]  /*1e630*/  IMAD R56, R58.reuse, c[0x0][0x188], RZ ;  /* 0x000062003a387a24 */ /* 0x040fe400078e02ff */
[C---:B------:R-:W-:Y:S02]  /*1e640*/  IMAD R59, R58.reuse, c[0x0][0x188], RZ ;  /* 0x000062003a3b7a24 */ /* 0x040fe400078e02ff */
[C---:B------:R-:W-:Y:S01]  /*1e650*/  IMAD R57, R58.reuse, c[0x0][0x188], RZ ;  /* 0x000062003a397a24 */ /* 0x040fe200078e02ff */
[----:B------:R1:W-:Y:S01]  /*1e660*/  STL [R1+0xd64], R16 ;  /* 0x000d641001007387 */ /* 0x0003e20000100800 */
[----:B------:R-:W-:Y:S02]  /*1e670*/  IMAD R56, R199, 0x2, R56 ;  /* 0x00000002c7387824 */ /* 0x000fe400078e0238 */
[----:B------:R-:W-:Y:S01]  /*1e680*/  IMAD R58, R58, c[0x0][0x188], RZ ;  /* 0x000062003a3a7a24 */ /* 0x000fe200078e02ff */
[----:B------:R-:W-:Y:S01]  /*1e690*/  SEL R138, R195, R138, !P2 ;  /* 0x0000008ac38a7207 */ /* 0x000fe20005000000 */
[----:B------:R-:W-:Y:S01]  /*1e6a0*/  IMAD R57, R199, 0x2, R57 ;  /* 0x00000002c7397824 */ /* 0x000fe200078e0239 */
[----:B------:R-:W-:-:S02]  /*1e6b0*/  SEL R139, R195, R139, !P2 ;  /* 0x0000008bc38b7207 */ /* 0x000fc40005000000 */
[C---:B------:R-:W-:Y:S02]  /*1e6c0*/  SEL R140, R195.reuse, R140, !P2 ;  /* 0x0000008cc38c7207 */ /* 0x040fe40005000000 */
[C---:B------:R-:W-:Y:S02]  /*1e6d0*/  SEL R141, R195.reuse, R141, !P2 ;  /* 0x0000008dc38d7207 */ /* 0x040fe40005000000 */
[C---:B------:R-:W-:Y:S02]  /*1e6e0*/  SEL R142, R195.reuse, R142, !P2 ;  /* 0x0000008ec38e7207 */ /* 0x040fe40005000000 */
[C---:B------:R-:W-:Y:S02]  /*1e6f0*/  SEL R143, R195.reuse, R143, !P2 ;  /* 0x0000008fc38f7207 */ /* 0x040fe40005000000 */
[C---:B------:R-:W-:Y:S02]  /*1e700*/  SEL R144, R195.reuse, R144, !P2 ;  /* 0x00000090c3907207 */ /* 0x040fe40005000000 */
        /* <DEDUP_REMOVED lines=49> */
[----:B-1----:R-:W-:Y:S01]  /*1ea20*/  SEL R16, R195, R197, !P2 ;  /* 0x000000c5c3107207 */ /* 0x002fe20005000000 */
[C---:B------:R-:W-:Y:S02]  /*1ea30*/  IMAD R58, R199.reuse, 0x2, R58 ;  /* 0x00000002c73a7824 */ /* 0x040fe400078e023a */
[----:B------:R-:W-:Y:S02]  /*1ea40*/  IMAD R56, R199, 0x2, R56 ;  /* 0x00000002c7387824 */ /* 0x000fe400078e0238 */
[----:B------:R1:W-:Y:S01]  /*1ea50*/  STL [R1+0xd68], R16 ;  /* 0x000d681001007387 */ /* 0x0003e20000100800 */
[C---:B--2---:R-:W-:Y:S02]  /*1ea60*/  SEL R15, R195.reuse, R15, !P2 ;  /* 0x0000000fc30f7207 */ /* 0x044fe40005000000 */
[C---:B------:R-:W-:Y:S02]  /*1ea70*/  SEL R14, R195.reuse, R14, !P2 ;  /* 0x0000000ec30e7207 */ /* 0x040fe40005000000 */
[----:B------:R-:W-:-:S02]  /*1ea80*/  SEL R13, R195, R13, !P2 ;  /* 0x0000000dc30d7207 */ /* 0x000fc40005000000 */
[C---:B------:R-:W-:Y:S02]  /*1ea90*/  SEL R12, R195.reuse, R12, !P2 ;  /* 0x0000000cc30c7207 */ /* 0x040fe40005000000 */
[C---:B------:R-:W-:Y:S02]  /*1eaa0*/  SEL R11, R195.reuse, R11, !P2 ;  /* 0x0000000bc30b7207 */ /* 0x040fe40005000000 */
[C---:B------:R-:W-:Y:S02]  /*1eab0*/  SEL R10, R195.reuse, R10, !P2 ;  /* 0x0000000ac30a7207 */ /* 0x040fe40005000000 */
[C---:B------:R-:W-:Y:S02]  /*1eac0*/  SEL R9, R195.reuse, R9, !P2 ;  /* 0x00000009c3097207 */ /* 0x040fe40005000000 */
[C---:B------:R-:W-:Y:S02]  /*1ead0*/  SEL R8, R195.reuse, R8, !P2 ;  /* 0x00000008c3087207 */ /* 0x040fe40005000000 */
[----:B---3--:R-:W-:-:S02]  /*1eae0*/  SEL R7, R195, R7, !P2 ;  /* 0x00000007c3077207 */ /* 0x008fc40005000000 */
        /* <DEDUP_REMOVED lines=16> */
[----:B------:R-:W-:Y:S02]  /*1ebf0*/  SEL R35, R195, R35, !P2 ;  /* 0x00000023c3237207 */ /* 0x000fe40005000000 */
[----:B------:R-:W-:Y:S01]  /*1ec00*/  LEA R51, P2, R0, c[0x0][0x160], 0x2 ;  /* 0x0000580000337a11 */ /* 0x000fe200078410ff */
[----:B------:R-:W-:-:S02]  /*1ec10*/  IMAD R57, R199, 0x2, R57 ;  /* 0x00000002c7397824 */ /* 0x000fc400078e0239 */
[----:B------:R-:W-:Y:S01]  /*1ec20*/  IMAD R56, R199, 0x2, R56 ;  /* 0x00000002c7387824 */ /* 0x000fe200078e0238 */
[----:B------:R-:W-:Y:S02]  /*1ec30*/  LEA.HI.X.SX32 R0, R0, c[0x0][0x164], 0x2, P2 ;  /* 0x0000590000007a11 */ /* 0x000fe400010f16ff */
[-C--:B-1----:R-:W-:Y:S02]  /*1ec40*/  LEA R16, P2, R59, R51.reuse, 0x2 ;  /* 0x000000333b107211 */ /* 0x082fe400078410ff */
[-C--:B------:R-:W-:Y:S02]  /*1ec50*/  LEA R194, P6, R58, R51.reuse, 0x2 ;  /* 0x000000333ac27211 */ /* 0x080fe400078c10ff */
[-C--:B------:R-:W-:Y:S02]  /*1ec60*/  LEA R18, P4, R57, R51.reuse, 0x2 ;  /* 0x0000003339127211 */ /* 0x080fe400078810ff */
[----:B------:R-:W-:Y:S02]  /*1ec70*/  LEA.HI.X.SX32 R17, R59, R0, 0x2, P2 ;  /* 0x000000003b117211 */ /* 0x000fe400010f16ff */
[----:B------:R-:W-:-:S02]  /*1ec80*/  LEA R134, P2, R56, R51, 0x2 ;  /* 0x0000003338867211 */ /* 0x000fc400078410ff */
[-C--:B------:R-:W-:Y:S02]  /*1ec90*/  LEA.HI.X.SX32 R195, R58, R0.reuse, 0x2, P6 ;  /* 0x000000003ac37211 */ /* 0x080fe400030f16ff */
[-C--:B------:R-:W-:Y:S02]  /*1eca0*/  LEA.HI.X.SX32 R19, R57, R0.reuse, 0x2, P4 ;  /* 0x0000000039137211 */ /* 0x080fe400020f16ff */
[----:B------:R-:W-:Y:S01]  /*1ecb0*/  LEA.HI.X.SX32 R135, R56, R0, 0x2, P2 ;  /* 0x0000000038877211 */ /* 0x000fe200010f16ff */
[----:B------:R1:W-:Y:S01]  /*1ecc0*/  STL.64 [R1+0xe48], R16 ;  /* 0x000e481001007387 */ /* 0x0003e20000100a00 */
[----:B----4-:R-:W-:-:S03]  /*1ecd0*/  LEA R20, P6, R55, R51, 0x2 ;  /* 0x0000003337147211 */ /* 0x010fc600078c10ff */
[----:B------:R-:W-:Y:S01]  /*1ece0*/  STL.64 [R1+0xe40], R194 ;  /* 0x000e40c201007387 */ /* 0x000fe20000100a00 */
[----:B------:R-:W-:-:S03]  /*1ecf0*/  LEA.HI.X.SX32 R21, R55, R0, 0x2, P6 ;  /* 0x0000000037157211 */ /* 0x000fc600030f16ff */
[----:B------:R2:W-:Y:S04]  /*1ed00*/  STL.64 [R1+0xe38], R18 ;  /* 0x000e381201007387 */ /* 0x0005e80000100a00 */
[----:B------:R-:W-:Y:S04]  /*1ed10*/  STL.64 [R1+0xe30], R134 ;  /* 0x000e308601007387 */ /* 0x000fe80000100a00 */
[----:B------:R3:W-:Y:S04]  /*1ed20*/  STL.64 [R1+0xe28], R20 ;  /* 0x000e281401007387 */ /* 0x0007e80000100a00 */
[----:B------:R-:W4:Y:S01]  /*1ed30*/  LDL R81, [R1+0x480] ;  /* 0x0004800001517983 */ /* 0x000f220000100800 */
[----:B------:R-:W-:-:S02]  /*1ed40*/  LEA R132, P4, R54, R51, 0x2 ;  /* 0x0000003336847211 */ /* 0x000fc400078810ff */
[-C--:B------:R-:W-:Y:S02]  /*1ed50*/  LEA R22, P2, R200, R51.reuse, 0x2 ;  /* 0x00000033c8167211 */ /* 0x080fe400078410ff */
[-C--:B------:R-:W-:Y:S02]  /*1ed60*/  LEA.HI.X.SX32 R133, R54, R0.reuse, 0x2, P4 ;  /* 0x0000000036857211 */ /* 0x080fe400020f16ff */
[----:B------:R-:W-:Y:S02]  /*1ed70*/  LEA.HI.X.SX32 R23, R200, R0, 0x2, P2 ;  /* 0x00000000c8177211 */ /* 0x000fe400010f16ff */
[-C--:B------:R-:W-:Y:S02]  /*1ed80*/  LEA R130, P6, R201, R51.reuse, 0x2 ;  /* 0x00000033c9827211 */ /* 0x080fe400078c10ff */
[-C--:B------:R-:W-:Y:S02]  /*1ed90*/  LEA R24, P4, R202, R51.reuse, 0x2 ;  /* 0x00000033ca187211 */ /* 0x080fe400078810ff */
[----:B------:R-:W-:-:S02]  /*1eda0*/  LEA R128, P2, R203, R51, 0x2 ;  /* 0x00000033cb807211 */ /* 0x000fc400078410ff */
[-C--:B------:R-:W-:Y:S02]  /*1edb0*/  LEA.HI.X.SX32 R131, R201, R0.reuse, 0x2, P6 ;  /* 0x00000000c9837211 */ /* 0x080fe400030f16ff */
        /* <DEDUP_REMOVED lines=55> */
[-C--:B------:R-:W-:Y:S02]  /*1f130*/  LEA R100, P6, R231, R51.reuse, 0x2 ;  /* 0x00000033e7647211 */ /* 0x080fe400078c10ff */
[-C--:B------:R-:W-:Y:S02]  /*1f140*/  LEA R98, P2, R233, R51.reuse, 0x2 ;  /* 0x00000033e9627211 */ /* 0x080fe400078410ff */
[----:B------:R-:W-:Y:S02]  /*1f150*/  LEA.HI.X.SX32 R103, R229, R0, 0x2, P4 ;  /* 0x00000000e5677211 */ /* 0x000fe400020f16ff */
[----:B------:R-:W-:-:S02]  /*1f160*/  LEA R224, P4, R232, R51, 0x2 ;  /* 0x00000033e8e07211 */ /* 0x000fc400078810ff */
[-C--:B------:R-:W-:Y:S02]  /*1f170*/  LEA.HI.X.SX32 R101, R231, R0.reuse, 0x2, P6 ;  /* 0x00000000e7657211 */ /* 0x080fe400030f16ff */
[-C--:B------:R-:W-:Y:S02]  /*1f180*/  LEA.HI.X.SX32 R99, R233, R0.reuse, 0x2, P2 ;  /* 0x00000000e9637211 */ /* 0x080fe400010f16ff */
[-C--:B------:R-:W-:Y:S02]  /*1f190*/  LEA R222, P6, R234, R51.reuse, 0x2 ;  /* 0x00000033eade7211 */ /* 0x080fe400078c10ff */
[-C--:B------:R-:W-:Y:S02]  /*1f1a0*/  LEA R220, P2, R236, R51.reuse, 0x2 ;  /* 0x00000033ecdc7211 */ /* 0x080fe400078410ff */
[----:B------:R-:W-:Y:S01]  /*1f1b0*/  LEA.HI.X.SX32 R225, R232, R0, 0x2, P4 ;  /* 0x00000000e8e17211 */ /* 0x000fe200020f16ff */
[----:B------:R-:W1:Y:S01]  /*1f1c0*/  S2R R90, SR_TID.X ;  /* 0x00000000005a7919 */ /* 0x000e620000002100 */
[----:B------:R-:W-:-:S02]  /*1f1d0*/  LEA R96, P4, R235, R51, 0x2 ;  /* 0x00000033eb607211 */ /* 0x000fc400078810ff */
[-C--:B------:R-:W-:Y:S02]  /*1f1e0*/  LEA.HI.X.SX32 R223, R234, R0.reuse, 0x2, P6 ;  /* 0x00000000eadf7211 */ /* 0x080fe400030f16ff */
[-C--:B------:R-:W-:Y:S02]  /*1f1f0*/  LEA.HI.X.SX32 R221, R236, R0.reuse, 0x2, P2 ;  /* 0x00000000ecdd7211 */ /* 0x080fe400010f16ff */
[-C--:B------:R-:W-:Y:S02]  /*1f200*/  LEA R82, P6, R237, R51.reuse, 0x2 ;  /* 0x00000033ed527211 */ /* 0x080fe400078c10ff */
[-C--:B------:R-:W-:Y:S02]  /*1f210*/  LEA R64, P2, R239, R51.reuse, 0x2 ;  /* 0x00000033ef407211 */ /* 0x080fe400078410ff */
[-C--:B------:R-:W-:Y:S02]  /*1f220*/  LEA.HI.X.SX32 R97, R235, R0.reuse, 0x2, P4 ;  /* 0x00000000eb617211 */ /* 0x080fe400020f16ff */
[----:B------:R-:W-:Y:S01]  /*1f230*/  LEA R218, P4, R238, R51, 0x2 ;  /* 0x00000033eeda7211 */ /* 0x000fe200078810ff */
[----:B------:R-:W-:Y:S01]  /*1f240*/  IMAD R48, R199, 0x2, R249 ;  /* 0x00000002c7307824 */ /* 0x000fe200078e02f9 */
[----:B------:R-:W-:-:S02]  /*1f250*/  LEA.HI.X.SX32 R83, R237, R0, 0x2, P6 ;  /* 0x00000000ed537211 */ /* 0x000fc400030f16ff */
[-C--:B------:R-:W-:Y:S02]  /*1f260*/  LEA.HI.X.SX32 R65, R239, R0.reuse, 0x2, P2 ;  /* 0x00000000ef417211 */ /* 0x080fe400010f16ff */
[-C--:B------:R-:W-:Y:S02]  /*1f270*/  LEA R216, P6, R240, R51.reuse, 0x2 ;  /* 0x00000033f0d87211 */ /* 0x080fe400078c10ff */
[-C--:B------:R-:W-:Y:S02]  /*1f280*/  LEA R214, P2, R242, R51.reuse, 0x2 ;  /* 0x00000033f2d67211 */ /* 0x080fe400078410ff */
[-C--:B------:R-:W-:Y:S01]  /*1f290*/  LEA.HI.X.SX32 R219, R238, R0.reuse, 0x2, P4 ;  /* 0x00000000eedb7211 */ /* 0x080fe200020f16ff */
[----:B------:R-:W-:Y:S01]  /*1f2a0*/  IMAD R49, R199, 0x2, R48 ;  /* 0x00000002c7317824 */ /* 0x000fe200078e0230 */
[----:B------:R-:W-:Y:S02]  /*1f2b0*/  LEA R62, P4, R241, R51, 0x2 ;  /* 0x00000033f13e7211 */ /* 0x000fe400078810ff */
[----:B------:R-:W-:-:S02]  /*1f2c0*/  LEA.HI.X.SX32 R217, R240, R0, 0x2, P6 ;  /* 0x00000000f0d97211 */ /* 0x000fc400030f16ff */
[-C--:B------:R-:W-:Y:S02]  /*1f2d0*/  LEA.HI.X.SX32 R215, R242, R0.reuse, 0x2, P2 ;  /* 0x00000000f2d77211 */ /* 0x080fe400010f16ff */
[-C--:B------:R-:W-:Y:S02]  /*1f2e0*/  LEA R60, P6, R243, R51.reuse, 0x2 ;  /* 0x00000033f33c7211 */ /* 0x080fe400078c10ff */
[-C--:B------:R-:W-:Y:S01]  /*1f2f0*/  LEA R58, P2, R245, R51.reuse, 0x2 ;  /* 0x00000033f53a7211 */ /* 0x080fe200078410ff */
[----:B------:R-:W-:Y:S01]  /*1f300*/  IMAD R50, R199, 0x2, R49 ;  /* 0x00000002c7327824 */ /* 0x000fe200078e0231 */
[-C--:B------:R-:W-:Y:S02]  /*1f310*/  LEA.HI.X.SX32 R63, R241, R0.reuse, 0x2, P4 ;  /* 0x00000000f13f7211 */ /* 0x080fe400020f16ff */
[----:B------:R-:W-:Y:S02]  /*1f320*/  LEA R212, P4, R244, R51, 0x2 ;  /* 0x00000033f4d47211 */ /* 0x000fe400078810ff */
[----:B------:R-:W-:-:S02]  /*1f330*/  LEA.HI.X.SX32 R61, R243, R0, 0x2, P6 ;  /* 0x00000000f33d7211 */ /* 0x000fc400030f16ff */
[-C--:B------:R-:W-:Y:S01]  /*1f340*/  LEA.HI.X.SX32 R59, R245, R0.reuse, 0x2, P2 ;  /* 0x00000000f53b7211 */ /* 0x080fe200010f16ff */
[----:B------:R-:W-:Y:S01]  /*1f350*/  IMAD R53, R199, 0x2, R50 ;  /* 0x00000002c7357824 */ /* 0x000fe200078e0232 */
        /* <DEDUP_REMOVED lines=9> */
[----:B------:R-:W-:Y:S02]  /*1f3f0*/  LEA.HI.X.SX32 R57, R247, R0, 0x2, P4 ;  /* 0x00000000f7397211 */ /* 0x000fe400020f16ff */
[----:B-1----:R-:W-:Y:S02]  /*1f400*/  SHF.R.U32.HI R85, RZ, 0x6, R90 ;  /* 0x00000006ff557819 */ /* 0x002fe4000001165a */
[----:B------:R-:W-:-:S02]  /*1f410*/  LEA R206, P4, R249, R51, 0x2 ;  /* 0x00000033f9ce7211 */ /* 0x000fc400078810ff */
[-C--:B------:R-:W-:Y:S02]  /*1f420*/  LEA.HI.X.SX32 R55, R191, R0.reuse, 0x2, P6 ;  /* 0x00000000bf377211 */ /* 0x080fe400030f16ff */
[----:B------:R-:W-:Y:S02]  /*1f430*/  LEA.HI.X.SX32 R95, R48, R0, 0x2, P2 ;  /* 0x00000000305f7211 */ /* 0x000fe400010f16ff */
[----:B------:R-:W-:Y:S02]  /*1f440*/  LEA R204, P6, R49, R51, 0x2 ;  /* 0x0000003331cc7211 */ /* 0x000fe400078c10ff */
[----:B------:R-:W-:Y:S02]  /*1f450*/  LEA R48, R199, R52, 0x1 ;  /* 0x00000034c7307211 */ /* 0x000fe400078e08ff */
[----:B------:R-:W-:Y:S02]  /*1f460*/  SGXT.U32 R85, R85, 0x1 ;  /* 0x000000015555781a */ /* 0x000fe40000000000 */
[----:B------:R-:W-:-:S02]  /*1f470*/  LEA.HI.X.SX32 R207, R249, R0, 0x2, P4 ;  /* 0x00000000f9cf7211 */ /* 0x000fc400020f16ff */
[-C--:B------:R-:W-:Y:S01]  /*1f480*/  LEA R92, P4, R50, R51.reuse, 0x2 ;  /* 0x00000033325c7211 */ /* 0x080fe200078810ff */
[----:B------:R-:W-:Y:S01]  /*1f490*/  IMAD R199, R199, 0x2, R48 ;  /* 0x00000002c7c77824 */ /* 0x000fe200078e0230 */
[-C--:B------:R-:W-:Y:S02]  /*1f4a0*/  LEA R202, P2, R53, R51.reuse, 0x2 ;  /* 0x0000003335ca7211 */ /* 0x080fe400078410ff */
[-C--:B------:R-:W-:Y:S02]  /*1f4b0*/  LEA.HI.X.SX32 R205, R49, R0.reuse, 0x2, P6 ;  /* 0x0000000031cd7211 */ /* 0x080fe400030f16ff */
[----:B------:R-:W-:Y:S02]  /*1f4c0*/  LOP3.LUT R86, R85, 0xc, RZ, 0xfc, !PT ;  /* 0x0000000c55567812 */ /* 0x000fe400078efcff */
[----:B------:R-:W-:Y:S02]  /*1f4d0*/  LEA R88, P6, R52, R51, 0x2 ;  /* 0x0000003334587211 */ /* 0x000fe400078c10ff */
[----:B------:R-:W-:-:S02]  /*1f4e0*/  LEA.HI.X.SX32 R93, R50, R0, 0x2, P4 ;  /* 0x00000000325d7211 */ /* 0x000fc400020f16ff */
[-C--:B------:R-:W-:Y:S02]  /*1f4f0*/  LEA R200, P4, R48, R51.reuse, 0x2 ;  /* 0x0000003330c87211 */ /* 0x080fe400078810ff */
[----:B------:R-:W-:Y:S02]  /*1f500*/  LOP3.LUT R84, R85, 0x10, RZ, 0xfc, !PT ;  /* 0x0000001055547812 */ /* 0x000fe400078efcff */
[-C--:B------:R-:W-:Y:S02]  /*1f510*/  LEA.HI.X.SX32 R203, R53, R0.reuse, 0x2, P2 ;  /* 0x0000000035cb7211 */ /* 0x080fe400010f16ff */
[----:B------:R-:W-:Y:S02]  /*1f520*/  ISETP.GE.AND P2, PT, R86, c[0x0][0x180], PT ;  /* 0x0000600056007a0c */ /* 0x000fe40003f46270 */
[----:B------:R-:W-:Y:S02]  /*1f530*/  LEA.HI.X.SX32 R89, R52, R0, 0x2, P6 ;  /* 0x0000000034597211 */ /* 0x000fe400030f16ff */
[----:B------:R-:W-:-:S02]  /*1f540*/  LEA R86, P6, R199, R51, 0x2 ;  /* 0x00000033c7567211 */ /* 0x000fc400078c10ff */
[-C--:B------:R-:W-:Y:S02]  /*1f550*/  LEA.HI.X.SX32 R201, R48, R0.reuse, 0x2, P4 ;  /* 0x0000000030c97211 */ /* 0x080fe400020f16ff */
[----:B------:R-:W-:Y:S02]  /*1f560*/  ISETP.GE.AND P4, PT, R84, c[0x0][0x180], PT ;  /* 0x0000600054007a0c */ /* 0x000fe40003f86270 */
[----:B------:R-:W-:Y:S02]  /*1f570*/  LOP3.LUT R49, R85, 0x14, RZ, 0xfc, !PT ;  /* 0x0000001455317812 */ /* 0x000fe400078efcff */
[----:B------:R-:W-:Y:S02]  /*1f580*/  LEA.HI.X.SX32 R87, R199, R0, 0x2, P6 ;  /* 0x00000000c7577211 */ /* 0x000fe400030f16ff */
[C---:B------:R-:W-:Y:S02]  /*1f590*/  SEL R0, R2.reuse, RZ, !P2 ;  /* 0x000000ff02007207 */ /* 0x040fe40005000000 */
[----:B------:R-:W-:-:S02]  /*1f5a0*/  SEL R48, R2, RZ, !P4 ;  /* 0x000000ff02307207 */ /* 0x000fc40006000000 */
[----:B------:R-:W-:Y:S02]  /*1f5b0*/  ISETP.GE.AND P6, PT, R49, c[0x0][0x180], PT ;  /* 0x0000600031007a0c */ /* 0x000fe40003fc6270 */
[----:B------:R-:W-:Y:S02]  /*1f5c0*/  LOP3.LUT R49, R85, 0x18, RZ, 0xfc, !PT ;  /* 0x0000001855317812 */ /* 0x000fe400078efcff */
[----:B------:R-:W-:Y:S02]  /*1f5d0*/  ISETP.NE.U32.AND P4, PT, R0, RZ, PT ;  /* 0x000000ff0000720c */ /* 0x000fe40003f85070 */
[----:B------:R-:W-:Y:S02]  /*1f5e0*/  ISETP.NE.U32.AND P2, PT, R48, RZ, PT ;  /* 0x000000ff3000720c */ /* 0x000fe40003f45070 */
[----:B------:R-:W-:Y:S02]  /*1f5f0*/  SEL R0, R2, RZ, !P6 ;  /* 0x000000ff02007207 */ /* 0x000fe40007000000 */
[----:B------:R-:W-:Y:S01]  /*1f600*/  ISETP.GE.AND P6, PT, R49, c[0x0][0x180], PT ;  /* 0x0000600031007a0c */ /* 0x000fe20003fc6270 */
[----:B------:R-:W-:Y:S01]  /*1f610*/  ULDC.64 UR12, c[0x0][0x118] ;  /* 0x00004600000c7ab9 */ /* 0x000fe20000000a00 */
[----:B------:R-:W-:-:S02]  /*1f620*/  LOP3.LUT R51, R85, 0x1c, RZ, 0xfc, !PT ;  /* 0x0000001c55337812 */ /* 0x000fc400078efcff */
[----:B------:R-:W-:-:S04]  /*1f630*/  SEL R50, R2, RZ, !P6 ;  /* 0x000000ff02327207 */ /* 0x000fc80007000000 */
[----:B------:R-:W-:Y:S02]  /*1f640*/  ISETP.NE.U32.AND P6, PT, R50, RZ, PT ;  /* 0x000000ff3200720c */ /* 0x000fe40003fc5070 */
[----:B------:R-:W-:Y:S02]  /*1f650*/  LOP3.LUT R50, R85, 0x20, RZ, 0xfc, !PT ;  /* 0x0000002055327812 */ /* 0x000fe400078efcff */
[C---:B----4-:R-:W-:Y:S02]  /*1f660*/  IADD3 R48, R81.reuse, 0x100000, RZ ;  /* 0x0010000051307810 */ /* 0x050fe40007ffe0ff */
[----:B------:R-:W-:-:S03]  /*1f670*/  IADD3 R49, R81, 0x100000, RZ ;  /* 0x0010000051317810 */ /* 0x000fc60007ffe0ff */
[----:B------:R1:W-:Y:S01]  /*1f680*/  LDGSTS.E [R48+0x40000], [R16.64], P0 ;  /* 0x4000000010307fae */ /* 0x0003e2000812184c */
[----:B------:R-:W-:Y:S02]  /*1f690*/  ISETP.NE.U32.AND P0, PT, R0, RZ, PT ;  /* 0x000000ff0000720c */ /* 0x000fe40003f05070 */
[----:B------:R-:W-:Y:S01]  /*1f6a0*/  IADD3 R0, R81, 0x100000, RZ ;  /* 0x0010000051007810 */ /* 0x000fe20007ffe0ff */
[----:B------:R4:W-:Y:S01]  /*1f6b0*/  LDGSTS.E [R49+0x40400], [R18.64], P1 ;  /* 0x4040000012317fae */ /* 0x0009e2000892184c */
[----:B------:R-:W-:-:S03]  /*1f6c0*/  ISETP.GE.AND P1, PT, R51, c[0x0][0x180], PT ;  /* 0x0000600033007a0c */ /* 0x000fc60003f26270 */
[----:B------:R2:W-:Y:S01]  /*1f6d0*/  LDGSTS.E [R0+0x40800], [R20.64], P3 ;  /* 0x4080000014007fae */ /* 0x0005e2000992184c */
[----:B------:R-:W-:Y:S02]  /*1f6e0*/  ISETP.GE.AND P3, PT, R50, c[0x0][0x180], PT ;  /* 0x0000600032007a0c */ /* 0x000fe40003f66270 */
[----:B-1----:R-:W-:Y:S01]  /*1f6f0*/  LOP3.LUT R48, R85, 0x24, RZ, 0xfc, !PT ;  /* 0x0000002455307812 */ /* 0x002fe200078efcff */
[----:B------:R2:W-:Y:S01]  /*1f700*/  LDGSTS.E [R0+0x40c00], [R22.64], P4 ;  /* 0x40c0000016007fae */ /* 0x0005e2000a12184c */
[----:B----4-:R-:W-:Y:S02]  /*1f710*/  SEL R49, R2, RZ, !P1 ;  /* 0x000000ff02317207 */ /* 0x010fe40004800000 */
[----:B------:R-:W-:Y:S02]  /*1f720*/  ISETP.GE.AND P1, PT, R48, c[0x0][0x180], PT ;  /* 0x0000600030007a0c */ /* 0x000fe40003f26270 */
[----:B------:R-:W-:Y:S02]  /*1f730*/  SEL R48, R2, RZ, !P3 ;  /* 0x000000ff02307207 */ /* 0x000fe40005800000 */
[----:B------:R-:W-:-:S02]  /*1f740*/  ISETP.NE.U32.AND P3, PT, R49, RZ, PT ;  /* 0x000000ff3100720c */ /* 0x000fc40003f65070 */
[----:B------:R-:W-:Y:S02]  /*1f750*/  IADD3 R49, R81, 0x100000, RZ ;  /* 0x0010000051317810 */ /* 0x000fe40007ffe0ff */
[----:B------:R-:W-:Y:S02]  /*1f760*/  SEL R50, R2, RZ, !P1 ;  /* 0x000000ff02327207 */ /* 0x000fe40004800000 */
[C---:B------:R-:W-:Y:S01]  /*1f770*/  LOP3.LUT R51, R85.reuse, 0x28, RZ, 0xfc, !PT ;  /* 0x0000002855337812 */ /* 0x040fe200078efcff */
[----:B------:R1:W-:Y:S01]  /*1f780*/  LDGSTS.E [R49+0x41000], [R24.64], P2 ;  /* 0x4100000018317fae */ /* 0x0003e2000912184c */
[----:B------:R-:W-:Y:S02]  /*1f790*/  ISETP.NE.U32.AND P1, PT, R50, RZ, PT ;  /* 0x000000ff3200720c */ /* 0x000fe40003f25070 */
[----:B------:R-:W-:Y:S01]  /*1f7a0*/  LOP3.LUT R50, R85, 0x2c, RZ, 0xfc, !PT ;  /* 0x0000002c55327812 */ /* 0x000fe200078efcff */
[----:B------:R2:W-:Y:S01]  /*1f7b0*/  LDGSTS.E [R0+0x41400], [R26.64], P0 ;  /* 0x414000001a007fae */ /* 0x0005e2000812184c */
[----:B------:R-:W-:-:S02]  /*1f7c0*/  ISETP.NE.U32.AND P4, PT, R48, RZ, PT ;  /* 0x000000ff3000720c */ /* 0x000fc40003f85070 */
[----:B------:R-:W-:Y:S01]  /*1f7d0*/  ISETP.GE.AND P2, PT, R51, c[0x0][0x180], PT ;  /* 0x0000600033007a0c */ /* 0x000fe20003f46270 */
[----:B------:R2:W-:Y:S01]  /*1f7e0*/  LDGSTS.E [R0+0x41800], [R28.64], P6 ;  /* 0x418000001c007fae */ /* 0x0005e2000b12184c */
[----:B------:R-:W-:Y:S02]  /*1f7f0*/  LOP3.LUT R48, R85, 0x30, RZ, 0xfc, !PT ;  /* 0x0000003055307812 */ /* 0x000fe400078efcff */
[----:B------:R-:W-:Y:S02]  /*1f800*/  ISETP.GE.AND P0, PT, R50, c[0x0][0x180], PT ;  /* 0x0000600032007a0c */ /* 0x000fe40003f06270 */
[----:B-1----:R-:W-:Y:S02]  /*1f810*/  SEL R49, R2, RZ, !P2 ;  /* 0x000000ff02317207 */ /* 0x002fe40005000000 */
[----:B------:R-:W-:Y:S02]  /*1f820*/  ISETP.GE.AND P2, PT, R48, c[0x0][0x180], PT ;  /* 0x0000600030007a0c */ /* 0x000fe40003f46270 */
[----:B------:R-:W-:-:S02]  /*1f830*/  SEL R48, R2, RZ, !P0 ;  /* 0x000000ff02307207 */ /* 0x000fc40004000000 */
[----:B------:R-:W-:Y:S02]  /*1f840*/  ISETP.NE.U32.AND P0, PT, R49, RZ, PT ;  /* 0x000000ff3100720c */ /* 0x000fe40003f05070 */
        /* <DEDUP_REMOVED lines=87> */
[----:B------:R-:W-:-:S02]  /*1fdc0*/  ISETP.GE.AND P0, PT, R51, c[0x0][0x180], PT ;  /* 0x0000600033007a0c */ /* 0x000fc40003f06270 */
[----:B------:R-:W-:Y:S01]  /*1fdd0*/  ISETP.NE.U32.AND P3, PT, R48, RZ, PT ;  /* 0x000000ff3000720c */ /* 0x000fe20003f65070 */
        /* <DEDUP_REMOVED lines=12> */
[----:B------:R-:W-:Y:S01]  /*1fea0*/  ISETP.NE.U32.AND P0, PT, R48, RZ, PT ;  /* 0x000000ff3000720c */ /* 0x000fe20003f05070 */
[----:B------:R2:W-:Y:S01]  /*1feb0*/  LDGSTS.E [R0+0x46800], [R210.64], P3 ;  /* 0x46800000d2007fae */ /* 0x0005e2000992184c */
[----:B------:R-:W-:-:S02]  /*1fec0*/  LOP3.LUT R50, R85, 0x2, RZ, 0xfc, !PT ;  /* 0x0000000255327812 */ /* 0x000fc400078efcff */
        /* <DEDUP_REMOVED lines=8> */
[----:B------:R-:W-:Y:S02]  /*1ff50*/  SEL R50, R2, RZ, !P4 ;  /* 0x000000ff02327207 */ /* 0x000fe40006000000 */
[----:B------:R-:W-:Y:S02]  /*1ff60*/  IADD3 R49, R81, 0x100000, RZ ;  /* 0x0010000051317810 */ /* 0x000fe40007ffe0ff */
[C---:B------:R-:W-:Y:S02]  /*1ff70*/  LOP3.LUT R51, R85.reuse, 0xa, RZ, 0xfc, !PT ;  /* 0x0000000a55337812 */ /* 0x040fe400078efcff */
[----:B------:R-:W-:Y:S01]  /*1ff80*/  ISETP.NE.U32.AND P1, PT, R50, RZ, PT ;  /* 0x000000ff3200720c */ /* 0x000fe20003f25070 */
[----:B------:R1:W-:Y:S01]  /*1ff90*/  LDGSTS.E [R49+0x47000], [R206.64], P2 ;  /* 0x47000000ce317fae */ /* 0x0003e2000912184c */
[----:B------:R-:W-:-:S02]  /*1ffa0*/  LOP3.LUT R50, R85, 0xe, RZ, 0xfc, !PT ;  /* 0x0000000e55327812 */ /* 0x000fc400078efcff */
[----:B------:R-:W-:Y:S01]  /*1ffb0*/  ISETP.NE.U32.AND P4, PT, R48, RZ, PT ;  /* 0x000000ff3000720c */ /* 0x000fe20003f85070 */
[----:B------:R2:W-:Y:S01]  /*1ffc0*/  LDGSTS.E [R0+0x47400], [R204.64], P0 ;  /* 0x47400000cc007fae */ /* 0x0005e2000812184c */
[----:B------:R-:W-:Y:S02]  /*1ffd0*/  ISETP.GE.AND P2, PT, R51, c[0x0][0x180], PT ;  /* 0x0000600033007a0c */ /* 0x000fe40003f46270 */
[----:B------:R-:W-:Y:S01]  /*1ffe0*/  LOP3.LUT R48, R85, 0x12, RZ, 0xfc, !PT ;  /* 0x0000001255307812 */ /* 0x000fe200078efcff */
[----:B------:R2:W-:Y:S01]  /*1fff0*/  LDGSTS.E [R0+0x47800], [R202.64], P6 ;  /* 0x47800000ca007fae */ /* 0x0005e2000b12184c */
[----:B------:R-:W-:Y:S02]  /*20000*/  ISETP.GE.AND P0, PT, R50, c[0x0][0x180], PT ;  /* 0x0000600032007a0c */ /* 0x000fe40003f06270 */
[----:B------:R-:W-:Y:S01]  /*20010*/  LOP3.LUT R51, R81, 0x40, RZ, 0x3c, !PT ;  /* 0x0000004051337812 */ /* 0x000fe200078e3cff */
[----:B------:R2:W-:Y:S01]  /*20020*/  LDGSTS.E [R0+0x47c00], [R200.64], P3 ;  /* 0x47c00000c8007fae */ /* 0x0005e2000992184c */
[----:B-1----:R-:W-:-:S02]  /*20030*/  SEL R49, R2, RZ, !P2 ;  /* 0x000000ff02317207 */ /* 0x002fc40005000000 */
[----:B------:R-:W-:Y:S02]  /*20040*/  ISETP.GE.AND P2, PT, R48, c[0x0][0x180], PT ;  /* 0x0000600030007a0c */ /* 0x000fe40003f46270 */
[C---:B------:R-:W-:Y:S02]  /*20050*/  SEL R48, R2.reuse, RZ, !P0 ;  /* 0x000000ff02307207 */ /* 0x040fe40004000000 */
[----:B------:R-:W-:Y:S02]  /*20060*/  ISETP.NE.U32.AND P0, PT, R49, RZ, PT ;  /* 0x000000ff3100720c */ /* 0x000fe40003f05070 */
[----:B------:R-:W-:Y:S02]  /*20070*/  LOP3.LUT R50, R85, 0x16, RZ, 0xfc, !PT ;  /* 0x0000001655327812 */ /* 0x000fe400078efcff */
[----:B------:R-:W-:Y:S02]  /*20080*/  SEL R49, R2, RZ, !P2 ;  /* 0x000000ff02317207 */ /* 0x000fe40005000000 */
[----:B--2---:R-:W-:-:S02]  /*20090*/  IADD3 R0, R51, 0x100000, RZ ;  /* 0x0010000033007810 */ /* 0x004fc40007ffe0ff */
[----:B------:R-:W-:Y:S02]  /*200a0*/  ISETP.NE.U32.AND P2, PT, R48, RZ, PT ;  /* 0x000000ff3000720c */ /* 0x000fe40003f45070 */
[----:B------:R-:W-:Y:S01]  /*200b0*/  LOP3.LUT R48, R85, 0x1a, RZ, 0xfc, !PT ;  /* 0x0000001a55307812 */ /* 0x000fe200078efcff */
[----:B------:R1:W-:Y:S01]  /*200c0*/  LDGSTS.E [R0+0x40200], [R194.64], P4 ;  /* 0x40200000c2007fae */ /* 0x0003e2000a12184c */
[----:B------:R-:W-:Y:S02]  /*200d0*/  ISETP.GE.AND P3, PT, R50, c[0x0][0x180], PT ;  /* 0x0000600032007a0c */ /* 0x000fe40003f66270 */
[----:B------:R-:W-:Y:S02]  /*200e0*/  ISETP.NE.U32.AND P6, PT, R49, RZ, PT ;  /* 0x000000ff3100720c */ /* 0x000fe40003fc5070 */
[----:B------:R-:W-:Y:S02]  /*200f0*/  LOP3.LUT R49, R85, 0x1e, RZ, 0xfc, !PT ;  /* 0x0000001e55317812 */ /* 0x000fe400078efcff */
[----:B------:R-:W-:-:S02]  /*20100*/  ISETP.GE.AND P4, PT, R48, c[0x0][0x180], PT ;  /* 0x0000600030007a0c */ /* 0x000fc40003f86270 */
[C---:B------:R-:W-:Y:S02]  /*20110*/  SEL R48, R2.reuse, RZ, !P3 ;  /* 0x000000ff02307207 */ /* 0x040fe40005800000 */
[----:B------:R-:W-:Y:S02]  /*20120*/  ISETP.GE.AND P3, PT, R49, c[0x0][0x180], PT ;  /* 0x0000600031007a0c */ /* 0x000fe40003f66270 */
[----:B-1----:R-:W-:Y:S02]  /*20130*/  SEL R0, R2, RZ, !P4 ;  /* 0x000000ff02007207 */ /* 0x002fe40006000000 */
[C---:B------:R-:W-:Y:S02]  /*20140*/  IADD3 R50, R51.reuse, 0x100000, RZ ;  /* 0x0010000033327810 */ /* 0x040fe40007ffe0ff */
[----:B------:R-:W-:Y:S02]  /*20150*/  ISETP.NE.U32.AND P4, PT, R48, RZ, PT ;  /* 0x000000ff3000720c */ /* 0x000fe40003f85070 */
[----:B------:R-:W-:Y:S01]  /*20160*/  IADD3 R48, R51, 0x100000, RZ ;  /* 0x0010000033307810 */ /* 0x000fe20007ffe0ff */
[----:B------:R1:W-:Y:S01]  /*20170*/  LDGSTS.E [R50+0x40600], [R134.64], P1 ;  /* 0x4060000086327fae */ /* 0x0003e2000892184c */
[----:B------:R-:W-:-:S02]  /*20180*/  SEL R49, R2, RZ, !P3 ;  /* 0x000000ff02317207 */ /* 0x000fc40005800000 */
[----:B------:R-:W-:Y:S01]  /*20190*/  ISETP.NE.U32.AND P3, PT, R0, RZ, PT ;  /* 0x000000ff0000720c */ /* 0x000fe20003f65070 */
[----:B------:R2:W-:Y:S01]  /*201a0*/  LDGSTS.E [R48+0x40a00], [R132.64], P0 ;  /* 0x40a0000084307fae */ /* 0x0005e2000812184c */
[----:B------:R-:W-:Y:S02]  /*201b0*/  LOP3.LUT R52, R85, 0x22, RZ, 0xfc, !PT ;  /* 0x0000002255347812 */ /* 0x000fe400078efcff */
[----:B------:R-:W-:Y:S02]  /*201c0*/  IADD3 R0, R51, 0x100000, RZ ;  /* 0x0010000033007810 */ /* 0x000fe40007ffe0ff */
[----:B------:R-:W-:Y:S02]  /*201d0*/  ISETP.GE.AND P0, PT, R52, c[0x0][0x180], PT ;  /* 0x0000600034007a0c */ /* 0x000fe40003f06270 */
[----:B-1----:R-:W-:Y:S01]  /*201e0*/  LOP3.LUT R50, R85, 0x26, RZ, 0xfc, !PT ;  /* 0x0000002655327812 */ /* 0x002fe200078efcff */
[----:B------:R1:W-:Y:S01]  /*201f0*/  LDGSTS.E [R0+0x40e00], [R130.64], P2 ;  /* 0x40e0000082007fae */ /* 0x0003e2000912184c */
[----:B------:R-:W-:-:S02]  /*20200*/  ISETP.NE.U32.AND P1, PT, R49, RZ, PT ;  /* 0x000000ff3100720c */ /* 0x000fc40003f25070 */
[----:B------:R-:W-:Y:S02]  /*20210*/  LOP3.LUT R49, R85, 0x2a, RZ, 0xfc, !PT ;  /* 0x0000002a55317812 */ /* 0x000fe400078efcff */
[----:B------:R-:W-:Y:S02]  /*20220*/  ISETP.GE.AND P2, PT, R50, c[0x0][0x180], PT ;  /* 0x0000600032007a0c */ /* 0x000fe40003f46270 */
[C---:B--2---:R-:W-:Y:S02]  /*20230*/  SEL R48, R2.reuse, RZ, !P0 ;  /* 0x000000ff02307207 */ /* 0x044fe40004000000 */
[----:B------:R-:W-:Y:S02]  /*20240*/  ISETP.GE.AND P0, PT, R49, c[0x0][0x180], PT ;  /* 0x0000600031007a0c */ /* 0x000fe40003f06270 */
[----:B------:R-:W-:Y:S02]  /*20250*/  IADD3 R50, R51, 0x100000, RZ ;  /* 0x0010000033327810 */ /* 0x000fe40007ffe0ff */
[----:B-1----:R-:W-:-:S02]  /*20260*/  SEL R0, R2, RZ, !P2 ;  /* 0x000000ff02007207 */ /* 0x002fc40005000000 */
[----:B------:R-:W-:Y:S01]  /*20270*/  ISETP.NE.U32.AND P2, PT, R48, RZ, PT ;  /* 0x000000ff3000720c */ /* 0x000fe20003f45070 */
[----:B------:R1:W-:Y:S01]  /*20280*/  LDGSTS.E [R50+0x41200], [R128.64], P6 ;  /* 0x4120000080327fae */ /* 0x0003e2000b12184c */
[----:B------:R-:W-:Y:S02]  /*20290*/  IADD3 R48, R51, 0x100000, RZ ;  /* 0x0010000033307810 */ /* 0x000fe40007ffe0ff */
[----:B------:R-:W-:Y:S02]  /*202a0*/  SEL R49, R2, RZ, !P0 ;  /* 0x000000ff02317207 */ /* 0x000fe40004000000 */
[----:B------:R-:W-:Y:S01]  /*202b0*/  ISETP.NE.U32.AND P0, PT, R0, RZ, PT ;  /* 0x000000ff0000720c */ /* 0x000fe20003f05070 */
[----:B------:R2:W-:Y:S01]  /*202c0*/  LDGSTS.E [R48+0x41600], [R126.64], P4 ;  /* 0x416000007e307fae */ /* 0x0005e2000a12184c */
[----:B------:R-:W-:Y:S02]  /*202d0*/  LOP3.LUT R52, R85, 0x2e, RZ, 0xfc, !PT ;  /* 0x0000002e55347812 */ /* 0x000fe400078efcff */
[----:B------:R-:W-:-:S02]  /*202e0*/  IADD3 R0, R51, 0x100000, RZ ;  /* 0x0010000033007810 */ /* 0x000fc40007ffe0ff */
[----:B------:R-:W-:Y:S02]  /*202f0*/  ISETP.GE.AND P4, PT, R52, c[0x0][0x180], PT ;  /* 0x0000600034007a0c */ /* 0x000fe40003f86270 */
[----:B-1----:R-:W-:Y:S01]  /*20300*/  LOP3.LUT R50, R85, 0x32, RZ, 0xfc, !PT ;  /* 0x0000003255327812 */ /* 0x002fe200078efcff */
[----:B------:R1:W-:Y:S01]  /*20310*/  LDGSTS.E [R0+0x41a00], [R124.64], P3 ;  /* 0x41a000007c007fae */ /* 0x0003e2000992184c */
[----:B------:R-:W-:Y:S02]  /*20320*/  ISETP.NE.U32.AND P6, PT, R49, RZ, PT ;  /* 0x000000ff3100720c */ /* 0x000fe40003fc5070 */
[----:B------:R-:W-:Y:S02]  /*20330*/  LOP3.LUT R49, R85, 0x36, RZ, 0xfc, !PT ;  /* 0x0000003655317812 */ /* 0x000fe400078efcff */
[----:B------:R-:W-:Y:S02]  /*20340*/  ISETP.GE.AND P3, PT, R50, c[0x0][0x180], PT ;  /* 0x0000600032007a0c */ /* 0x000fe40003f66270 */
[----:B--2---:R-:W-:-:S02]  /*20350*/  SEL R48, R2, RZ, !P4 ;  /* 0x000000ff02307207 */ /* 0x004fc40006000000 */
[----:B------:R-:W-:Y:S02]  /*20360*/  ISETP.GE.AND P4, PT, R49, c[0x0][0x180], PT ;  /* 0x0000600031007a0c */ /* 0x000fe40003f86270 */
[C---:B------:R-:W-:Y:S02]  /*20370*/  IADD3 R50, R51.reuse, 0x100000, RZ ;  /* 0x0010000033327810 */ /* 0x040fe40007ffe0ff */
[----:B-1----:R-:W-:Y:S02]  /*20380*/  SEL R0, R2, RZ, !P3 ;  /* 0x000000ff02007207 */ /* 0x002fe40005800000 */
[----:B------:R-:W-:Y:S01]  /*20390*/  ISETP.NE.U32.AND P3, PT, R48, RZ, PT ;  /* 0x000000ff3000720c */ /* 0x000fe20003f65070 */
[----:B------:R1:W-:Y:S01]  /*203a0*/  LDGSTS.E [R50+0x41e00], [R122.64], P1 ;  /* 0x41e000007a327fae */ /* 0x0003e2000892184c */
[----:B------:R-:W-:Y:S02]  /*203b0*/  IADD3 R48, R51, 0x100000, RZ ;  /* 0x0010000033307810 */ /* 0x000fe40007ffe0ff */
        /* <DEDUP_REMOVED lines=10> */
[----:B------:R-:W-:Y:S01]  /*20460*/  ISETP.GE.AND P0, PT, R50, c[0x0][0x180], PT ;  /* 0x0000600032007a0c */ /* 0x000fe20003f06270 */
[----:B------:R-:W-:Y:S01]  /*20470*/  STL.64 [R1+0xe20], R132 ;  /* 0x000e208401007387 */ /* 0x000fe20000100a00 */
[C---:B--2---:R-:W-:Y:S02]  /*20480*/  SEL R48, R2.reuse, RZ, !P2 ;  /* 0x000000ff02307207 */ /* 0x044fe40005000000 */
[----:B------:R-:W-:Y:S01]  /*20490*/  ISETP.GE.AND P2, PT, R49, c[0x0][0x180], PT ;  /* 0x0000600031007a0c */ /* 0x000fe20003f46270 */
[----:B------:R2:W-:Y:S01]  /*204a0*/  STL.64 [R1+0xe18], R22 ;  /* 0x000e181601007387 */ /* 0x0005e20000100a00 */
[----:B------:R-:W-:Y:S02]  /*204b0*/  IADD3 R50, R51, 0x100000, RZ ;  /* 0x0010000033327810 */ /* 0x000fe40007ffe0ff */
[----:B-1----:R-:W-:Y:S01]  /*204c0*/  SEL R0, R2, RZ, !P0 ;  /* 0x000000ff02007207 */ /* 0x002fe20004000000 */
[----:B------:R-:W-:Y:S01]  /*204d0*/  STL.64 [R1+0xe10], R130 ;  /* 0x000e108201007387 */ /* 0x000fe20000100a00 */
[----:B------:R-:W-:-:S02]  /*204e0*/  ISETP.NE.U32.AND P0, PT, R48, RZ, PT ;  /* 0x000000ff3000720c */ /* 0x000fc40003f05070 */
[----:B------:R-:W-:Y:S01]  /*204f0*/  IADD3 R48, R51, 0x100000, RZ ;  /* 0x0010000033307810 */ /* 0x000fe20007ffe0ff */
[----:B------:R1:W-:Y:S01]  /*20500*/  STL.64 [R1+0xe08], R24 ;  /* 0x000e081801007387 */ /* 0x0003e20000100a00 */
[----:B------:R-:W-:-:S03]  /*20510*/  SEL R49, R2, RZ, !P2 ;  /* 0x000000ff02317207 */ /* 0x000fc60005000000 */
[----:B------:R-:W-:Y:S01]  /*20520*/  STL.64 [R1+0xe00], R128 ;  /* 0x000e008001007387 */ /* 0x000fe20000100a00 */
[----:B------:R-:W-:Y:S02]  /*20530*/  ISETP.NE.U32.AND P2, PT, R0, RZ, PT ;  /* 0x000000ff0000720c */ /* 0x000fe40003f45070 */
[----:B------:R-:W-:Y:S01]  /*20540*/  LOP3.LUT R52, R85, 0x46, RZ, 0xfc, !PT ;  /* 0x0000004655347812 */ /* 0x000fe200078efcff */
[----:B------:R4:W-:Y:S01]  /*20550*/  STL.64 [R1+0xdf8], R26 ;  /* 0x000df81a01007387 */ /* 0x0009e20000100a00 */
[----:B------:R-:W-:-:S03]  /*20560*/  IADD3 R0, R51, 0x100000, RZ ;  /* 0x0010000033007810 */ /* 0x000fc60007ffe0ff */
[----:B------:R-:W-:Y:S04]  /*20570*/  STL.64 [R1+0xdf0], R126 ;  /* 0x000df07e01007387 */ /* 0x000fe80000100a00 */
[----:B------:R1:W-:Y:S04]  /*20580*/  STL.64 [R1+0xde8], R28 ;  /* 0x000de81c01007387 */ /* 0x0003e80000100a00 */
[----:B------:R-:W-:Y:S04]  /*20590*/  STL.64 [R1+0xde0], R124 ;  /* 0x000de07c01007387 */ /* 0x000fe80000100a00 */
[----:B------:R1:W-:Y:S01]  /*205a0*/  LDGSTS.E [R50+0x42a00], [R116.64], P6 ;  /* 0x42a0000074327fae */ /* 0x0003e2000b12184c */
[----:B------:R-:W-:-:S03]  /*205b0*/  ISETP.NE.U32.AND P6, PT, R49, RZ, PT ;  /* 0x000000ff3100720c */ /* 0x000fc60003fc5070 */
[----:B------:R2:W-:Y:S01]  /*205c0*/  STL.64 [R1+0xdd8], R30 ;  /* 0x000dd81e01007387 */ /* 0x0005e20000100a00 */
[----:B------:R-:W-:-:S03]  /*205d0*/  LOP3.LUT R49, R85, 0x4e, RZ, 0xfc, !PT ;  /* 0x0000004e55317812 */ /* 0x000fc600078efcff */
[----:B------:R2:W-:Y:S01]  /*205e0*/  LDGSTS.E [R48+0x42e00], [R114.64], P3 ;  /* 0x42e0000072307fae */ /* 0x0005e2000992184c */
[----:B------:R-:W-:Y:S02]  /*205f0*/  ISETP.GE.AND P3, PT, R52, c[0x0][0x180], PT ;  /* 0x0000600034007a0c */ /* 0x000fe40003f66270 */
[----:B-1----:R-:W-:Y:S01]  /*20600*/  LOP3.LUT R50, R85, 0x4a, RZ, 0xfc, !PT ;  /* 0x0000004a55327812 */ /* 0x002fe200078efcff */
[----:B------:R-:W-:Y:S04]  /*20610*/  STL.64 [R1+0xdd0], R122 ;  /* 0x000dd07a01007387 */ /* 0x000fe80000100a00 */
[----:B------:R1:W-:Y:S04]  /*20620*/  STL.64 [R1+0xdc8], R32 ;  /* 0x000dc82001007387 */ /* 0x0003e80000100a00 */
[----:B------:R-:W-:Y:S01]  /*20630*/  STL.64 [R1+0xdc0], R120 ;  /* 0x000dc07801007387 */ /* 0x000fe20000100a00 */
[----:B--2---:R-:W-:-:S03]  /*20640*/  SEL R48, R2, RZ, !P3 ;  /* 0x000000ff02307207 */ /* 0x004fc60005800000 */
[----:B------:R2:W-:Y:S01]  /*20650*/  LDGSTS.E [R0+0x43200], [R112.64], P4 ;  /* 0x4320000070007fae */ /* 0x0005e2000a12184c */
[----:B------:R-:W-:-:S03]  /*20660*/  ISETP.GE.AND P4, PT, R50, c[0x0][0x180], PT ;  /* 0x0000600032007a0c */ /* 0x000fc60003f86270 */
[----:B------:R1:W-:Y:S01]  /*20670*/  STL.64 [R1+0xdb8], R66 ;  /* 0x000db84201007387 */ /* 0x0003e20000100a00 */
[----:B------:R-:W-:-:S03]  /*20680*/  ISETP.GE.AND P3, PT, R49, c[0x0][0x180], PT ;  /* 0x0000600031007a0c */ /* 0x000fc60003f66270 */
[----:B------:R-:W-:Y:S01]  /*20690*/  STL.64 [R1+0xdb0], R118 ;  /* 0x000db07601007387 */ /* 0x000fe20000100a00 */
[----:B------:R-:W-:-:S03]  /*206a0*/  IADD3 R50, R51, 0x100000, RZ ;  /* 0x0010000033327810 */ /* 0x000fc60007ffe0ff */
[----:B------:R1:W-:Y:S01]  /*206b0*/  STL.64 [R1+0xda8], R68 ;  /* 0x000da84401007387 */ /* 0x0003e20000100a00 */
[----:B--2---:R-:W-:-:S03]  /*206c0*/  SEL R0, R2, RZ, !P4 ;  /* 0x000000ff02007207 */ /* 0x004fc60006000000 */
[----:B------:R-:W-:Y:S01]  /*206d0*/  STL.64 [R1+0xda0], R116 ;  /* 0x000da07401007387 */ /* 0x000fe20000100a00 */
[----:B------:R-:W-:-:S03]  /*206e0*/  ISETP.NE.U32.AND P4, PT, R48, RZ, PT ;  /* 0x000000ff3000720c */ /* 0x000fc60003f85070 */
[----:B------:R2:W-:Y:S01]  /*206f0*/  STL.64 [R1+0xd98], R70 ;  /* 0x000d984601007387 */ /* 0x0005e20000100a00 */
[----:B------:R-:W-:-:S03]  /*20700*/  IADD3 R48, R51, 0x100000, RZ ;  /* 0x0010000033307810 */ /* 0x000fc60007ffe0ff */
[----:B------:R-:W-:Y:S01]  /*20710*/  STL.64 [R1+0xd90], R114 ;  /* 0x000d907201007387 */ /* 0x000fe20000100a00 */
[----:B------:R-:W-:-:S03]  /*20720*/  SEL R49, R2, RZ, !P3 ;  /* 0x000000ff02317207 */ /* 0x000fc60005800000 */
[----:B------:R1:W-:Y:S01]  /*20730*/  STL.64 [R1+0xd88], R72 ;  /* 0x000d884801007387 */ /* 0x0003e20000100a00 */
[----:B------:R-:W-:Y:S02]  /*20740*/  ISETP.NE.U32.AND P3, PT, R0, RZ, PT ;  /* 0x000000ff0000720c */ /* 0x000fe40003f65070 */
[----:B------:R-:W-:Y:S01]  /*20750*/  LOP3.LUT R52, R85, 0x52, RZ, 0xfc, !PT ;  /* 0x0000005255347812 */ /* 0x000fe200078efcff */
[----:B------:R-:W-:Y:S01]  /*20760*/  STL.64 [R1+0xd80], R112 ;  /* 0x000d807001007387 */ /* 0x000fe20000100a00 */
[----:B------:R-:W-:-:S03]  /*20770*/  IADD3 R0, R51, 0x100000, RZ ;  /* 0x0010000033007810 */ /* 0x000fc60007ffe0ff */
[----:B------:R1:W-:Y:S04]  /*20780*/  STL.64 [R1+0x9c8], R74 ;  /* 0x0009c84a01007387 */ /* 0x0003e80000100a00 */
[----:B------:R-:W-:Y:S04]  /*20790*/  STL.64 [R1+0x9b8], R110 ;  /* 0x0009b86e01007387 */ /* 0x000fe80000100a00 */
[----:B------:R1:W-:Y:S04]  /*207a0*/  STL.64 [R1+0x990], R76 ;  /* 0x0009904c01007387 */ /* 0x0003e80000100a00 */
[----:B------:R1:W-:Y:S01]  /*207b0*/  LDGSTS.E [R50+0x43600], [R110.64], P1 ;  /* 0x436000006e327fae */ /* 0x0003e2000892184c */
[----:B------:R-:W-:-:S03]  /*207c0*/  ISETP.NE.U32.AND P1, PT, R49, RZ, PT ;  /* 0x000000ff3100720c */ /* 0x000fc60003f25070 */
[----:B------:R-:W-:Y:S01]  /*207d0*/  STL.64 [R1+0x988], R108 ;  /* 0x0009886c01007387 */ /* 0x000fe20000100a00 */
[----:B------:R-:W-:-:S03]  /*207e0*/  LOP3.LUT R49, R85, 0x5a, RZ, 0xfc, !PT ;  /* 0x0000005a55317812 */ /* 0x000fc600078efcff */
[----:B------:R2:W-:Y:S01]  /*207f0*/  LDGSTS.E [R48+0x43a00], [R108.64], P0 ;  /* 0x43a000006c307fae */ /* 0x0005e2000812184c */
[----:B------:R-:W-:Y:S02]  /*20800*/  ISETP.GE.AND P0, PT, R52, c[0x0][0x180], PT ;  /* 0x0000600034007a0c */ /* 0x000fe40003f06270 */
[----:B-1----:R-:W-:Y:S01]  /*20810*/  LOP3.LUT R50, R85, 0x56, RZ, 0xfc, !PT ;  /* 0x0000005655327812 */ /* 0x002fe200078efcff */
[----:B------:R1:W-:Y:S04]  /*20820*/  STL.64 [R1+0x980], R78 ;  /* 0x0009804e01007387 */ /* 0x0003e80000100a00 */
[----:B------:R-:W-:Y:S04]  /*20830*/  STL.64 [R1+0x968], R106 ;  /* 0x0009686a01007387 */ /* 0x000fe80000100a00 */
[----:B------:R1:W-:Y:S01]  /*20840*/  STL.64 [R1+0x958], R136 ;  /* 0x0009588801007387 */ /* 0x0003e20000100a00 */
[----:B--2---:R-:W-:-:S03]  /*20850*/  SEL R48, R2, RZ, !P0 ;  /* 0x000000ff02307207 */ /* 0x004fc60004000000 */
[----:B------:R2:W-:Y:S01]  /*20860*/  LDGSTS.E [R0+0x43e00], [R106.64], P2 ;  /* 0x43e000006a007fae */ /* 0x0005e2000912184c */
[----:B------:R-:W-:-:S03]  /*20870*/  ISETP.GE.AND P2, PT, R50, c[0x0][0x180], PT ;  /* 0x0000600032007a0c */ /* 0x000fc60003f46270 */
[----:B------:R-:W-:Y:S01]  /*20880*/  STL.64 [R1+0x938], R104 ;  /* 0x0009386801007387 */ /* 0x000fe20000100a00 */
[----:B------:R-:W-:-:S03]  /*20890*/  ISETP.GE.AND P0, PT, R49, c[0x0][0x180], PT ;  /* 0x0000600031007a0c */ /* 0x000fc60003f06270 */
[----:B------:R1:W-:Y:S01]  /*208a0*/  STL.64 [R1+0x910], R250 ;  /* 0x000910fa01007387 */ /* 0x0003e20000100a00 */
[----:B------:R-:W-:-:S03]  /*208b0*/  IADD3 R50, R51, 0x100000, RZ ;  /* 0x0010000033327810 */ /* 0x000fc60007ffe0ff */
[----:B------:R1:W-:Y:S01]  /*208c0*/  STL.64 [R1+0x900], R102 ;  /* 0x0009006601007387 */ /* 0x0003e20000100a00 */
[----:B--2---:R-:W-:-:S03]  /*208d0*/  SEL R0, R2, RZ, !P2 ;  /* 0x000000ff02007207 */ /* 0x004fc60005000000 */
[----:B------:R2:W-:Y:S01]  /*208e0*/  STL.64 [R1+0x8f8], R226 ;  /* 0x0008f8e201007387 */ /* 0x0005e20000100a00 */
[----:B------:R-:W-:-:S03]  /*208f0*/  ISETP.NE.U32.AND P2, PT, R48, RZ, PT ;  /* 0x000000ff3000720c */ /* 0x000fc60003f45070 */
[----:B------:R2:W-:Y:S01]  /*20900*/  STL.64 [R1+0x8d8], R100 ;  /* 0x0008d86401007387 */ /* 0x0005e20000100a00 */
[----:B------:R-:W-:Y:S02]  /*20910*/  IADD3 R48, R51, 0x100000, RZ ;  /* 0x0010000033307810 */ /* 0x000fe40007ffe0ff */
[----:B------:R-:W-:Y:S01]  /*20920*/  SEL R49, R2, RZ, !P0 ;  /* 0x000000ff02317207 */ /* 0x000fe20004000000 */
[----:B------:R2:W-:Y:S01]  /*20930*/  STL.64 [R1+0x8b0], R224 ;  /* 0x0008b0e001007387 */ /* 0x0005e20000100a00 */
[----:B------:R-:W-:-:S03]  /*20940*/  ISETP.NE.U32.AND P0, PT, R0, RZ, PT ;  /* 0x000000ff0000720c */ /* 0x000fc60003f05070 */
[----:B------:R2:W-:Y:S01]  /*20950*/  STL.64 [R1+0x8a0], R98 ;  /* 0x0008a06201007387 */ /* 0x0005e20000100a00 */
[----:B------:R-:W-:-:S03]  /*20960*/  LOP3.LUT R52, R85, 0x5e, RZ, 0xfc, !PT ;  /* 0x0000005e55347812 */ /* 0x000fc600078efcff */
[----:B------:R2:W-:Y:S01]  /*20970*/  STL.64 [R1+0x880], R222 ;  /* 0x000880de01007387 */ /* 0x0005e20000100a00 */
[----:B------:R-:W-:-:S03]  /*20980*/  IADD3 R0, R51, 0x100000, RZ ;  /* 0x0010000033007810 */ /* 0x000fc60007ffe0ff */
[----:B------:R2:W-:Y:S04]  /*20990*/  STL.64 [R1+0x858], R96 ;  /* 0x0008586001007387 */ /* 0x0005e80000100a00 */
[----:B------:R2:W-:Y:S04]  /*209a0*/  STL.64 [R1+0x848], R220 ;  /* 0x000848dc01007387 */ /* 0x0005e80000100a00 */
[----:B------:R1:W-:Y:S01]  /*209b0*/  LDGSTS.E [R50+0x44200], [R104.64], P6 ;  /* 0x4420000068327fae */ /* 0x0003e2000b12184c */
[----:B------:R-:W-:Y:S02]  /*209c0*/  ISETP.NE.U32.AND P6, PT, R49, RZ, PT ;  /* 0x000000ff3100720c */ /* 0x000fe40003fc5070 */
[----:B------:R-:W-:Y:S01]  /*209d0*/  LOP3.LUT R49, R85, 0x62, RZ, 0xfc, !PT ;  /* 0x0000006255317812 */ /* 0x000fe200078efcff */
[----:B------:R2:W-:Y:S04]  /*209e0*/  STL.64 [R1+0x830], R82 ;  /* 0x0008305201007387 */ /* 0x0005e80000100a00 */
[----:B------:R2:W-:Y:S04]  /*209f0*/  STL.64 [R1+0x808], R218 ;  /* 0x000808da01007387 */ /* 0x0005e80000100a00 */
[----:B------:R2:W-:Y:S01]  /*20a00*/  LDGSTS.E [R48+0x44600], [R102.64], P4 ;  /* 0x4460000066307fae */ /* 0x0005e2000a12184c */
[----:B------:R-:W-:-:S03]  /*20a10*/  ISETP.GE.AND P4, PT, R52, c[0x0][0x180], PT ;  /* 0x0000600034007a0c */ /* 0x000fc60003f86270 */
[----:B------:R2:W-:Y:S01]  /*20a20*/  STL.64 [R1+0x7f0], R64 ;  /* 0x0007f04001007387 */ /* 0x0005e20000100a00 */
[----:B-1----:R-:W-:-:S03]  /*20a30*/  LOP3.LUT R50, R85, 0x66, RZ, 0xfc, !PT ;  /* 0x0000006655327812 */ /* 0x002fc600078efcff */
[----:B------:R1:W-:Y:S04]  /*20a40*/  STL.64 [R1+0x7c0], R216 ;  /* 0x0007c0d801007387 */ /* 0x0003e80000100a00 */
[----:B------:R1:W-:Y:S04]  /*20a50*/  STL.64 [R1+0x7a0], R62 ;  /* 0x0007a03e01007387 */ /* 0x0003e80000100a00 */
[----:B------:R1:W-:Y:S01]  /*20a60*/  LDGSTS.E [R0+0x44a00], [R100.64], P3 ;  /* 0x44a0000064007fae */ /* 0x0003e2000992184c */
[----:B------:R-:W-:Y:S02]  /*20a70*/  ISETP.GE.AND P3, PT, R49, c[0x0][0x180], PT ;  /* 0x0000600031007a0c */ /* 0x000fe40003f66270 */
[C---:B------:R-:W-:Y:S01]  /*20a80*/  SEL R49, R2.reuse, RZ, !P4 ;  /* 0x000000ff02317207 */ /* 0x040fe20006000000 */
[----:B------:R1:W-:Y:S01]  /*20a90*/  STL.64 [R1+0x778], R214 ;  /* 0x000778d601007387 */ /* 0x0003e20000100a00 */
[----:B--2---:R-:W-:-:S03]  /*20aa0*/  SEL R48, R2, RZ, !P3 ;  /* 0x000000ff02307207 */ /* 0x004fc60005800000 */
[----:B------:R2:W-:Y:S01]  /*20ab0*/  STL.64 [R1+0x770], R60 ;  /* 0x0007703c01007387 */ /* 0x0005e20000100a00 */
[----:B------:R-:W-:-:S03]  /*20ac0*/  ISETP.GE.AND P4, PT, R50, c[0x0][0x180], PT ;  /* 0x0000600032007a0c */ /* 0x000fc60003f86270 */
[----:B------:R2:W-:Y:S01]  /*20ad0*/  STL.64 [R1+0x768], R212 ;  /* 0x000768d401007387 */ /* 0x0005e20000100a00 */
[----:B------:R-:W-:-:S03]  /*20ae0*/  ISETP.NE.U32.AND P3, PT, R49, RZ, PT ;  /* 0x000000ff3100720c */ /* 0x000fc60003f65070 */
[----:B------:R2:W-:Y:S04]  /*20af0*/  STL.64 [R1+0x760], R58 ;  /* 0x0007603a01007387 */ /* 0x0005e80000100a00 */
[----:B------:R2:W-:Y:S04]  /*20b00*/  STL.64 [R1+0x758], R210 ;  /* 0x000758d201007387 */ /* 0x0005e80000100a00 */
[----:B------:R2:W-:Y:S01]  /*20b10*/  STL.64 [R1+0x750], R56 ;  /* 0x0007503801007387 */ /* 0x0005e20000100a00 */
[----:B------:R-:W-:-:S03]  /*20b20*/  SEL R49, R2, RZ, !P4 ;  /* 0x000000ff02317207 */ /* 0x000fc60006000000 */
[----:B------:R2:W-:Y:S04]  /*20b30*/  STL.64 [R1+0x748], R208 ;  /* 0x000748d001007387 */ /* 0x0005e80000100a00 */
[----:B------:R2:W-:Y:S04]  /*20b40*/  STL.64 [R1+0x740], R54 ;  /* 0x0007403601007387 */ /* 0x0005e80000100a00 */
[----:B------:R1:W-:Y:S01]  /*20b50*/  LDGSTS.E [R0+0x44e00], [R98.64], P1 ;  /* 0x44e0000062007fae */ /* 0x0003e2000892184c */
[----:B------:R-:W-:Y:S02]  /*20b60*/  ISETP.NE.U32.AND P1, PT, R48, RZ, PT ;  /* 0x000000ff3000720c */ /* 0x000fe40003f25070 */
[----:B------:R-:W-:Y:S01]  /*20b70*/  IADD3 R48, R51, 0x100000, RZ ;  /* 0x0010000033307810 */ /* 0x000fe20007ffe0ff */
[----:B------:R2:W-:Y:S01]  /*20b80*/  STL.64 [R1+0x720], R206 ;  /* 0x000720ce01007387 */ /* 0x0005e20000100a00 */
[----:B------:R-:W-:-:S03]  /*20b90*/  LOP3.LUT R50, R85, 0x6a, RZ, 0xfc, !PT ;  /* 0x0000006a55327812 */ /* 0x000fc600078efcff */
[----:B------:R2:W-:Y:S01]  /*20ba0*/  STL.64 [R1+0x718], R94 ;  /* 0x0007185e01007387 */ /* 0x0005e20000100a00 */
[----:B------:R-:W-:-:S03]  /*20bb0*/  ISETP.NE.U32.AND P4, PT, R49, RZ, PT ;  /* 0x000000ff3100720c */ /* 0x000fc60003f85070 */
[----:B------:R2:W-:Y:S01]  /*20bc0*/  STL.64 [R1+0x6e0], R204 ;  /* 0x0006e0cc01007387 */ /* 0x0005e20000100a00 */
[----:B------:R-:W-:-:S03]  /*20bd0*/  LOP3.LUT R49, R85, 0x6e, RZ, 0xfc, !PT ;  /* 0x0000006e55317812 */ /* 0x000fc600078efcff */
[----:B------:R2:W-:Y:S04]  /*20be0*/  STL.64 [R1+0x6a0], R92 ;  /* 0x0006a05c01007387 */ /* 0x0005e80000100a00 */
[----:B------:R2:W-:Y:S04]  /*20bf0*/  STL.64 [R1+0x698], R202 ;  /* 0x000698ca01007387 */ /* 0x0005e80000100a00 */
[----:B------:R2:W-:Y:S04]  /*20c00*/  STL.64 [R1+0x690], R88 ;  /* 0x0006905801007387 */ /* 0x0005e80000100a00 */
[----:B------:R1:W-:Y:S04]  /*20c10*/  LDGSTS.E [R0+0x45200], [R96.64], P2 ;  /* 0x4520000060007fae */ /* 0x0003e8000912184c */
[----:B------:R2:W-:Y:S04]  /*20c20*/  STL.64 [R1+0x648], R200 ;  /* 0x000648c801007387 */ /* 0x0005e80000100a00 */
[----:B------:R1:W-:Y:S01]  /*20c30*/  LDGSTS.E [R48+0x45600], [R82.64], P0 ;  /* 0x4560000052307fae */ /* 0x0003e2000812184c */
[----:B------:R-:W-:-:S03]  /*20c40*/  ISETP.GE.AND P0, PT, R50, c[0x0][0x180], PT ;  /* 0x0000600032007a0c */ /* 0x000fc60003f06270 */
[----:B------:R2:W-:Y:S01]  /*20c50*/  STL.64 [R1+0x688], R86 ;  /* 0x0006885601007387 */ /* 0x0005e20000100a00 */
[----:B------:R-:W-:-:S03]  /*20c60*/  ISETP.GE.AND P2, PT, R49, c[0x0][0x180], PT ;  /* 0x0000600031007a0c */ /* 0x000fc60003f46270 */
[----:B------:R1:W-:Y:S01]  /*20c70*/  LDGSTS.E [R0+0x45a00], [R64.64], P6 ;  /* 0x45a0000040007fae */ /* 0x0003e2000b12184c */
[----:B------:R-:W-:-:S03]  /*20c80*/  LOP3.LUT R49, R85, 0x76, RZ, 0xfc, !PT ;  /* 0x0000007655317812 */ /* 0x000fc600078efcff */
[----:B------:R2:W5:Y:S04]  /*20c90*/  LDL.LU.64 R16, [R1+0x18e8] ;  /* 0x0018e80001107983 */ /* 0x0005680000300a00 */
[----:B------:R2:W5:Y:S01]  /*20ca0*/  LDL.LU.64 R18, [R1+0x18e0] ;  /* 0x0018e00001127983 */ /* 0x0005620000300a00 */
[----:B-1----:R-:W-:-:S03]  /*20cb0*/  LOP3.LUT R0, R85, 0x72, RZ, 0xfc, !PT ;  /* 0x0000007255007812 */ /* 0x002fc600078efcff */
[----:B---3--:R2:W5:Y:S04]  /*20cc0*/  LDL.LU.64 R20, [R1+0x18d8] ;  /* 0x0018d80001147983 */ /* 0x0085680000300a00 */
[----:B------:R1:W-:Y:S04]  /*20cd0*/  LDGSTS.E [R48+0x45e00], [R62.64], P3 ;  /* 0x45e000003e307fae */ /* 0x0003e8000992184c */
[----:B------:R2:W5:Y:S04]  /*20ce0*/  LDL.LU.64 R22, [R1+0x18d0] ;  /* 0x0018d00001167983 */ /* 0x0005680000300a00 */
[----:B------:R2:W5:Y:S01]  /*20cf0*/  LDL.LU.64 R24, [R1+0x18c8] ;  /* 0x0018c80001187983 */ /* 0x0005620000300a00 */
[----:B-1----:R-:W-:-:S03]  /*20d00*/  SEL R48, R2, RZ, !P0 ;  /* 0x000000ff02307207 */ /* 0x002fc60004000000 */
[----:B----4-:R2:W5:Y:S01]  /*20d10*/  LDL.LU.64 R26, [R1+0x18c0] ;  /* 0x0018c000011a7983 */ /* 0x0105620000300a00 */
[----:B------:R-:W-:Y:S02]  /*20d20*/  ISETP.GE.AND P0, PT, R0, c[0x0][0x180], PT ;  /* 0x0000600000007a0c */ /* 0x000fe40003f06270 */
[C---:B------:R-:W-:Y:S01]  /*20d30*/  SEL R0, R2.reuse, RZ, !P2 ;  /* 0x000000ff02007207 */ /* 0x040fe20005000000 */
[----:B------:R2:W5:Y:S01]  /*20d40*/  LDL.LU.64 R28, [R1+0x18b8] ;  /* 0x0018b800011c7983 */ /* 0x0005620000300a00 */
[----:B------:R-:W-:Y:S02]  /*20d50*/  ISETP.GE.AND P2, PT, R49, c[0x0][0x180], PT ;  /* 0x0000600031007a0c */ /* 0x000fe40003f46270 */
[----:B------:R-:W-:Y:S01]  /*20d60*/  SEL R49, R2, RZ, !P0 ;  /* 0x000000ff02317207 */ /* 0x000fe20004000000 */
[----:B------:R2:W5:Y:S01]  /*20d70*/  LDL.LU.64 R30, [R1+0x18b0] ;  /* 0x0018b000011e7983 */ /* 0x0005620000300a00 */
[----:B------:R-:W-:-:S03]  /*20d80*/  ISETP.NE.U32.AND P3, PT, R48, RZ, PT ;  /* 0x000000ff3000720c */ /* 0x000fc60003f65070 */
[----:B------:R2:W5:Y:S01]  /*20d90*/  LDL.LU.64 R32, [R1+0x18a8] ;  /* 0x0018a80001207983 */ /* 0x0005620000300a00 */
[----:B------:R-:W-:-:S03]  /*20da0*/  ISETP.NE.U32.AND P6, PT, R0, RZ, PT ;  /* 0x000000ff0000720c */ /* 0x000fc60003fc5070 */
[----:B------:R2:W5:Y:S01]  /*20db0*/  LDL.LU.64 R66, [R1+0x18a0] ;  /* 0x0018a00001427983 */ /* 0x0005620000300a00 */
[----:B------:R-:W-:-:S03]  /*20dc0*/  SEL R48, R2, RZ, !P2 ;  /* 0x000000ff02307207 */ /* 0x000fc60005000000 */
[----:B------:R2:W5:Y:S01]  /*20dd0*/  LDL.LU.64 R68, [R1+0x1898] ;  /* 0x0018980001447983 */ /* 0x0005620000300a00 */
[----:B------:R-:W-:Y:S02]  /*20de0*/  IADD3 R0, R51, 0x100000, RZ ;  /* 0x0010000033007810 */ /* 0x000fe40007ffe0ff */
[----:B------:R-:W-:Y:S01]  /*20df0*/  ISETP.NE.U32.AND P2, PT, R49, RZ, PT ;  /* 0x000000ff3100720c */ /* 0x000fe20003f45070 */
[----:B------:R2:W5:Y:S01]  /*20e00*/  LDL.LU.64 R70, [R1+0x1890] ;  /* 0x0018900001467983 */ /* 0x0005620000300a00 */
[----:B------:R-:W-:-:S03]  /*20e10*/  IADD3 R49, R51, 0x100000, RZ ;  /* 0x0010000033317810 */ /* 0x000fc60007ffe0ff */
[----:B------:R2:W5:Y:S04]  /*20e20*/  LDL.LU.64 R72, [R1+0x1888] ;  /* 0x0018880001487983 */ /* 0x0005680000300a00 */
[----:B------:R2:W5:Y:S04]  /*20e30*/  LDL.LU.64 R74, [R1+0x1880] ;  /* 0x00188000014a7983 */ /* 0x0005680000300a00 */
[----:B------:R2:W5:Y:S04]  /*20e40*/  LDL.LU.64 R76, [R1+0x1878] ;  /* 0x00187800014c7983 */ /* 0x0005680000300a00 */
[----:B------:R2:W5:Y:S04]  /*20e50*/  LDL.LU.64 R78, [R1+0x1870] ;  /* 0x00187000014e7983 */ /* 0x0005680000300a00 */
[----:B------:R2:W5:Y:S04]  /*20e60*/  LDL.LU.64 R136, [R1+0x1868] ;  /* 0x0018680001887983 */ /* 0x0005680000300a00 */
[----:B------:R2:W5:Y:S04]  /*20e70*/  LDL.LU.64 R250, [R1+0x1860] ;  /* 0x0018600001fa7983 */ /* 0x0005680000300a00 */
[----:B------:R2:W-:Y:S04]  /*20e80*/  LDGSTS.E [R0+0x46200], [R60.64], P1 ;  /* 0x462000003c007fae */ /* 0x0005e8000892184c */
[----:B------:R2:W-:Y:S04]  /*20e90*/  STL [R1+0x4f4], R51 ;  /* 0x0004f43301007387 */ /* 0x0005e80000100800 */
[----:B------:R2:W-:Y:S01]  /*20ea0*/  LDGSTS.E [R49+0x46600], [R58.64], P4 ;  /* 0x466000003a317fae */ /* 0x0005e2000a12184c */
[----:B------:R-:W-:-:S06]  /*20eb0*/  ISETP.NE.U32.AND P0, PT, R48, RZ, PT ;  /* 0x000000ff3000720c */ /* 0x000fcc0003f05070 */
[----:B--2---:R-:W-:Y:S01]  /*20ec0*/  IADD3 R0, R51, 0x100000, RZ ;  /* 0x0010000033007810 */ /* 0x004fe20007ffe0ff */
[----:B------:R-:W-:-:S06]  /*20ed0*/  ULDC.64 UR6, c[0x0][0x188] ;  /* 0x0000620000067ab9 */ /* 0x000fcc0000000a00 */
[----:B------:R-:W-:Y:S01]  /*20ee0*/  IADD3 R48, R51, 0x100000, RZ ;  /* 0x0010000033307810 */ /* 0x000fe20007ffe0ff */
[----:B------:R-:W-:Y:S01]  /*20ef0*/  STL [R1+0x22f8], R163 ;  /* 0x0022f8a301007387 */ /* 0x000fe20000100800 */
[----:B------:R-:W-:Y:S01]  /*20f00*/  ULDC UR4, c[0x0][0x180] ;  /* 0x0000600000047ab9 */ /* 0x000fe20000000800 */
[----:B------:R-:W-:Y:S01]  /*20f10*/  LOP3.LUT R49, R85, 0x7a, RZ, 0xfc, !PT ;  /* 0x0000007a55317812 */ /* 0x000fe200078efcff */
[----:B------:R-:W-:Y:S01]  /*20f20*/  UIADD3 UR8, UR4, -0x80, URZ ;  /* 0xffffff8004087890 */ /* 0x000fe2000fffe03f */
[----:B------:R-:W-:Y:S02]  /*20f30*/  STL [R1+0x22f4], R164 ;  /* 0x0022f4a401007387 */ /* 0x000fe40000100800 */
[----:B------:R-:W-:-:S02]  /*20f40*/  ISETP.GE.AND P4, PT, R49, c[0x0][0x180], PT ;  /* 0x0000600031007a0c */ /* 0x000fc40003f86270 */
[----:B------:R-:W-:Y:S04]  /*20f50*/  STL [R1+0x22f0], R165 ;  /* 0x0022f0a501007387 */ /* 0x000fe80000100800 */
[----:B------:R1:W-:Y:S04]  /*20f60*/  LDGSTS.E [R0+0x46a00], [R56.64], P3 ;  /* 0x46a0000038007fae */ /* 0x0003e8000992184c */
[----:B------:R-:W-:Y:S04]  /*20f70*/  STL [R1+0x22ec], R166 ;  /* 0x0022eca601007387 */ /* 0x000fe80000100800 */
[----:B------:R2:W-:Y:S01]  /*20f80*/  LDGSTS.E [R48+0x46e00], [R54.64], P6 ;  /* 0x46e0000036307fae */ /* 0x0005e2000b12184c */
[----:B------:R-:W-:-:S03]  /*20f90*/  ISETP.GE.AND P6, PT, R85, UR8, PT ;  /* 0x0000000855007c0c */ /* 0x000fc6000bfc6270 */
[----:B------:R-:W-:Y:S01]  /*20fa0*/  STL [R1+0x22e8], R167 ;  /* 0x0022e8a701007387 */ /* 0x000fe20000100800 */
[----:B-1----:R-:W-:-:S03]  /*20fb0*/  LOP3.LUT R0, R85, 0x7e, RZ, 0xfc, !PT ;  /* 0x0000007e55007812 */ /* 0x002fc600078efcff */
[----:B------:R-:W-:Y:S01]  /*20fc0*/  STL [R1+0x22e4], R168 ;  /* 0x0022e4a801007387 */ /* 0x000fe20000100800 */
[----:B------:R-:W-:Y:S02]  /*20fd0*/  ISETP.GE.AND P1, PT, R0, c[0x0][0x180], PT ;  /* 0x0000600000007a0c */ /* 0x000fe40003f26270 */
[----:B------:R-:W-:Y:S01]  /*20fe0*/  SEL R0, RZ, 0x4, P6 ;  /* 0x00000004ff007807 */ /* 0x000fe20003000000 */
[----:B--2---:R-:W1:Y:S01]  /*20ff0*/  S2R R54, SR_TID.X ;  /* 0x0000000000367919 */ /* 0x004e620000002100 */
[----:B------:R-:W-:Y:S01]  /*21000*/  IMAD.MOV.U32 R55, RZ, RZ, 0x7f ;  /* 0x0000007fff377424 */ /* 0x000fe200078e00ff */
[----:B------:R-:W-:Y:S02]  /*21010*/  SEL R48, R2, RZ, !P4 ;  /* 0x000000ff02307207 */ /* 0x000fe40006000000 */
[----:B------:R-:W-:Y:S02]  /*21020*/  STL [R1+0x22e0], R169 ;  /* 0x0022e0a901007387 */ /* 0x000fe40000100800 */
[----:B------:R-:W-:-:S02]  /*21030*/  IADD3 R55, R55, c[0x0][0x180], RZ ;  /* 0x0000600037377a10 */ /* 0x000fc40007ffe0ff */
[----:B------:R-:W-:Y:S02]  /*21040*/  STL [R1+0x22dc], R170 ;  /* 0x0022dcaa01007387 */ /* 0x000fe40000100800 */
[----:B------:R-:W-:Y:S02]  /*21050*/  ISETP.GT.AND P3, PT, R55, 0xff, PT ;  /* 0x000000ff3700780c */ /* 0x000fe40003f64270 */
[----:B------:R-:W-:Y:S04]  /*21060*/  STL [R1+0x22d8], R171 ;  /* 0x0022d8ab01007387 */ /* 0x000fe80000100800 */
[----:B------:R-:W-:Y:S04]  /*21070*/  STL [R1+0x22d4], R172 ;  /* 0x0022d4ac01007387 */ /* 0x000fe80000100800 */
[----:B------:R-:W-:Y:S04]  /*21080*/  STL [R1+0x22d0], R173 ;  /* 0x0022d0ad01007387 */ /* 0x000fe80000100800 */
[----:B------:R-:W-:Y:S01]  /*21090*/  STL [R1+0x22cc], R174 ;  /* 0x0022ccae01007387 */ /* 0x000fe20000100800 */
[----:B-1----:R-:W-:-:S03]  /*210a0*/  SHF.R.U32.HI R54, RZ, 0x6, R54 ;  /* 0x00000006ff367819 */ /* 0x002fc60000011636 */
[----:B------:R-:W-:Y:S01]  /*210b0*/  STL [R1+0x22c8], R175 ;  /* 0x0022c8af01007387 */ /* 0x000fe20000100800 */
[----:B------:R-:W-:-:S03]  /*210c0*/  SGXT.U32 R54, R54, 0x1 ;  /* 0x000000013636781a */ /* 0x000fc60000000000 */
[----:B------:R-:W-:Y:S01]  /*210d0*/  STL [R1+0x22c4], R176 ;  /* 0x0022c4b001007387 */ /* 0x000fe20000100800 */
[----:B------:R-:W-:-:S03]  /*210e0*/  LOP3.LUT R54, R54, 0x4, RZ, 0xfc, !PT ;  /* 0x0000000436367812 */ /* 0x000fc600078efcff */
[----:B------:R-:W-:Y:S01]  /*210f0*/  STL [R1+0x22c0], R177 ;  /* 0x0022c0b101007387 */ /* 0x000fe20000100800 */
[----:B------:R-:W-:-:S03]  /*21100*/  ISETP.GE.AND P6, PT, R54, UR8, PT ;  /* 0x0000000836007c0c */ /* 0x000fc6000bfc6270 */
        /* <DEDUP_REMOVED lines=16> */
[----:B------:R-:W2:Y:S04]  /*21210*/  LDL.LU R65, [R1+0x960] ;  /* 0x0009600001417983 */ /* 0x000ea80000300800 */
[----:B------:R-:W3:Y:S04]  /*21220*/  LDL.LU R64, [R1+0x954] ;  /* 0x0009540001407983 */ /* 0x000ee80000300800 */
        /* <DEDUP_REMOVED lines=13> */
[----:B------:R-:W4:Y:S01]  /*21300*/  LDL.LU R81, [R1+0x90c] ;  /* 0x00090c0001517983 */ /* 0x000f220000300800 */
[----:B------:R-:W-:-:S02]  /*21310*/  SEL R2, R2, RZ, !P1 ;  /* 0x000000ff02027207 */ /* 0x000fc40004800000 */
[----:B------:R-:W-:Y:S02]  /*21320*/  ISETP.NE.U32.AND P4, PT, R48, RZ, PT ;  /* 0x000000ff3000720c */ /* 0x000fe40003f85070 */
[----:B------:R-:W-:Y:S02]  /*21330*/  SEL R48, R0, RZ, P3 ;  /* 0x000000ff00307207 */ /* 0x000fe40001800000 */
[----:B------:R-:W-:Y:S02]  /*21340*/  SEL R0, RZ, 0x4, P6 ;  /* 0x00000004ff007807 */ /* 0x000fe40003000000 */
[----:B------:R-:W-:Y:S02]  /*21350*/  ISETP.NE.U32.AND P6, PT, R2, RZ, PT ;  /* 0x000000ff0200720c */ /* 0x000fe40003fc5070 */
[----:B------:R-:W-:Y:S02]  /*21360*/  IADD3 R2, R51, 0x100000, RZ ;  /* 0x0010000033027810 */ /* 0x000fe40007ffe0ff */
[----:B------:R-:W-:-:S02]  /*21370*/  ISETP.NE.U32.AND P1, PT, R48, RZ, PT ;  /* 0x000000ff3000720c */ /* 0x000fc40003f25070 */
[----:B------:R-:W-:Y:S01]  /*21380*/  IADD3 R48, R51, 0x100000, RZ ;  /* 0x0010000033307810 */ /* 0x000fe20007ffe0ff */
[----:B------:R1:W-:Y:S01]  /*21390*/  LDGSTS.E [R2+0x47200], [R94.64], P2 ;  /* 0x472000005e027fae */ /* 0x0003e2000912184c */
[----:B------:R-:W-:Y:S02]  /*213a0*/  LOP3.LUT R85, R85, 0x8, RZ, 0xfc, !PT ;  /* 0x0000000855557812 */ /* 0x000fe400078efcff */
[----:B------:R-:W-:Y:S01]  /*213b0*/  SEL R0, R0, RZ, P3 ;  /* 0x000000ff00007207 */ /* 0x000fe20001800000 */
[----:B------:R1:W-:Y:S01]  /*213c0*/  LDGSTS.E [R48+0x47600], [R92.64], P0 ;  /* 0x476000005c307fae */ /* 0x0003e2000812184c */
[----:B------:R-:W-:Y:S02]  /*213d0*/  ISETP.GE.AND P0, PT, R85, UR8, PT ;  /* 0x0000000855007c0c */ /* 0x000fe4000bf06270 */
[----:B------:R-:W-:Y:S01]  /*213e0*/  ISETP.NE.U32.AND P2, PT, R0, RZ, PT ;  /* 0x000000ff0000720c */ /* 0x000fe20003f45070 */
[----:B------:R1:W-:Y:S01]  /*213f0*/  LDGSTS.E [R2+0x47a00], [R88.64], P4 ;  /* 0x47a0000058027fae */ /* 0x0003e2000a12184c */
[----:B------:R-:W-:-:S02]  /*21400*/  IADD3 R0, R51, 0x100000, RZ ;  /* 0x0010000033007810 */ /* 0x000fc40007ffe0ff */
[----:B------:R-:W-:-:S03]  /*21410*/  LOP3.LUT R90, R90, 0x7f, RZ, 0xc0, !PT ;  /* 0x0000007f5a5a7812 */ /* 0x000fc600078ec0ff */
[----:B------:R1:W-:Y:S02]  /*21420*/  LDGSTS.E [R0+0x47e00], [R86.64], P6 ;  /* 0x47e0000056007fae */ /* 0x0003e4000b12184c */
[----:B-1----:R-:W-:Y:S02]  /*21430*/  IMAD R48, R90, c[0x0][0x18c], RZ ;  /* 0x000063005a307a24 */ /* 0x002fe400078e02ff */
[----:B-----5:R-:W-:Y:S02]  /*21440*/  IMAD R251, R251, c[0x0][0x190], RZ ;  /* 0x00006400fbfb7a24 */ /* 0x020fe400078e02ff */
[----:B------:R-:W-:Y:S01]  /*21450*/  IMAD R136, R136, c[0x0][0x190], RZ ;  /* 0x0000640088887a24 */ /* 0x000fe200078e02ff */
[----:B------:R-:W-:Y:S01]  /*21460*/  SEL R2, RZ, 0x4, P0 ;  /* 0x00000004ff027807 */ /* 0x000fe20000000000 */
[----:B------:R-:W-:Y:S01]  /*21470*/  IMAD R5, R5, c[0x0][0x190], RZ ;  /* 0x0000640005057a24 */ /* 0x000fe200078e02ff */
[----:B------:R-:W-:Y:S01]  /*21480*/  LEA R248, P4, R48, c[0x0][0x168], 0x2 ;  /* 0x00005a0030f87a11 */ /* 0x000fe200078810ff */
[----:B------:R-:W-:Y:S01]  /*21490*/  IMAD R252, R252, c[0x0][0x190], RZ ;  /* 0x00006400fcfc7a24 */ /* 0x000fe200078e02ff */
[----:B------:R-:W-:Y:S01]  /*214a0*/  SEL R2, R2, RZ, P3 ;  /* 0x000000ff02027207 */ /* 0x000fe20001800000 */
[----:B------:R-:W-:Y:S01]  /*214b0*/  USHF.L.U32 UR5, UR6, 0x7, URZ ;  /* 0x0000000706057899 */ /* 0x000fe2000800063f */
[----:B------:R-:W-:Y:S01]  /*214c0*/  LEA.HI.X.SX32 R0, R48, c[0x0][0x16c], 0x2, P4 ;  /* 0x00005b0030007a11 */ /* 0x000fe200020f16ff */
[----:B------:R-:W0:Y:S04]  /*214d0*/  LDGDEPBAR ;  /* 0x00000000000079af */ /* 0x000e280000000000 */
[----:B------:R1:W-:Y:S04]  /*214e0*/  STL [R1+0xd58], R2 ;  /* 0x000d580201007387 */ /* 0x0003e80000100800 */
[----:B------:R-:W4:Y:S04]  /*214f0*/  LDL.LU R111, [R1+0x908] ;  /* 0x00090800016f7983 */ /* 0x000f280000300800 */
[----:B------:R-:W4:Y:S04]  /*21500*/  LDL.LU R110, [R1+0x8f4] ;  /* 0x0008f400016e7983 */ /* 0x000f280000300800 */
[----:B------:R-:W1:Y:S01]  /*21510*/  LDL.LU R109, [R1+0x8f0] ;  /* 0x0008f000016d7983 */ /* 0x000e620000300800 */
[----:B--2---:R-:W-:-:S02]  /*21520*/  IMAD R65, R65, c[0x0][0x190], RZ ;  /* 0x0000640041417a24 */ /* 0x004fc400078e02ff */
[----:B---3--:R-:W-:Y:S02]  /*21530*/  IMAD R64, R64, c[0x0][0x190], RZ ;  /* 0x0000640040407a24 */ /* 0x008fe400078e02ff */
[----:B----4-:R-:W-:Y:S02]  /*21540*/  IMAD R63, R63, c[0x0][0x190], RZ ;  /* 0x000064003f3f7a24 */ /* 0x010fe400078e02ff */
[----:B------:R-:W-:Y:S02]  /*21550*/  IMAD R62, R62, c[0x0][0x190], RZ ;  /* 0x000064003e3e7a24 */ /* 0x000fe400078e02ff */
[----:B------:R-:W-:Y:S02]  /*21560*/  IMAD R61, R61, c[0x0][0x190], RZ ;  /* 0x000064003d3d7a24 */ /* 0x000fe400078e02ff */
[----:B------:R-:W-:Y:S02]  /*21570*/  IMAD R60, R60, c[0x0][0x190], RZ ;  /* 0x000064003c3c7a24 */ /* 0x000fe400078e02ff */
[----:B------:R-:W-:-:S02]  /*21580*/  IMAD R59, R59, c[0x0][0x190], RZ ;  /* 0x000064003b3b7a24 */ /* 0x000fc400078e02ff */
[----:B------:R-:W-:Y:S02]  /*21590*/  IMAD R58, R58, c[0x0][0x190], RZ ;  /* 0x000064003a3a7a24 */ /* 0x000fe400078e02ff */
[----:B------:R-:W-:Y:S02]  /*215a0*/  IMAD R57, R57, c[0x0][0x190], RZ ;  /* 0x0000640039397a24 */ /* 0x000fe400078e02ff */
[----:B------:R-:W-:Y:S02]  /*215b0*/  IMAD R56, R56, c[0x0][0x190], RZ ;  /* 0x0000640038387a24 */ /* 0x000fe400078e02ff */
[----:B------:R-:W-:Y:S02]  /*215c0*/  IMAD R55, R55, c[0x0][0x190], RZ ;  /* 0x0000640037377a24 */ /* 0x000fe400078e02ff */
[----:B------:R-:W-:Y:S02]  /*215d0*/  IMAD R54, R54, c[0x0][0x190], RZ ;  /* 0x0000640036367a24 */ /* 0x000fe400078e02ff */
[----:B------:R-:W-:-:S02]  /*215e0*/  IMAD R53, R84, c[0x0][0x190], RZ ;  /* 0x0000640054357a24 */ /* 0x000fc400078e02ff */
[----:B------:R-:W-:Y:S02]  /*215f0*/  IMAD R52, R83, c[0x0][0x190], RZ ;  /* 0x0000640053347a24 */ /* 0x000fe400078e02ff */
[----:B------:R-:W-:Y:S02]  /*21600*/  IMAD R51, R82, c[0x0][0x190], RZ ;  /* 0x0000640052337a24 */ /* 0x000fe400078e02ff */
[----:B------:R-:W-:Y:S02]  /*21610*/  IMAD R50, R81, c[0x0][0x190], RZ ;  /* 0x0000640051327a24 */ /* 0x000fe400078e02ff */
[----:B------:R-:W2:Y:S04]  /*21620*/  LDL.LU R81, [R1+0x8ec] ;  /* 0x0008ec0001517983 */ /* 0x000ea80000300800 */
[----:B------:R-:W3:Y:S04]  /*21630*/  LDL.LU R83, [R1+0x8e8] ;  /* 0x0008e80001537983 */ /* 0x000ee80000300800 */
[----:B------:R-:W4:Y:S04]  /*21640*/  LDL.LU R84, [R1+0x8e4] ;  /* 0x0008e40001547983 */ /* 0x000f280000300800 */
[----:B------:R-:W2:Y:S04]  /*21650*/  LDL.LU R85, [R1+0x8e0] ;  /* 0x0008e00001557983 */ /* 0x000ea80000300800 */
        /* <DEDUP_REMOVED lines=24> */
[----:B------:R-:W-:-:S02]  /*217e0*/  IMAD R48, R110, c[0x0][0x190], RZ ;  /* 0x000064006e307a24 */ /* 0x000fc400078e02ff */
[----:B------:R-:W-:Y:S01]  /*217f0*/  IMAD R49, R111, c[0x0][0x190], RZ ;  /* 0x000064006f317a24 */ /* 0x000fe200078e02ff */
        /* <DEDUP_REMOVED lines=25> */
[----:B-1----:R-:W-:-:S03]  /*21990*/  IMAD R2, R109, c[0x0][0x190], RZ ;  /* 0x000064006d027a24 */ /* 0x002fc600078e02ff */
[----:B------:R-:W3:Y:S04]  /*219a0*/  LDL.LU R135, [R1+0x7d0] ;  /* 0x0007d00001877983 */ /* 0x000ee80000300800 */
[----:B------:R-:W3:Y:S04]  /*219b0*/  LDL.LU R195, [R1+0x7cc] ;  /* 0x0007cc0001c37983 */ /* 0x000ee80000300800 */
[----:B------:R-:W4:Y:S04]  /*219c0*/  LDL.LU R194, [R1+0x7c8] ;  /* 0x0007c80001c27983 */ /* 0x000f280000300800 */
[----:B------:R-:W4:Y:S04]  /*219d0*/  LDL.LU R197, [R1+0x7bc] ;  /* 0x0007bc0001c57983 */ /* 0x000f280000300800 */
[----:B------:R-:W4:Y:S01]  /*219e0*/  LDL.LU R198, [R1+0x7b8] ;  /* 0x0007b80001c67983 */ /* 0x000f220000300800 */
[----:B--2---:R-:W-:-:S03]  /*219f0*/  IMAD R109, R82, c[0x0][0x190], RZ ;  /* 0x00006400526d7a24 */ /* 0x004fc600078e02ff */
        /* <DEDUP_REMOVED lines=27> */
[----:B---3--:R-:W-:-:S03]  /*21bb0*/  IMAD R191, R195, c[0x0][0x190], RZ ;  /* 0x00006400c3bf7a24 */ /* 0x008fc600078e02ff */
[----:B------:R-:W3:Y:S04]  /*21bc0*/  LDL.LU R225, [R1+0x6f0] ;  /* 0x0006f00001e17983 */ /* 0x000ee80000300800 */
[----:B------:R-:W3:Y:S01]  /*21bd0*/  LDL.LU R226, [R1+0x6ec] ;  /* 0x0006ec0001e27983 */ /* 0x000ee20000300800 */
[----:B----4-:R-:W-:-:S03]  /*21be0*/  IMAD R195, R197, c[0x0][0x190], RZ ;  /* 0x00006400c5c37a24 */ /* 0x010fc600078e02ff */
[----:B------:R-:W4:Y:S01]  /*21bf0*/  LDL.LU R227, [R1+0x6e8] ;  /* 0x0006e80001e37983 */ /* 0x000f220000300800 */
[----:B------:R-:W-:-:S03]  /*21c00*/  IMAD R197, R198, c[0x0][0x190], RZ ;  /* 0x00006400c6c57a24 */ /* 0x000fc600078e02ff */
[----:B------:R-:W3:Y:S01]  /*21c10*/  LDL.LU R228, [R1+0x6dc] ;  /* 0x0006dc0001e47983 */ /* 0x000ee20000300800 */
[----:B--2---:R-:W-:-:S03]  /*21c20*/  IMAD R198, R82, c[0x0][0x190], RZ ;  /* 0x0000640052c67a24 */ /* 0x004fc600078e02ff */
[----:B------:R-:W2:Y:S04]  /*21c30*/  LDL.LU R82, [R1+0x6d8] ;  /* 0x0006d80001527983 */ /* 0x000ea80000300800 */
        /* <DEDUP_REMOVED lines=20> */
[----:B------:R-:W4:Y:S04]  /*21d80*/  LDL.LU R172, [R1+0x664] ;  /* 0x0006640001ac7983 */ /* 0x000f280000300800 */
[----:B------:R-:W4:Y:S04]  /*21d90*/  LDL.LU R171, [R1+0x660] ;  /* 0x0006600001ab7983 */ /* 0x000f280000300800 */
[----:B------:R-:W4:Y:S04]  /*21da0*/  LDL.LU R170, [R1+0x65c] ;  /* 0x00065c0001aa7983 */ /* 0x000f280000300800 */
[----:B------:R-:W4:Y:S04]  /*21db0*/  LDL.LU R169, [R1+0x658] ;  /* 0x0006580001a97983 */ /* 0x000f280000300800 */
[----:B------:R-:W4:Y:S04]  /*21dc0*/  LDL.LU R168, [R1+0x654] ;  /* 0x0006540001a87983 */ /* 0x000f280000300800 */
[----:B------:R-:W4:Y:S04]  /*21dd0*/  LDL.LU R167, [R1+0x650] ;  /* 0x0006500001a77983 */ /* 0x000f280000300800 */
[----:B------:R-:W4:Y:S01]  /*21de0*/  LDL.LU R166, [R1+0x644] ;  /* 0x0006440001a67983 */ /* 0x000f220000300800 */
[----:B------:R-:W-:-:S03]  /*21df0*/  IMAD R199, R229, c[0x0][0x190], RZ ;  /* 0x00006400e5c77a24 */ /* 0x000fc600078e02ff */
[----:B------:R-:W4:Y:S04]  /*21e00*/  LDL.LU R165, [R1+0x640] ;  /* 0x0006400001a57983 */ /* 0x000f280000300800 */
[----:B------:R-:W4:Y:S04]  /*21e10*/  LDL.LU R164, [R1+0x63c] ;  /* 0x00063c0001a47983 */ /* 0x000f280000300800 */
[----:B------:R-:W4:Y:S01]  /*21e20*/  LDL.LU R163, [R1+0x638] ;  /* 0x0006380001a37983 */ /* 0x000f220000300800 */
[----:B--2---:R-:W-:-:S03]  /*21e30*/  IMAD R229, R82, c[0x0][0x190], RZ ;  /* 0x0000640052e57a24 */ /* 0x004fc600078e02ff */
[----:B------:R-:W2:Y:S01]  /*21e40*/  LDL.LU R82, [R1+0x634] ;  /* 0x0006340001527983 */ /* 0x000ea20000300800 */
[----:B---3--:R-:W-:Y:S02]  /*21e50*/  IMAD R173, R173, c[0x0][0x190], RZ ;  /* 0x00006400adad7a24 */ /* 0x008fe400078e02ff */
[----:B----4-:R-:W-:-:S03]  /*21e60*/  IMAD R172, R172, c[0x0][0x190], RZ ;  /* 0x00006400acac7a24 */ /* 0x010fc600078e02ff */
[----:B------:R1:W-:Y:S01]  /*21e70*/  STL [R1+0x15c], R173 ;  /* 0x00015cad01007387 */ /* 0x0003e20000100800 */
[----:B------:R-:W-:-:S03]  /*21e80*/  IMAD R171, R171, c[0x0][0x190], RZ ;  /* 0x00006400abab7a24 */ /* 0x000fc600078e02ff */
        /* <DEDUP_REMOVED lines=16> */
[----:B------:R1:W-:Y:S04]  /*21f90*/  STL [R1+0x180], R164 ;  /* 0x000180a401007387 */ /* 0x0003e80000100800 */
[----:B------:R-:W2:Y:S04]  /*21fa0*/  LDL.LU R192, [R1+0x630] ;  /* 0x0006300001c07983 */ /* 0x000ea80000300800 */
[----:B------:R1:W-:Y:S04]  /*21fb0*/  STL [R1+0x184], R163 ;  /* 0x000184a301007387 */ /* 0x0003e80000100800 */
[----:B------:R-:W2:Y:S02]  /*21fc0*/  LDL.LU R196, [R1+0x62c] ;  /* 0x00062c0001c47983 */ /* 0x000ea40000300800 */
[----:B--2---:R-:W-:-:S05]  /*21fd0*/  IMAD R82, R82, c[0x0][0x190], RZ ;  /* 0x0000640052527a24 */ /* 0x004fca00078e02ff */
        /* <DEDUP_REMOVED lines=19> */
[----:B---3--:R-:W3:Y:S04]  /*22110*/  LDL.LU R172, [R1+0x5e0] ;  /* 0x0005e00001ac7983 */ /* 0x008ee80000300800 */
[----:B--2---:R-:W2:Y:S04]  /*22120*/  LDL.LU R171, [R1+0x5dc] ;  /* 0x0005dc0001ab7983 */ /* 0x004ea80000300800 */
        /* <DEDUP_REMOVED lines=10> */
[----:B------:R-:W-:-:S03]  /*221d0*/  IMAD R192, R196, c[0x0][0x190], RZ ;  /* 0x00006400c4c07a24 */ /* 0x000fc600078e02ff */
[----:B------:R-:W-:Y:S04]  /*221e0*/  STL [R1+0x190], R193 ;  /* 0x000190c101007387 */ /* 0x000fe80000100800 */
[----:B------:R1:W-:Y:S01]  /*221f0*/  STL [R1+0x19c], R192 ;  /* 0x00019cc001007387 */ /* 0x0003e20000100800 */
[----:B----4-:R-:W-:Y:S02]  /*22200*/  IMAD R190, R190, c[0x0][0x190], RZ ;  /* 0x00006400bebe7a24 */ /* 0x010fe400078e02ff */
        /* <DEDUP_REMOVED lines=34> */
[----:B---3--:R-:W-:-:S03]  /*22430*/  IMAD R172, R172, c[0x0][0x190], RZ ;  /* 0x00006400acac7a24 */ /* 0x008fc600078e02ff */
[----:B------:R3:W-:Y:S01]  /*22440*/  STL [R1+0x678], R173 ;  /* 0x000678ad01007387 */ /* 0x0007e20000100800 */
[----:B--2---:R-:W-:-:S03]  /*22450*/  IMAD R171, R171, c[0x0][0x190], RZ ;  /* 0x00006400abab7a24 */ /* 0x004fc600078e02ff */
        /* <DEDUP_REMOVED lines=18> */
[----:B-1----:R-:W2:Y:S04]  /*22580*/  LDL.LU R192, [R1+0x5b4] ;  /* 0x0005b40001c07983 */ /* 0x002ea80000300800 */
[----:B------:R1:W-:Y:S04]  /*22590*/  STL [R1+0x6c0], R163 ;  /* 0x0006c0a301007387 */ /* 0x0003e80000100800 */
[----:B------:R-:W2:Y:S04]  /*225a0*/  LDL.LU R196, [R1+0x5ac] ;  /* 0x0005ac0001c47983 */ /* 0x000ea80000300800 */
[----:B------:R1:W-:Y:S04]  /*225b0*/  STL [R1+0x6c4], R82 ;  /* 0x0006c45201007387 */ /* 0x0003e80000100800 */
        /* <DEDUP_REMOVED lines=17> */
[----:B---3--:R-:W3:Y:S04]  /*226d0*/  LDL.LU R173, [R1+0x51c] ;  /* 0x00051c0001ad7983 */ /* 0x008ee80000300800 */
        /* <DEDUP_REMOVED lines=9> */
[----:B-1----:R-:W3:Y:S04]  /*22770*/  LDL.LU R163, [R1+0x4d0] ;  /* 0x0004d00001a37983 */ /* 0x002ee80000300800 */
[----:B------:R-:W3:Y:S01]  /*22780*/  LDL.LU R82, [R1+0x4c4] ;  /* 0x0004c40001527983 */ /* 0x000ee20000300800 */
[----:B--2---:R-:W-:-:S02]  /*22790*/  IMAD R193, R192, c[0x0][0x190], RZ ;  /* 0x00006400c0c17a24 */ /* 0x004fc400078e02ff */
[----:B------:R-:W-:-:S03]  /*227a0*/  IMAD R192, R196, c[0x0][0x190], RZ ;  /* 0x00006400c4c07a24 */ /* 0x000fc600078e02ff */
[----:B------:R-:W-:Y:S01]  /*227b0*/  STL [R1+0x6c8], R193 ;  /* 0x0006c8c101007387 */ /* 0x000fe20000100800 */
        /* <DEDUP_REMOVED lines=57> */
[----:B-1----:R-:W3:Y:S04]  /*22b50*/  LDL.LU R192, [R1+0x4c0] ;  /* 0x0004c00001c07983 */ /* 0x002ee80000300800 */
[----:B------:R1:W-:Y:S04]  /*22b60*/  STL [R1+0x78c], R163 ;  /* 0x00078ca301007387 */ /* 0x0003e80000100800 */
[----:B------:R-:W3:Y:S04]  /*22b70*/  LDL.LU R196, [R1+0x4b0] ;  /* 0x0004b00001c47983 */ /* 0x000ee80000300800 */
[----:B------:R1:W-:Y:S04]  /*22b80*/  STL [R1+0x790], R82 ;  /* 0x0007905201007387 */ /* 0x0003e80000100800 */
[----:B--2---:R-:W2:Y:S04]  /*22b90*/  LDL.LU R190, [R1+0x494] ;  /* 0x0004940001be7983 */ /* 0x004ea80000300800 */
        /* <DEDUP_REMOVED lines=27> */
[----:B------:R-:W4:Y:S01]  /*22d50*/  LDL.LU R82, [R1+0x310] ;  /* 0x0003100001527983 */ /* 0x000f220000300800 */
[----:B---3--:R-:W-:-:S02]  /*22d60*/  IMAD R193, R192, c[0x0][0x190], RZ ;  /* 0x00006400c0c17a24 */ /* 0x008fc400078e02ff */
[----:B------:R-:W-:-:S03]  /*22d70*/  IMAD R192, R196, c[0x0][0x190], RZ ;  /* 0x00006400c4c07a24 */ /* 0x000fc600078e02ff */
[----:B------:R-:W-:Y:S01]  /*22d80*/  STL [R1+0x794], R193 ;  /* 0x000794c101007387 */ /* 0x000fe20000100800 */
[----:B--2---:R-:W-:-:S03]  /*22d90*/  IMAD R190, R190, c[0x0][0x190], RZ ;  /* 0x00006400bebe7a24 */ /* 0x004fc600078e02ff */
[----:B------:R1:W-:Y:S01]  /*22da0*/  STL [R1+0x798], R192 ;  /* 0x000798c001007387 */ /* 0x0003e20000100800 */
        /* <DEDUP_REMOVED lines=55> */
[----:B-1----:R-:W4:Y:S04]  /*23120*/  LDL.LU R192, [R1+0x30c] ;  /* 0x00030c0001c07983 */ /* 0x002f280000300800 */
[----:B------:R-:W-:Y:S04]  /*23130*/  STL [R1+0x828], R163 ;  /* 0x000828a301007387 */ /* 0x000fe80000100800 */
[----:B------:R-:W4:Y:S04]  /*23140*/  LDL.LU R196, [R1+0x308] ;  /* 0x0003080001c47983 */ /* 0x000f280000300800 */
[----:B------:R1:W-:Y:S04]  /*23150*/  STL [R1+0x82c], R82 ;  /* 0x00082c5201007387 */ /* 0x0003e80000100800 */
[----:B--2---:R-:W2:Y:S04]  /*23160*/  LDL.LU R190, [R1+0x304] ;  /* 0x0003040001be7983 */ /* 0x004ea80000300800 */
        /* <DEDUP_REMOVED lines=28> */
[----:B----4-:R-:W-:-:S02]  /*23330*/  IMAD R193, R192, c[0x0][0x190], RZ ;  /* 0x00006400c0c17a24 */ /* 0x010fc400078e02ff */
[----:B------:R-:W-:-:S03]  /*23340*/  IMAD R192, R196, c[0x0][0x190], RZ ;  /* 0x00006400c4c07a24 */ /* 0x000fc600078e02ff */
[----:B------:R1:W-:Y:S01]  /*23350*/  STL [R1+0x838], R193 ;  /* 0x000838c101007387 */ /* 0x0003e20000100800 */
[----:B--2---:R-:W-:-:S03]  /*23360*/  IMAD R190, R190, c[0x0][0x190], RZ ;  /* 0x00006400bebe7a24 */ /* 0x004fc600078e02ff */
        /* <DEDUP_REMOVED lines=53> */
[----:B------:R3:W-:Y:S01]  /*236c0*/  STL [R1+0x8d4], R164 ;  /* 0x0008d4a401007387 */ /* 0x0007e20000100800 */
[----:B------:R-:W-:-:S03]  /*236d0*/  IMAD R163, R163, c[0x0][0x190], RZ ;  /* 0x00006400a3a37a24 */ /* 0x000fc600078e02ff */
[----:B-1----:R-:W4:Y:S04]  /*236e0*/  LDL.LU R193, [R1+0x384] ;  /* 0x0003840001c17983 */ /* 0x002f280000300800 */
[----:B--2---:R-:W2:Y:S04]  /*236f0*/  LDL.LU R192, [R1+0x37c] ;  /* 0x00037c0001c07983 */ /* 0x004ea80000300800 */
[----:B------:R1:W-:Y:S04]  /*23700*/  STL [R1+0x8d0], R163 ;  /* 0x0008d0a301007387 */ /* 0x0003e80000100800 */
        /* <DEDUP_REMOVED lines=28> */
[----:B-1----:R-:W3:Y:S01]  /*238d0*/  LDL.LU R163, [R1+0x254] ;  /* 0x0002540001a37983 */ /* 0x002ee20000300800 */
[----:B----4-:R-:W-:-:S05]  /*238e0*/  IMAD R193, R193, c[0x0][0x190], RZ ;  /* 0x00006400c1c17a24 */ /* 0x010fca00078e02ff */
[----:B------:R2:W-:Y:S02]  /*238f0*/  STL [R1+0x8e0], R193 ;  /* 0x0008e0c101007387 */ /* 0x0005e40000100800 */
[----:B--2---:R-:W-:Y:S02]  /*23900*/  IMAD R193, R192, c[0x0][0x190], RZ ;  /* 0x00006400c0c17a24 */ /* 0x004fe400078e02ff */
[----:B------:R-:W-:Y:S02]  /*23910*/  IMAD R192, R196, c[0x0][0x190], RZ ;  /* 0x00006400c4c07a24 */ /* 0x000fe400078e02ff */
[----:B---3--:R-:W-:Y:S02]  /*23920*/  IMAD R190, R190, c[0x0][0x190], RZ ;  /* 0x00006400bebe7a24 */ /* 0x008fe400078e02ff */
[----:B------:R-:W-:Y:S01]  /*23930*/  IMAD R189, R189, c[0x0][0x190], RZ ;  /* 0x00006400bdbd7a24 */ /* 0x000fe200078e02ff */
        /* <DEDUP_REMOVED lines=53> */
[----:B------:R2:W-:Y:S04]  /*23c90*/  STL [R1+0x998], R165 ;  /* 0x000998a501007387 */ /* 0x0005e80000100800 */
[----:B-1----:R-:W4:Y:S04]  /*23ca0*/  LDL.LU R193, [R1+0x24c] ;  /* 0x00024c0001c17983 */ /* 0x002f280000300800 */
[----:B------:R1:W-:Y:S04]  /*23cb0*/  STL [R1+0x99c], R164 ;  /* 0x00099ca401007387 */ /* 0x0003e80000100800 */
        /* <DEDUP_REMOVED lines=31> */
[----:B----4-:R-:W-:-:S05]  /*23eb0*/  IMAD R193, R193, c[0x0][0x190], RZ ;  /* 0x00006400c1c17a24 */ /* 0x010fca00078e02ff */
[----:B------:R2:W-:Y:S02]  /*23ec0*/  STL [R1+0x9a4], R193 ;  /* 0x0009a4c101007387 */ /* 0x0005e40000100800 */
[----:B--2---:R-:W-:Y:S02]  /*23ed0*/  IMAD R193, R192, c[0x0][0x190], RZ ;  /* 0x00006400c0c17a24 */ /* 0x004fe400078e02ff */
[----:B------:R-:W-:Y:S02]  /*23ee0*/  IMAD R192, R196, c[0x0][0x190], RZ ;  /* 0x00006400c4c07a24 */ /* 0x000fe400078e02ff */
[----:B---3--:R-:W-:Y:S01]  /*23ef0*/  IMAD R190, R190, c[0x0][0x190], RZ ;  /* 0x00006400bebe7a24 */ /* 0x008fe200078e02ff */
        /* <DEDUP_REMOVED lines=89> */
[----:B--2---:R-:W-:-:S03]  /*24490*/  IMAD R192, R192, c[0x0][0x190], RZ ;  /* 0x00006400c0c07a24 */ /* 0x004fc600078e02ff */
[----:B------:R1:W-:Y:S04]  /*244a0*/  STL [R1+0xa30], R193 ;  /* 0x000a30c101007387 */ /* 0x0003e80000100800 */
[----:B------:R3:W-:Y:S01]  /*244b0*/  STL [R1+0xa34], R192 ;  /* 0x000a34c001007387 */ /* 0x0007e20000100800 */
[----:B-1----:R-:W-:Y:S02]  /*244c0*/  IMAD R193, R196, c[0x0][0x190], RZ ;  /* 0x00006400c4c17a24 */ /* 0x002fe400078e02ff */
[----:B---3--:R-:W-:Y:S02]  /*244d0*/  IMAD R192, R190, c[0x0][0x190], RZ ;  /* 0x00006400bec07a24 */ /* 0x008fe400078e02ff */
[----:B------:R-:W-:Y:S01]  /*244e0*/  IMAD R190, R189, c[0x0][0x190], RZ ;  /* 0x00006400bdbe7a24 */ /* 0x000fe200078e02ff */
[----:B------:R-:W-:Y:S01]  /*244f0*/  STL [R1+0xa38], R193 ;  /* 0x000a38c101007387 */ /* 0x000fe20000100800 */
[----:B------:R-:W-:-:S03]  /*24500*/  IMAD R189, R188, c[0x0][0x190], RZ ;  /* 0x00006400bcbd7a24 */ /* 0x000fc600078e02ff */
        /* <DEDUP_REMOVED lines=50> */
[----:B------:R-:W-:Y:S04]  /*24830*/  STL [R1+0xaa0], R166 ;  /* 0x000aa0a601007387 */ /* 0x000fe80000100800 */
[----:B------:R-:W2:Y:S04]  /*24840*/  LDL.LU R163, [R1+0x78] ;  /* 0x0000780001a37983 */ /* 0x000ea80000300800 */
[----:B------:R1:W-:Y:S04]  /*24850*/  STL [R1+0xaa4], R164 ;  /* 0x000aa4a401007387 */ /* 0x0003e80000100800 */
[----:B-1----:R-:W3:Y:S04]  /*24860*/  LDL.LU R164, [R1+0x74] ;  /* 0x0000740001a47983 */ /* 0x002ee80000300800 */
[----:B------:R1:W-:Y:S04]  /*24870*/  STL [R1+0xaa8], R165 ;  /* 0x000aa8a501007387 */ /* 0x0003e80000100800 */
[----:B-1----:R-:W4:Y:S04]  /*24880*/  LDL.LU R165, [R1+0x70] ;  /* 0x0000700001a57983 */ /* 0x002f280000300800 */
        /* <DEDUP_REMOVED lines=27> */
[----:B------:R-:W4:Y:S01]  /*24a40*/  LDL.LU R193, [R1] ;  /* 0x0000000001c17983 */ /* 0x000f220000300800 */
[----:B--2---:R-:W-:-:S05]  /*24a50*/  IMAD R163, R163, c[0x0][0x190], RZ ;  /* 0x00006400a3a37a24 */ /* 0x004fca00078e02ff */
[----:B------:R1:W-:Y:S01]  /*24a60*/  STL [R1+0xaac], R163 ;  /* 0x000aaca301007387 */ /* 0x0003e20000100800 */
[----:B---3--:R-:W-:-:S03]  /*24a70*/  IMAD R164, R164, c[0x0][0x190], RZ ;  /* 0x00006400a4a47a24 */ /* 0x008fc600078e02ff */
[----:B-1----:R-:W2:Y:S04]  /*24a80*/  LDL.LU R163, [R1+0x22f8] ;  /* 0x0022f80001a37983 */ /* 0x002ea80000300800 */
[----:B------:R1:W-:Y:S01]  /*24a90*/  STL [R1+0xab0], R164 ;  /* 0x000ab0a401007387 */ /* 0x0003e20000100800 */
[----:B----4-:R-:W-:-:S03]  /*24aa0*/  IMAD R165, R165, c[0x0][0x190], RZ ;  /* 0x00006400a5a57a24 */ /* 0x010fc600078e02ff */
[----:B-1----:R-:W3:Y:S01]  /*24ab0*/  LDL.LU R164, [R1+0x22f4] ;  /* 0x0022f40001a47983 */ /* 0x002ee20000300800 */
[----:B------:R-:W-:-:S03]  /*24ac0*/  IMAD R166, R166, c[0x0][0x190], RZ ;  /* 0x00006400a6a67a24 */ /* 0x000fc600078e02ff */
[----:B------:R1:W-:Y:S01]  /*24ad0*/  STL [R1+0xab4], R165 ;  /* 0x000ab4a501007387 */ /* 0x0003e20000100800 */
[----:B------:R-:W-:Y:S02]  /*24ae0*/  IMAD R167, R167, c[0x0][0x190], RZ ;  /* 0x00006400a7a77a24 */ /* 0x000fe400078e02ff */
[----:B------:R-:W-:Y:S01]  /*24af0*/  IMAD R168, R168, c[0x0][0x190], RZ ;  /* 0x00006400a8a87a24 */ /* 0x000fe200078e02ff */
[----:B-1----:R-:W4:Y:S01]  /*24b00*/  LDL.LU R165, [R1+0x22f0] ;  /* 0x0022f00001a57983 */ /* 0x002f220000300800 */
[----:B------:R-:W-:-:S03]  /*24b10*/  IMAD R169, R169, c[0x0][0x190], RZ ;  /* 0x00006400a9a97a24 */ /* 0x000fc600078e02ff */
[----:B------:R1:W-:Y:S01]  /*24b20*/  STL [R1+0xab8], R166 ;  /* 0x000ab8a601007387 */ /* 0x0003e20000100800 */
[----:B------:R-:W-:Y:S02]  /*24b30*/  IMAD R170, R170, c[0x0][0x190], RZ ;  /* 0x00006400aaaa7a24 */ /* 0x000fe400078e02ff */
[----:B------:R-:W-:Y:S01]  /*24b40*/  IMAD R171, R171, c[0x0][0x190], RZ ;  /* 0x00006400abab7a24 */ /* 0x000fe200078e02ff */
[----:B-1----:R-:W2:Y:S04]  /*24b50*/  LDL.LU R166, [R1+0x22ec] ;  /* 0x0022ec0001a67983 */ /* 0x002ea80000300800 */
[----:B------:R1:W-:Y:S01]  /*24b60*/  STL [R1+0xabc], R167 ;  /* 0x000abca701007387 */ /* 0x0003e20000100800 */
[----:B------:R-:W-:Y:S02]  /*24b70*/  IMAD R172, R172, c[0x0][0x190], RZ ;  /* 0x00006400acac7a24 */ /* 0x000fe400078e02ff */
[----:B------:R-:W-:Y:S01]  /*24b80*/  IMAD R173, R173, c[0x0][0x190], RZ ;  /* 0x00006400adad7a24 */ /* 0x000fe200078e02ff */
[----:B-1----:R-:W2:Y:S04]  /*24b90*/  LDL.LU R167, [R1+0x22e8] ;  /* 0x0022e80001a77983 */ /* 0x002ea80000300800 */
[----:B------:R1:W-:Y:S01]  /*24ba0*/  STL [R1+0xac0], R168 ;  /* 0x000ac0a801007387 */ /* 0x0003e20000100800 */
[----:B------:R-:W-:-:S03]  /*24bb0*/  IMAD R174, R174, c[0x0][0x190], RZ ;  /* 0x00006400aeae7a24 */ /* 0x000fc600078e02ff */
        /* <DEDUP_REMOVED lines=28> */
[----:B------:R1:W-:Y:S04]  /*24d80*/  STL [R1+0xae8], R178 ;  /* 0x000ae8b201007387 */ /* 0x0003e80000100800 */
[----:B-1----:R-:W2:Y:S04]  /*24d90*/  LDL.LU R178, [R1+0x22bc] ;  /* 0x0022bc0001b27983 */ /* 0x002ea80000300800 */
[----:B------:R1:W-:Y:S04]  /*24da0*/  STL [R1+0xaec], R179 ;  /* 0x000aecb301007387 */ /* 0x0003e80000100800 */
[----:B-1----:R-:W2:Y:S04]  /*24db0*/  LDL.LU R179, [R1+0x22b8] ;  /* 0x0022b80001b37983 */ /* 0x002ea80000300800 */
[----:B------:R1:W-:Y:S04]  /*24dc0*/  STL [R1+0xaf0], R180 ;  /* 0x000af0b401007387 */ /* 0x0003e80000100800 */
[----:B-1----:R-:W2:Y:S04]  /*24dd0*/  LDL.LU R180, [R1+0x22b4] ;  /* 0x0022b40001b47983 */ /* 0x002ea80000300800 */
[----:B------:R1:W-:Y:S04]  /*24de0*/  STL [R1+0xaf4], R181 ;  /* 0x000af4b501007387 */ /* 0x0003e80000100800 */
[----:B-1----:R-:W2:Y:S04]  /*24df0*/  LDL.LU R181, [R1+0x22b0] ;  /* 0x0022b00001b57983 */ /* 0x002ea80000300800 */
[----:B------:R1:W-:Y:S01]  /*24e00*/  STL [R1+0xaf8], R182 ;  /* 0x000af8b601007387 */ /* 0x0003e20000100800 */
[----:B------:R-:W-:-:S03]  /*24e10*/  IMAD R184, R184, c[0x0][0x190], RZ ;  /* 0x00006400b8b87a24 */ /* 0x000fc600078e02ff */
[----:B-1----:R-:W2:Y:S04]  /*24e20*/  LDL.LU R182, [R1+0x22ac] ;  /* 0x0022ac0001b67983 */ /* 0x002ea80000300800 */
[----:B------:R1:W-:Y:S04]  /*24e30*/  STL [R1+0xafc], R183 ;  /* 0x000afcb701007387 */ /* 0x0003e80000100800 */
        /* <DEDUP_REMOVED lines=24> */
[----:B-1----:R-:W2:Y:S01]  /*24fc0*/  LDL.LU R196, [R1+0x2288] ;  /* 0x0022880001c47983 */ /* 0x002ea20000300800 */
[----:B------:R-:W-:-:S03]  /*24fd0*/  IMAD R193, R193, c[0x0][0x190], RZ ;  /* 0x00006400c1c17a24 */ /* 0x000fc600078e02ff */
[----:B------:R1:W-:Y:S04]  /*24fe0*/  STL [R1+0xb20], R192 ;  /* 0x000b20c001007387 */ /* 0x0003e80000100800 */
[----:B-1----:R-:W2:Y:S04]  /*24ff0*/  LDL.LU R192, [R1+0x2284] ;  /* 0x0022840001c07983 */ /* 0x002ea80000300800 */
[----:B------:R1:W-:Y:S04]  /*25000*/  STL [R1+0xb24], R193 ;  /* 0x000b24c101007387 */ /* 0x0003e80000100800 */
[----:B-1----:R-:W2:Y:S04]  /*25010*/  LDL.LU R193, [R1+0x2280] ;  /* 0x0022800001c17983 */ /* 0x002ea80000300800 */
[----:B------:R1:W-:Y:S02]  /*25020*/  STL [R1+0xb28], R251 ;  /* 0x000b28fb01007387 */ /* 0x0003e40000100800 */
[----:B-1----:R-:W-:-:S02]  /*25030*/  IMAD R251, R250, c[0x0][0x190], RZ ;  /* 0x00006400fafb7a24 */ /* 0x002fc400078e02ff */
[----:B------:R-:W-:Y:S02]  /*25040*/  IMAD R250, R137, c[0x0][0x190], RZ ;  /* 0x0000640089fa7a24 */ /* 0x000fe400078e02ff */
[----:B------:R-:W-:Y:S01]  /*25050*/  IMAD R137, R138, c[0x0][0x190], RZ ;  /* 0x000064008a897a24 */ /* 0x000fe200078e02ff */
[----:B------:R-:W-:Y:S04]  /*25060*/  STL [R1+0xb2c], R251 ;  /* 0x000b2cfb01007387 */ /* 0x000fe80000100800 */
[----:B------:R1:W-:Y:S04]  /*25070*/  STL [R1+0xb30], R136 ;  /* 0x000b308801007387 */ /* 0x0003e80000100800 */
[----:B------:R-:W-:Y:S01]  /*25080*/  STL [R1+0xb34], R250 ;  /* 0x000b34fa01007387 */ /* 0x000fe20000100800 */
[----:B-1----:R-:W-:-:S02]  /*25090*/  IMAD R136, R80, c[0x0][0x190], RZ ;  /* 0x0000640050887a24 */ /* 0x002fc400078e02ff */
[----:B------:R-:W-:Y:S02]  /*250a0*/  IMAD R80, R79, c[0x0][0x190], RZ ;  /* 0x000064004f507a24 */ /* 0x000fe400078e02ff */
[----:B------:R-:W-:Y:S01]  /*250b0*/  IMAD R79, R78, c[0x0][0x190], RZ ;  /* 0x000064004e4f7a24 */ /* 0x000fe200078e02ff */
[----:B------:R-:W-:Y:S01]  /*250c0*/  STL [R1+0xb38], R137 ;  /* 0x000b388901007387 */ /* 0x000fe20000100800 */
[----:B------:R-:W-:Y:S02]  /*250d0*/  IMAD R78, R77, c[0x0][0x190], RZ ;  /* 0x000064004d4e7a24 */ /* 0x000fe400078e02ff */
[----:B------:R-:W-:Y:S01]  /*250e0*/  IMAD R77, R76, c[0x0][0x190], RZ ;  /* 0x000064004c4d7a24 */ /* 0x000fe200078e02ff */
[----:B------:R-:W-:Y:S01]  /*250f0*/  STL [R1+0xb3c], R136 ;  /* 0x000b3c8801007387 */ /* 0x000fe20000100800 */
[----:B------:R-:W-:Y:S02]  /*25100*/  IMAD R76, R75, c[0x0][0x190], RZ ;  /* 0x000064004b4c7a24 */ /* 0x000fe400078e02ff */
[----:B------:R-:W-:Y:S01]  /*25110*/  IMAD R75, R74, c[0x0][0x190], RZ ;  /* 0x000064004a4b7a24 */ /* 0x000fe200078e02ff */
[----:B------:R-:W-:Y:S01]  /*25120*/  STL [R1+0xb40], R80 ;  /* 0x000b405001007387 */ /* 0x000fe20000100800 */
[----:B------:R-:W-:-:S02]  /*25130*/  IMAD R74, R73, c[0x0][0x190], RZ ;  /* 0x00006400494a7a24 */ /* 0x000fc400078e02ff */
        /* <DEDUP_REMOVED lines=72> */
[----:B------:R-:W-:Y:S01]  /*255c0*/  STL [R1+0xbd4], R12 ;  /* 0x000bd40c01007387 */ /* 0x000fe20000100800 */
[----:B------:R-:W-:-:S03]  /*255d0*/  IMAD R6, R4, c[0x0][0x190], RZ ;  /* 0x0000640004067a24 */ /* 0x000fc600078e02ff */
[----:B------:R-:W-:Y:S01]  /*255e0*/  STL [R1+0xbd8], R11 ;  /* 0x000bd80b01007387 */ /* 0x000fe20000100800 */
[----:B------:R-:W-:-:S03]  /*255f0*/  IMAD R4, R3, c[0x0][0x190], RZ ;  /* 0x0000640003047a24 */ /* 0x000fc600078e02ff */
[----:B------:R-:W-:Y:S04]  /*25600*/  STL [R1+0xbdc], R10 ;  /* 0x000bdc0a01007387 */ /* 0x000fe80000100800 */
[----:B------:R-:W-:Y:S04]  /*25610*/  STL [R1+0xbe0], R9 ;  /* 0x000be00901007387 */ /* 0x000fe80000100800 */
[----:B------:R-:W-:Y:S01]  /*25620*/  STL [R1+0xbe4], R8 ;  /* 0x000be40801007387 */ /* 0x000fe20000100800 */
[----:B------:R-:W-:-:S03]  /*25630*/  IMAD R3, R140, c[0x0][0x190], RZ ;  /* 0x000064008c037a24 */ /* 0x000fc600078e02ff */
[----:B------:R-:W-:Y:S04]  /*25640*/  STL [R1+0xbe8], R7 ;  /* 0x000be80701007387 */ /* 0x000fe80000100800 */
[----:B------:R1:W-:Y:S04]  /*25650*/  STL [R1+0xbec], R5 ;  /* 0x000bec0501007387 */ /* 0x0003e80000100800 */
[----:B------:R-:W-:Y:S01]  /*25660*/  STL [R1+0xbf0], R6 ;  /* 0x000bf00601007387 */ /* 0x000fe20000100800 */
[----:B-1----:R-:W-:-:S03]  /*25670*/  IMAD R5, R139, c[0x0][0x190], RZ ;  /* 0x000064008b057a24 */ /* 0x002fc600078e02ff */
[----:B------:R1:W-:Y:S04]  /*25680*/  STL [R1+0xbf4], R4 ;  /* 0x000bf40401007387 */ /* 0x0003e80000100800 */
[----:B------:R3:W-:Y:S04]  /*25690*/  STL [R1+0xbf8], R5 ;  /* 0x000bf80501007387 */ /* 0x0007e80000100800 */
[----:B------:R4:W-:Y:S01]  /*256a0*/  STL [R1+0xbfc], R3 ;  /* 0x000bfc0301007387 */ /* 0x0009e20000100800 */
[----:B-1----:R-:W-:Y:S02]  /*256b0*/  IMAD R4, R47, c[0x0][0x190], RZ ;  /* 0x000064002f047a24 */ /* 0x002fe400078e02ff */
[----:B---3--:R-:W-:-:S03]  /*256c0*/  IMAD R5, R46, c[0x0][0x190], RZ ;  /* 0x000064002e057a24 */ /* 0x008fc600078e02ff */
[----:B------:R1:W-:Y:S01]  /*256d0*/  STL [R1+0xc00], R4 ;  /* 0x000c000401007387 */ /* 0x0003e20000100800 */
[----:B----4-:R-:W-:-:S03]  /*256e0*/  IMAD R3, R45, c[0x0][0x190], RZ ;  /* 0x000064002d037a24 */ /* 0x010fc600078e02ff */
        /* <DEDUP_REMOVED lines=65> */
[----:B--2---:R-:W-:-:S03]  /*25b00*/  IMAD R3, R163, c[0x0][0x190], RZ ;  /* 0x00006400a3037a24 */ /* 0x004fc600078e02ff */
[----:B------:R2:W-:Y:S04]  /*25b10*/  STL [R1+0xc8c], R5 ;  /* 0x000c8c0501007387 */ /* 0x0005e80000100800 */
[----:B------:R3:W-:Y:S01]  /*25b20*/  STL [R1+0xc90], R3 ;  /* 0x000c900301007387 */ /* 0x0007e20000100800 */
[----:B-1----:R-:W-:Y:S02]  /*25b30*/  IMAD R4, R164, c[0x0][0x190], RZ ;  /* 0x00006400a4047a24 */ /* 0x002fe400078e02ff */
[----:B--2---:R-:W-:-:S03]  /*25b40*/  IMAD R5, R165, c[0x0][0x190], RZ ;  /* 0x00006400a5057a24 */ /* 0x004fc600078e02ff */
[----:B------:R1:W-:Y:S01]  /*25b50*/  STL [R1+0xc94], R4 ;  /* 0x000c940401007387 */ /* 0x0003e20000100800 */
[----:B---3--:R-:W-:-:S03]  /*25b60*/  IMAD R3, R166, c[0x0][0x190], RZ ;  /* 0x00006400a6037a24 */ /* 0x008fc600078e02ff */
        /* <DEDUP_REMOVED lines=24> */
[----:B------:R2:W-:Y:S01]  /*25cf0*/  STL [R1+0xce4], R5 ;  /* 0x000ce40501007387 */ /* 0x0005e20000100800 */
[----:B------:R-:W-:-:S03]  /*25d00*/  IMAD R6, R180, c[0x0][0x190], RZ ;  /* 0x00006400b4067a24 */ /* 0x000fc600078e02ff */
[----:B------:R3:W-:Y:S01]  /*25d10*/  STL [R1+0xcec], R3 ;  /* 0x000cec0301007387 */ /* 0x0007e20000100800 */
[----:B-1----:R-:W-:Y:S02]  /*25d20*/  IMAD R4, R179, c[0x0][0x190], RZ ;  /* 0x00006400b3047a24 */ /* 0x002fe400078e02ff */
[----:B--2---:R-:W-:-:S03]  /*25d30*/  IMAD R5, R182, c[0x0][0x190], RZ ;  /* 0x00006400b6057a24 */ /* 0x004fc600078e02ff */
[----:B------:R1:W-:Y:S01]  /*25d40*/  STL [R1+0xcfc], R4 ;  /* 0x000cfc0401007387 */ /* 0x0003e20000100800 */
[----:B---3--:R-:W-:-:S03]  /*25d50*/  IMAD R3, R181, c[0x0][0x190], RZ ;  /* 0x00006400b5037a24 */ /* 0x008fc600078e02ff */
[----:B------:R2:W-:Y:S04]  /*25d60*/  STL [R1+0xd04], R6 ;  /* 0x000d040601007387 */ /* 0x0005e80000100800 */
[----:B------:R3:W-:Y:S01]  /*25d70*/  STL [R1+0xd0c], R3 ;  /* 0x000d0c0301007387 */ /* 0x0007e20000100800 */
[----:B-1----:R-:W-:-:S03]  /*25d80*/  LEA R4, P0, R65, R248, 0x2 ;  /* 0x000000f841047211 */ /* 0x002fc600078010ff */
[----:B------:R1:W-:Y:S01]  /*25d90*/  STL [R1+0xd14], R5 ;  /* 0x000d140501007387 */ /* 0x0003e20000100800 */
[----:B--2---:R-:W-:Y:S01]  /*25da0*/  LEA R6, P4, R64, R248, 0x2 ;  /* 0x000000f840067211 */ /* 0x004fe200078810ff */
[----:B---3--:R-:W-:Y:S01]  /*25db0*/  IMAD R3, R183, c[0x0][0x190], RZ ;  /* 0x00006400b7037a24 */ /* 0x008fe200078e02ff */
[----:B-1----:R-:W-:-:S04]  /*25dc0*/  LEA.HI.X.SX32 R5, R65, R0, 0x2, P0 ;  /* 0x0000000041057211 */ /* 0x002fc800000f16ff */
[----:B------:R1:W-:Y:S01]  /*25dd0*/  STL [R1+0xd20], R3 ;  /* 0x000d200301007387 */ /* 0x0003e20000100800 */
[----:B------:R-:W-:-:S03]  /*25de0*/  LEA.HI.X.SX32 R7, R64, R0, 0x2, P4 ;  /* 0x0000000040077211 */ /* 0x000fc600020f16ff */
[----:B------:R2:W-:Y:S01]  /*25df0*/  STL.64 [R1+0x640], R4 ;  /* 0x0006400401007387 */ /* 0x0005e20000100a00 */
[----:B-1----:R-:W-:Y:S01]  /*25e00*/  IMAD R3, R184, c[0x0][0x190], RZ ;  /* 0x00006400b8037a24 */ /* 0x002fe200078e02ff */
[C---:B--2---:R-:W-:Y:S02]  /*25e10*/  LEA R4, P0, R63.reuse, R248, 0x2 ;  /* 0x000000f83f047211 */ /* 0x044fe400078010ff */
[----:B------:R1:W-:Y:S02]  /*25e20*/  STL.64 [R1+0x638], R6 ;  /* 0x0006380601007387 */ /* 0x0003e40000100a00 */
[----:B------:R-:W-:Y:S02]  /*25e30*/  LEA.HI.X.SX32 R5, R63, R0, 0x2, P0 ;  /* 0x000000003f057211 */ /* 0x000fe400000f16ff */
[----:B------:R2:W-:Y:S04]  /*25e40*/  STL [R1+0xd28], R3 ;  /* 0x000d280301007387 */ /* 0x0005e80000100800 */
[----:B------:R3:W-:Y:S01]  /*25e50*/  STL.64 [R1+0x630], R4 ;  /* 0x0006300401007387 */ /* 0x0007e20000100a00 */
[----:B-1----:R-:W-:Y:S01]  /*25e60*/  LEA R6, P4, R62, R248, 0x2 ;  /* 0x000000f83e067211 */ /* 0x002fe200078810ff */
[----:B--2---:R-:W-:-:S03]  /*25e70*/  IMAD R3, R185, c[0x0][0x190], RZ ;  /* 0x00006400b9037a24 */ /* 0x004fc600078e02ff */
[----:B------:R-:W-:Y:S02]  /*25e80*/  LEA.HI.X.SX32 R7, R62, R0, 0x2, P4 ;  /* 0x000000003e077211 */ /* 0x000fe400020f16ff */
[----:B---3--:R-:W-:-:S03]  /*25e90*/  LEA R4, P0, R61, R248, 0x2 ;  /* 0x000000f83d047211 */ /* 0x008fc600078010ff */
[----:B------:R1:W-:Y:S01]  /*25ea0*/  STL.64 [R1+0x628], R6 ;  /* 0x0006280601007387 */ /* 0x0003e20000100a00 */
[----:B------:R-:W-:-:S03]  /*25eb0*/  LEA.HI.X.SX32 R5, R61, R0, 0x2, P0 ;  /* 0x000000003d057211 */ /* 0x000fc600000f16ff */
        /* <DEDUP_REMOVED lines=48> */
[----:B------:R2:W-:Y:S01]  /*261c0*/  STL [R1+0xd4c], R3 ;  /* 0x000d4c0301007387 */ /* 0x0005e20000100800 */
[----:B------:R-:W-:-:S03]  /*261d0*/  IMAD R81, R81, c[0x0][0x190], RZ ;  /* 0x0000640051517a24 */ /* 0x000fc600078e02ff */
[----:B------:R3:W-:Y:S01]  /*261e0*/  STL.64 [R1+0x5c0], R4 ;  /* 0x0005c00401007387 */ /* 0x0007e20000100a00 */
[----:B-1----:R-:W-:Y:S01]  /*261f0*/  LEA R6, P4, R48, R248, 0x2 ;  /* 0x000000f830067211 */ /* 0x002fe200078810ff */
[----:B--2---:R-:W-:-:S03]  /*26200*/  IMAD R3, R192, c[0x0][0x190], RZ ;  /* 0x00006400c0037a24 */ /* 0x004fc600078e02ff */
[----:B------:R-:W-:Y:S02]  /*26210*/  LEA.HI.X.SX32 R7, R48, R0, 0x2, P4 ;  /* 0x0000000030077211 */ /* 0x000fe400020f16ff */
[----:B---3--:R-:W-:-:S03]  /*26220*/  LEA R4, P0, R2, R248, 0x2 ;  /* 0x000000f802047211 */ /* 0x008fc600078010ff */
[----:B------:R1:W-:Y:S01]  /*26230*/  STL.64 [R1+0x5b8], R6 ;  /* 0x0005b80601007387 */ /* 0x0003e20000100a00 */
[----:B------:R-:W-:Y:S01]  /*26240*/  LEA.HI.X.SX32 R5, R2, R0, 0x2, P0 ;  /* 0x0000000002057211 */ /* 0x000fe200000f16ff */
[----:B------:R-:W-:Y:S02]  /*26250*/  IMAD R82, R82, c[0x0][0x190], RZ ;  /* 0x0000640052527a24 */ /* 0x000fe400078e02ff */
[----:B------:R-:W-:Y:S01]  /*26260*/  STL [R1+0xd54], R3 ;  /* 0x000d540301007387 */ /* 0x000fe20000100800 */
[----:B------:R-:W-:-:S03]  /*26270*/  IMAD R83, R83, c[0x0][0x190], RZ ;  /* 0x0000640053537a24 */ /* 0x000fc600078e02ff */
[----:B------:R2:W-:Y:S01]  /*26280*/  STL.64 [R1+0x5b0], R4 ;  /* 0x0005b00401007387 */ /* 0x0005e20000100a00 */
[----:B-1----:R-:W-:Y:S01]  /*26290*/  LEA R6, P4, R81, R248, 0x2 ;  /* 0x000000f851067211 */ /* 0x002fe200078810ff */
[----:B------:R-:W-:-:S03]  /*262a0*/  IMAD R84, R84, c[0x0][0x190], RZ ;  /* 0x0000640054547a24 */ /* 0x000fc600078e02ff */
[----:B------:R-:W-:Y:S01]  /*262b0*/  LEA.HI.X.SX32 R7, R81, R0, 0x2, P4 ;  /* 0x0000000051077211 */ /* 0x000fe200020f16ff */
[----:B--2---:R-:W-:Y:S01]  /*262c0*/  IMAD R5, R193, c[0x0][0x190], RZ ;  /* 0x00006400c1057a24 */ /* 0x004fe200078e02ff */
[-C--:B------:R-:W-:Y:S02]  /*262d0*/  LEA R4, P6, R82, R248.reuse, 0x2 ;  /* 0x000000f852047211 */ /* 0x080fe400078c10ff */
[----:B------:R-:W-:Y:S02]  /*262e0*/  LEA R2, P0, R83, R248, 0x2 ;  /* 0x000000f853027211 */ /* 0x000fe400078010ff */
[----:B------:R1:W-:Y:S04]  /*262f0*/  STL [R1+0xd5c], R5 ;  /* 0x000d5c0501007387 */ /* 0x0003e80000100800 */
[----:B------:R2:W-:Y:S01]  /*26300*/  STL.64 [R1+0x5a8], R6 ;  /* 0x0005a80601007387 */ /* 0x0005e20000100a00 */
[----:B------:R-:W-:Y:S01]  /*26310*/  IMAD R85, R85, c[0x0][0x190], RZ ;  /* 0x0000640055557a24 */ /* 0x000fe200078e02ff */
[----:B------:R-:W-:-:S02]  /*26320*/  LEA.HI.X.SX32 R3, R83, R0, 0x2, P0 ;  /* 0x0000000053037211 */ /* 0x000fc400000f16ff */
[----:B-1----:R-:W-:Y:S01]  /*26330*/  LEA.HI.X.SX32 R5, R82, R0, 0x2, P6 ;  /* 0x0000000052057211 */ /* 0x002fe200030f16ff */
[----:B------:R-:W-:Y:S01]  /*26340*/  IMAD R86, R86, c[0x0][0x190], RZ ;  /* 0x0000640056567a24 */ /* 0x000fe200078e02ff */
[----:B--2---:R-:W-:Y:S01]  /*26350*/  LEA R6, P6, R84, R248, 0x2 ;  /* 0x000000f854067211 */ /* 0x004fe200078c10ff */
[----:B------:R-:W-:-:S03]  /*26360*/  IMAD R87, R87, c[0x0][0x190], RZ ;  /* 0x0000640057577a24 */ /* 0x000fc600078e02ff */
[----:B------:R-:W-:Y:S01]  /*26370*/  LEA.HI.X.SX32 R7, R84, R0, 0x2, P6 ;  /* 0x0000000054077211 */ /* 0x000fe200030f16ff */
[----:B------:R1:W-:Y:S04]  /*26380*/  STL.64 [R1+0xd78], R4 ;  /* 0x000d780401007387 */ /* 0x0003e80000100a00 */
[----:B------:R2:W-:Y:S04]  /*26390*/  STL.64 [R1+0x5a0], R2 ;  /* 0x0005a00201007387 */ /* 0x0005e80000100a00 */
[----:B------:R3:W-:Y:S01]  /*263a0*/  STL.64 [R1+0x598], R6 ;  /* 0x0005980601007387 */ /* 0x0007e20000100a00 */
[----:B-1----:R-:W-:-:S02]  /*263b0*/  LEA R4, P4, R85, R248, 0x2 ;  /* 0x000000f855047211 */ /* 0x002fc400078810ff */
[----:B--2---:R-:W-:Y:S01]  /*263c0*/  LEA R2, P0, R86, R248, 0x2 ;  /* 0x000000f856027211 */ /* 0x004fe200078010ff */
[----:B------:R-:W-:Y:S01]  /*263d0*/  IMAD R88, R88, c[0x0][0x190], RZ ;  /* 0x0000640058587a24 */ /* 0x000fe200078e02ff */
[----:B------:R-:W-:Y:S02]  /*263e0*/  LEA.HI.X.SX32 R5, R85, R0, 0x2, P4 ;  /* 0x0000000055057211 */ /* 0x000fe400020f16ff */
[----:B---3--:R-:W-:Y:S01]  /*263f0*/  LEA R6, P6, R87, R248, 0x2 ;  /* 0x000000f857067211 */ /* 0x008fe200078c10ff */
[----:B------:R-:W-:Y:S01]  /*26400*/  IMAD R89, R89, c[0x0][0x190], RZ ;  /* 0x0000640059597a24 */ /* 0x000fe200078e02ff */
[-C--:B------:R-:W-:Y:S01]  /*26410*/  LEA.HI.X.SX32 R3, R86, R0.reuse, 0x2, P0 ;  /* 0x0000000056037211 */ /* 0x080fe200000f16ff */
[----:B------:R-:W-:Y:S01]  /*26420*/  IMAD R90, R90, c[0x0][0x190], RZ ;  /* 0x000064005a5a7a24 */ /* 0x000fe200078e02ff */
        /* <DEDUP_REMOVED lines=77> */
[C---:B--2---:R-:W-:Y:S02]  /*26900*/  LEA R2, P0, R107.reuse, R248, 0x2 ;  /* 0x000000f86b027211 */ /* 0x044fe400078010ff */
        /* <DEDUP_REMOVED lines=106> */
[----:B--2---:R-:W-:Y:S02]  /*26fb0*/  LEA R2, P0, R134, R248, 0x2 ;  /* 0x000000f886027211 */ /* 0x004fe400078010ff */
[----:B------:R-:W-:Y:S02]  /*26fc0*/  LEA.HI.X.SX32 R5, R133, R0, 0x2, P4 ;  /* 0x0000000085057211 */ /* 0x000fe400020f16ff */
[C---:B---3--:R-:W-:Y:S01]  /*26fd0*/  LEA R6, P6, R135.reuse, R248, 0x2 ;  /* 0x000000f887067211 */ /* 0x048fe200078c10ff */
[----:B------:R-:W-:Y:S01]  /*26fe0*/  IMAD R194, R194, c[0x0][0x190], RZ ;  /* 0x00006400c2c27a24 */ /* 0x000fe200078e02ff */
[-C--:B------:R-:W-:Y:S02]  /*26ff0*/  LEA.HI.X.SX32 R3, R134, R0.reuse, 0x2, P0 ;  /* 0x0000000086037211 */ /* 0x080fe400000f16ff */
[----:B------:R-:W-:Y:S01]  /*27000*/  LEA.HI.X.SX32 R7, R135, R0, 0x2, P6 ;  /* 0x0000000087077211 */ /* 0x000fe200030f16ff */
[----:B------:R1:W-:Y:S04]  /*27010*/  STL.64 [R1+0x3e0], R4 ;  /* 0x0003e00401007387 */ /* 0x0003e80000100a00 */
[----:B------:R2:W-:Y:S04]  /*27020*/  STL.64 [R1+0x3d8], R2 ;  /* 0x0003d80201007387 */ /* 0x0005e80000100a00 */
[----:B------:R3:W-:Y:S01]  /*27030*/  STL.64 [R1+0x3d0], R6 ;  /* 0x0003d00601007387 */ /* 0x0007e20000100a00 */
[----:B-1----:R-:W-:-:S02]  /*27040*/  LEA R4, P4, R191, R248, 0x2 ;  /* 0x000000f8bf047211 */ /* 0x002fc400078810ff */
[C---:B--2---:R-:W-:Y:S02]  /*27050*/  LEA R2, P0, R194.reuse, R248, 0x2 ;  /* 0x000000f8c2027211 */ /* 0x044fe400078010ff */
[----:B------:R-:W-:Y:S02]  /*27060*/  LEA.HI.X.SX32 R5, R191, R0, 0x2, P4 ;  /* 0x00000000bf057211 */ /* 0x000fe400020f16ff */
[C---:B---3--:R-:W-:Y:S02]  /*27070*/  LEA R6, P6, R195.reuse, R248, 0x2 ;  /* 0x000000f8c3067211 */ /* 0x048fe400078c10ff */
[-C--:B------:R-:W-:Y:S02]  /*27080*/  LEA.HI.X.SX32 R3, R194, R0.reuse, 0x2, P0 ;  /* 0x00000000c2037211 */ /* 0x080fe400000f16ff */
        /* <DEDUP_REMOVED lines=151> */
[-C--:B------:R-:W-:Y:S01]  /*27a00*/  LEA.HI.X.SX32 R3, R234, R0.reuse, 0x2, P0 ;  /* 0x00000000ea037211 */ /* 0x080fe200000f16ff */
[----:B------:R-:W-:Y:S01]  /*27a10*/  IMAD R236, R236, c[0x0][0x190], RZ ;  /* 0x00006400ecec7a24 */ /* 0x000fe200078e02ff */
[----:B------:R-:W-:Y:S01]  /*27a20*/  LEA.HI.X.SX32 R7, R235, R0, 0x2, P6 ;  /* 0x00000000eb077211 */ /* 0x000fe200030f16ff */
[----:B------:R1:W-:Y:S01]  /*27a30*/  STL.64 [R1+0x290], R4 ;  /* 0x0002900401007387 */ /* 0x0003e20000100a00 */
[----:B------:R-:W-:-:S03]  /*27a40*/  IMAD R237, R237, c[0x0][0x190], RZ ;  /* 0x00006400eded7a24 */ /* 0x000fc600078e02ff */
[----:B------:R2:W-:Y:S04]  /*27a50*/  STL.64 [R1+0x288], R2 ;  /* 0x0002880201007387 */ /* 0x0005e80000100a00 */
[----:B------:R3:W-:Y:S01]  /*27a60*/  STL.64 [R1+0x280], R6 ;  /* 0x0002800601007387 */ /* 0x0007e20000100a00 */
[----:B-1----:R-:W-:-:S03]  /*27a70*/  LEA R4, P4, R236, R248, 0x2 ;  /* 0x000000f8ec047211 */ /* 0x002fc600078810ff */
[----:B------:R-:W4:Y:S01]  /*27a80*/  LDL.LU R136, [R1+0x15c] ;  /* 0x00015c0001887983 */ /* 0x000f220000300800 */
[----:B------:R-:W-:Y:S01]  /*27a90*/  IMAD R238, R238, c[0x0][0x190], RZ ;  /* 0x00006400eeee7a24 */ /* 0x000fe200078e02ff */
[----:B------:R-:W-:Y:S02]  /*27aa0*/  LEA.HI.X.SX32 R5, R236, R0, 0x2, P4 ;  /* 0x00000000ec057211 */ /* 0x000fe400020f16ff */
[-C--:B--2---:R-:W-:Y:S01]  /*27ab0*/  LEA R2, P0, R237, R248.reuse, 0x2 ;  /* 0x000000f8ed027211 */ /* 0x084fe200078010ff */
[----:B------:R-:W-:Y:S01]  /*27ac0*/  IMAD R239, R239, c[0x0][0x190], RZ ;  /* 0x00006400efef7a24 */ /* 0x000fe200078e02ff */
[----:B---3--:R-:W-:Y:S01]  /*27ad0*/  LEA R6, P6, R238, R248, 0x2 ;  /* 0x000000f8ee067211 */ /* 0x008fe200078c10ff */
[----:B------:R1:W-:Y:S01]  /*27ae0*/  STL.64 [R1+0x278], R4 ;  /* 0x0002780401007387 */ /* 0x0003e20000100a00 */
[----:B------:R-:W-:-:S03]  /*27af0*/  LEA.HI.X.SX32 R3, R237, R0, 0x2, P0 ;  /* 0x00000000ed037211 */ /* 0x000fc600000f16ff */
[----:B------:R-:W2:Y:S01]  /*27b00*/  LDL.LU R138, [R1+0x160] ;  /* 0x00016000018a7983 */ /* 0x000ea20000300800 */
[----:B------:R-:W-:-:S03]  /*27b10*/  LEA.HI.X.SX32 R7, R238, R0, 0x2, P6 ;  /* 0x00000000ee077211 */ /* 0x000fc600030f16ff */
[----:B------:R3:W-:Y:S01]  /*27b20*/  STL.64 [R1+0x270], R2 ;  /* 0x0002700201007387 */ /* 0x0007e20000100a00 */
[----:B-1----:R-:W-:-:S03]  /*27b30*/  LEA R4, P4, R239, R248, 0x2 ;  /* 0x000000f8ef047211 */ /* 0x002fc600078810ff */
[----:B------:R-:W2:Y:S01]  /*27b40*/  LDL.LU R80, [R1+0x164] ;  /* 0x0001640001507983 */ /* 0x000ea20000300800 */
[----:B------:R-:W-:Y:S01]  /*27b50*/  IMAD R240, R240, c[0x0][0x190], RZ ;  /* 0x00006400f0f07a24 */ /* 0x000fe200078e02ff */
[----:B------:R-:W-:Y:S02]  /*27b60*/  LEA.HI.X.SX32 R5, R239, R0, 0x2, P4 ;  /* 0x00000000ef057211 */ /* 0x000fe400020f16ff */
[----:B------:R1:W-:Y:S04]  /*27b70*/  STL.64 [R1+0x268], R6 ;  /* 0x0002680601007387 */ /* 0x0003e80000100a00 */
[----:B------:R-:W2:Y:S01]  /*27b80*/  LDL.LU R74, [R1+0x168] ;  /* 0x00016800014a7983 */ /* 0x000ea20000300800 */
[----:B---3--:R-:W-:-:S03]  /*27b90*/  LEA R2, P0, R240, R248, 0x2 ;  /* 0x000000f8f0027211 */ /* 0x008fc600078010ff */
[----:B------:R3:W-:Y:S04]  /*27ba0*/  STL.64 [R1+0x260], R4 ;  /* 0x0002600401007387 */ /* 0x0007e80000100a00 */
[----:B------:R-:W2:Y:S01]  /*27bb0*/  LDL.LU R75, [R1+0x16c] ;  /* 0x00016c00014b7983 */ /* 0x000ea20000300800 */
[----:B------:R-:W-:Y:S01]  /*27bc0*/  LEA.HI.X.SX32 R3, R240, R0, 0x2, P0 ;  /* 0x00000000f0037211 */ /* 0x000fe200000f16ff */
[----:B------:R-:W-:-:S04]  /*27bd0*/  IMAD R241, R241, c[0x0][0x190], RZ ;  /* 0x00006400f1f17a24 */ /* 0x000fc800078e02ff */
[----:B------:R3:W-:Y:S01]  /*27be0*/  STL.64 [R1+0x258], R2 ;  /* 0x0002580201007387 */ /* 0x0007e20000100a00 */
[----:B-1----:R-:W-:-:S03]  /*27bf0*/  LEA R6, P6, R241, R248, 0x2 ;  /* 0x000000f8f1067211 */ /* 0x002fc600078c10ff */
[----:B------:R-:W2:Y:S01]  /*27c00*/  LDL.LU R76, [R1+0x170] ;  /* 0x00017000014c7983 */ /* 0x000ea20000300800 */
[----:B------:R-:W-:-:S05]  /*27c10*/  LEA.HI.X.SX32 R7, R241, R0, 0x2, P6 ;  /* 0x00000000f1077211 */ /* 0x000fca00030f16ff */
[----:B------:R1:W-:Y:S04]  /*27c20*/  STL.64 [R1+0x250], R6 ;  /* 0x0002500601007387 */ /* 0x0003e80000100a00 */
[----:B------:R-:W2:Y:S01]  /*27c30*/  LDL.LU R77, [R1+0x174] ;  /* 0x00017400014d7983 */ /* 0x000ea20000300800 */
[----:B------:R-:W-:Y:S02]  /*27c40*/  IMAD R242, R242, c[0x0][0x190], RZ ;  /* 0x00006400f2f27a24 */ /* 0x000fe400078e02ff */
[----:B------:R-:W-:Y:S02]  /*27c50*/  IMAD R243, R243, c[0x0][0x190], RZ ;  /* 0x00006400f3f37a24 */ /* 0x000fe400078e02ff */
[----:B------:R-:W-:Y:S01]  /*27c60*/  IMAD R244, R244, c[0x0][0x190], RZ ;  /* 0x00006400f4f47a24 */ /* 0x000fe200078e02ff */
[----:B---3--:R-:W-:-:S02]  /*27c70*/  LEA R4, P4, R242, R248, 0x2 ;  /* 0x000000f8f2047211 */ /* 0x008fc400078810ff */
[----:B------:R-:W-:Y:S01]  /*27c80*/  LEA R2, P0, R243, R248, 0x2 ;  /* 0x000000f8f3027211 */ /* 0x000fe200078010ff */
[----:B------:R-:W-:Y:S01]  /*27c90*/  IMAD R245, R245, c[0x0][0x190], RZ ;  /* 0x00006400f5f57a24 */ /* 0x000fe200078e02ff */
[----:B------:R-:W-:Y:S02]  /*27ca0*/  LEA.HI.X.SX32 R5, R242, R0, 0x2, P4 ;  /* 0x00000000f2057211 */ /* 0x000fe400020f16ff */
[C---:B-1----:R-:W-:Y:S02]  /*27cb0*/  LEA R6, P6, R244.reuse, R248, 0x2 ;  /* 0x000000f8f4067211 */ /* 0x042fe400078c10ff */
[-C--:B------:R-:W-:Y:S01]  /*27cc0*/  LEA.HI.X.SX32 R3, R243, R0.reuse, 0x2, P0 ;  /* 0x00000000f3037211 */ /* 0x080fe200000f16ff */
[----:B------:R1:W-:Y:S01]  /*27cd0*/  STL.64 [R1+0x248], R4 ;  /* 0x0002480401007387 */ /* 0x0003e20000100a00 */
[----:B------:R-:W-:Y:S01]  /*27ce0*/  LEA.HI.X.SX32 R7, R244, R0, 0x2, P6 ;  /* 0x00000000f4077211 */ /* 0x000fe200030f16ff */
[----:B------:R-:W-:Y:S02]  /*27cf0*/  IMAD R246, R246, c[0x0][0x190], RZ ;  /* 0x00006400f6f67a24 */ /* 0x000fe400078e02ff */
[----:B------:R-:W3:Y:S01]  /*27d00*/  LDL.LU R78, [R1+0x178] ;  /* 0x00017800014e7983 */ /* 0x000ee20000300800 */
[----:B------:R-:W-:-:S03]  /*27d10*/  IMAD R247, R247, c[0x0][0x190], RZ ;  /* 0x00006400f7f77a24 */ /* 0x000fc600078e02ff */
[----:B------:R1:W-:Y:S02]  /*27d20*/  STL.64 [R1+0x240], R2 ;  /* 0x0002400201007387 */ /* 0x0003e40000100a00 */
[C---:B-1----:R-:W-:Y:S02]  /*27d30*/  LEA R4, P4, R245.reuse, R248, 0x2 ;  /* 0x000000f8f5047211 */ /* 0x042fe400078810ff */
[----:B------:R-:W3:Y:S02]  /*27d40*/  LDL.LU R73, [R1+0x17c] ;  /* 0x00017c0001497983 */ /* 0x000ee40000300800 */
[----:B------:R-:W-:Y:S02]  /*27d50*/  LEA.HI.X.SX32 R5, R245, R0, 0x2, P4 ;  /* 0x00000000f5057211 */ /* 0x000fe400020f16ff */
[----:B------:R1:W-:Y:S01]  /*27d60*/  STL.64 [R1+0x238], R6 ;  /* 0x0002380601007387 */ /* 0x0003e20000100a00 */
[----:B------:R-:W-:-:S03]  /*27d70*/  LEA R2, P0, R246, R248, 0x2 ;  /* 0x000000f8f6027211 */ /* 0x000fc600078010ff */
[----:B------:R-:W3:Y:S01]  /*27d80*/  LDL.LU R137, [R1+0x180] ;  /* 0x0001800001897983 */ /* 0x000ee20000300800 */
[----:B------:R-:W-:Y:S01]  /*27d90*/  IMAD R249, R249, c[0x0][0x190], RZ ;  /* 0x00006400f9f97a24 */ /* 0x000fe200078e02ff */
[----:B------:R-:W-:Y:S02]  /*27da0*/  LEA.HI.X.SX32 R3, R246, R0, 0x2, P0 ;  /* 0x00000000f6037211 */ /* 0x000fe400000f16ff */
[----:B------:R1:W-:Y:S02]  /*27db0*/  STL.64 [R1+0x230], R4 ;  /* 0x0002300401007387 */ /* 0x0003e40000100a00 */
[C---:B-1----:R-:W-:Y:S02]  /*27dc0*/  LEA R6, P6, R247.reuse, R248, 0x2 ;  /* 0x000000f8f7067211 */ /* 0x042fe400078c10ff */
[----:B------:R-:W3:Y:S02]  /*27dd0*/  LDL.LU R250, [R1+0x184] ;  /* 0x0001840001fa7983 */ /* 0x000ee40000300800 */
[----:B------:R-:W-:-:S02]  /*27de0*/  LEA.HI.X.SX32 R7, R247, R0, 0x2, P6 ;  /* 0x00000000f7077211 */ /* 0x000fc400030f16ff */
[----:B------:R4:W-:Y:S01]  /*27df0*/  STL.64 [R1+0x228], R2 ;  /* 0x0002280201007387 */ /* 0x0009e20000100a00 */
[----:B------:R-:W-:-:S03]  /*27e00*/  LEA R4, P4, R249, R248, 0x2 ;  /* 0x000000f8f9047211 */ /* 0x000fc600078810ff */
[----:B------:R-:W3:Y:S01]  /*27e10*/  LDL.LU R251, [R1+0x188] ;  /* 0x0001880001fb7983 */ /* 0x000ee20000300800 */
[----:B------:R-:W-:-:S03]  /*27e20*/  LEA.HI.X.SX32 R5, R249, R0, 0x2, P4 ;  /* 0x00000000f9057211 */ /* 0x000fc600020f16ff */
[----:B------:R2:W-:Y:S04]  /*27e30*/  STL.64 [R1+0x220], R6 ;  /* 0x0002200601007387 */ /* 0x0005e80000100a00 */
[----:B------:R-:W3:Y:S04]  /*27e40*/  LDL.LU R79, [R1+0x190] ;  /* 0x00019000014f7983 */ /* 0x000ee80000300800 */
[----:B------:R1:W-:Y:S01]  /*27e50*/  STL.64 [R1+0x218], R4 ;  /* 0x0002180401007387 */ /* 0x0003e20000100a00 */
[----:B----4-:R-:W-:-:S04]  /*27e60*/  LEA R2, P0, R136, R248, 0x2 ;  /* 0x000000f888027211 */ /* 0x010fc800078010ff */
[----:B------:R-:W-:Y:S02]  /*27e70*/  LEA.HI.X.SX32 R3, R136, R0, 0x2, P0 ;  /* 0x0000000088037211 */ /* 0x000fe400000f16ff */
[----:B------:R-:W4:Y:S01]  /*27e80*/  LDL.LU R136, [R1+0x19c] ;  /* 0x00019c0001887983 */ /* 0x000f220000300800 */
[----:B--2---:R-:W-:-:S03]  /*27e90*/  LEA R6, P6, R138, R248, 0x2 ;  /* 0x000000f88a067211 */ /* 0x004fc600078c10ff */
[----:B------:R2:W-:Y:S01]  /*27ea0*/  STL.64 [R1+0x210], R2 ;  /* 0x0002100201007387 */ /* 0x0005e20000100a00 */
[----:B------:R-:W-:-:S03]  /*27eb0*/  LEA.HI.X.SX32 R7, R138, R0, 0x2, P6 ;  /* 0x000000008a077211 */ /* 0x000fc600030f16ff */
[----:B------:R-:W4:Y:S01]  /*27ec0*/  LDL.LU R138, [R1+0x1a4] ;  /* 0x0001a400018a7983 */ /* 0x000f220000300800 */
[----:B-1----:R-:W-:-:S03]  /*27ed0*/  LEA R4, P4, R80, R248, 0x2 ;  /* 0x000000f850047211 */ /* 0x002fc600078810ff */
[----:B------:R1:W-:Y:S01]  /*27ee0*/  STL.64 [R1+0x208], R6 ;  /* 0x0002080601007387 */ /* 0x0003e20000100a00 */
[----:B------:R-:W-:-:S03]  /*27ef0*/  LEA.HI.X.SX32 R5, R80, R0, 0x2, P4 ;  /* 0x0000000050057211 */ /* 0x000fc600020f16ff */
[----:B------:R-:W4:Y:S01]  /*27f00*/  LDL.LU R80, [R1+0x47c] ;  /* 0x00047c0001507983 */ /* 0x000f220000300800 */
[----:B--2---:R-:W-:-:S03]  /*27f10*/  LEA R2, P0, R74, R248, 0x2 ;  /* 0x000000f84a027211 */ /* 0x004fc600078010ff */
[----:B------:R2:W-:Y:S01]  /*27f20*/  STL.64 [R1+0x200], R4 ;  /* 0x0002000401007387 */ /* 0x0005e20000100a00 */
[----:B------:R-:W-:-:S03]  /*27f30*/  LEA.HI.X.SX32 R3, R74, R0, 0x2, P0 ;  /* 0x000000004a037211 */ /* 0x000fc600000f16ff */
[----:B------:R-:W4:Y:S01]  /*27f40*/  LDL R74, [R1+0x4dc] ;  /* 0x0004dc00014a7983 */ /* 0x000f220000100800 */
[----:B-1----:R-:W-:-:S03]  /*27f50*/  LEA R6, P6, R75, R248, 0x2 ;  /* 0x000000f84b067211 */ /* 0x002fc600078c10ff */
[----:B------:R1:W-:Y:S01]  /*27f60*/  STL.64 [R1+0x1f8], R2 ;  /* 0x0001f80201007387 */ /* 0x0003e20000100a00 */
[----:B------:R-:W-:-:S03]  /*27f70*/  LEA.HI.X.SX32 R7, R75, R0, 0x2, P6 ;  /* 0x000000004b077211 */ /* 0x000fc600030f16ff */
[----:B------:R-:W4:Y:S01]  /*27f80*/  LDL R75, [R1+0x4e0] ;  /* 0x0004e000014b7983 */ /* 0x000f220000100800 */
[----:B--2---:R-:W-:-:S03]  /*27f90*/  LEA R4, P4, R76, R248, 0x2 ;  /* 0x000000f84c047211 */ /* 0x004fc600078810ff */
[----:B------:R3:W-:Y:S01]  /*27fa0*/  STL.64 [R1+0x1f0], R6 ;  /* 0x0001f00601007387 */ /* 0x0007e20000100a00 */
[----:B------:R-:W-:-:S03]  /*27fb0*/  LEA.HI.X.SX32 R5, R76, R0, 0x2, P4 ;  /* 0x000000004c057211 */ /* 0x000fc600020f16ff */
[----:B------:R-:W2:Y:S01]  /*27fc0*/  LDL R76, [R1+0x4e4] ;  /* 0x0004e400014c7983 */ /* 0x000ea20000100800 */
[----:B-1----:R-:W-:-:S03]  /*27fd0*/  LEA R2, P0, R77, R248, 0x2 ;  /* 0x000000f84d027211 */ /* 0x002fc600078010ff */
[----:B------:R1:W-:Y:S01]  /*27fe0*/  STL.64 [R1+0x1e8], R4 ;  /* 0x0001e80401007387 */ /* 0x0003e20000100a00 */
[----:B------:R-:W-:-:S03]  /*27ff0*/  LEA.HI.X.SX32 R3, R77, R0, 0x2, P0 ;  /* 0x000000004d037211 */ /* 0x000fc600000f16ff */
[----:B------:R-:W2:Y:S04]  /*28000*/  LDL R77, [R1+0x4e8] ;  /* 0x0004e800014d7983 */ /* 0x000ea80000100800 */
[----:B------:R1:W-:Y:S01]  /*28010*/  STL.64 [R1+0x1e0], R2 ;  /* 0x0001e00201007387 */ /* 0x0003e20000100a00 */
[----:B---3--:R-:W-:-:S04]  /*28020*/  LEA R6, P6, R78, R248, 0x2 ;  /* 0x000000f84e067211 */ /* 0x008fc800078c10ff */
[----:B------:R-:W-:Y:S02]  /*28030*/  LEA.HI.X.SX32 R7, R78, R0, 0x2, P6 ;  /* 0x000000004e077211 */ /* 0x000fe400030f16ff */
[----:B------:R-:W3:Y:S01]  /*28040*/  LDL R78, [R1+0x4ec] ;  /* 0x0004ec00014e7983 */ /* 0x000ee20000100800 */
[----:B-1----:R-:W-:-:S03]  /*28050*/  LEA R4, P4, R73, R248, 0x2 ;  /* 0x000000f849047211 */ /* 0x002fc600078810ff */
[----:B------:R1:W-:Y:S01]  /*28060*/  STL.64 [R1+0x1d8], R6 ;  /* 0x0001d80601007387 */ /* 0x0003e20000100a00 */
[----:B------:R-:W-:-:S03]  /*28070*/  LEA.HI.X.SX32 R5, R73, R0, 0x2, P4 ;  /* 0x0000000049057211 */ /* 0x000fc600020f16ff */
[----:B------:R-:W3:Y:S01]  /*28080*/  LDL.LU R73, [R1+0x650] ;  /* 0x0006500001497983 */ /* 0x000ee20000300800 */
[----:B------:R-:W-:-:S04]  /*28090*/  LEA R2, P0, R137, R248, 0x2 ;  /* 0x000000f889027211 */ /* 0x000fc800078010ff */
[----:B------:R-:W-:Y:S01]  /*280a0*/  LEA.HI.X.SX32 R3, R137, R0, 0x2, P0 ;  /* 0x0000000089037211 */ /* 0x000fe200000f16ff */
[----:B------:R1:W-:Y:S02]  /*280b0*/  STL.64 [R1+0x1d0], R4 ;  /* 0x0001d00401007387 */ /* 0x0003e40000100a00 */
[C---:B-1----:R-:W-:Y:S02]  /*280c0*/  LEA R6, P6, R250.reuse, R248, 0x2 ;  /* 0x000000f8fa067211 */ /* 0x042fe400078c10ff */
[----:B------:R-:W3:Y:S02]  /*280d0*/  LDL.LU R137, [R1+0x654] ;  /* 0x0006540001897983 */ /* 0x000ee40000300800 */
[----:B------:R-:W-:Y:S02]  /*280e0*/  LEA.HI.X.SX32 R7, R250, R0, 0x2, P6 ;  /* 0x00000000fa077211 */ /* 0x000fe400030f16ff */
[----:B------:R1:W-:Y:S01]  /*280f0*/  STL.64 [R1+0x1c8], R2 ;  /* 0x0001c80201007387 */ /* 0x0003e20000100a00 */
[----:B------:R-:W-:-:S03]  /*28100*/  LEA R4, P4, R251, R248, 0x2 ;  /* 0x000000f8fb047211 */ /* 0x000fc600078810ff */
[----:B------:R-:W3:Y:S01]  /*28110*/  LDL.LU R250, [R1+0x658] ;  /* 0x0006580001fa7983 */ /* 0x000ee20000300800 */
[----:B------:R-:W-:-:S03]  /*28120*/  LEA.HI.X.SX32 R5, R251, R0, 0x2, P4 ;  /* 0x00000000fb057211 */ /* 0x000fc600020f16ff */
[----:B------:R4:W-:Y:S01]  /*28130*/  STL.64 [R1+0x1c0], R6 ;  /* 0x0001c00601007387 */ /* 0x0009e20000100a00 */
[----:B-1----:R-:W-:-:S03]  /*28140*/  LEA R2, P0, R79, R248, 0x2 ;  /* 0x000000f84f027211 */ /* 0x002fc600078010ff */
        /* <DEDUP_REMOVED lines=8> */
[----:B-1----:R-:W-:-:S03]  /*281d0*/  LEA R4, P4, R138, R248, 0x2 ;  /* 0x000000f88a047211 */ /* 0x002fc600078810ff */
[----:B------:R1:W-:Y:S01]  /*281e0*/  STL.64 [R1+0x1a8], R6 ;  /* 0x0001a80601007387 */ /* 0x0003e20000100a00 */
[----:B------:R-:W-:-:S03]  /*281f0*/  LEA.HI.X.SX32 R5, R138, R0, 0x2, P4 ;  /* 0x000000008a057211 */ /* 0x000fc600020f16ff */
[----:B------:R-:W4:Y:S01]  /*28200*/  LDL.LU R138, [R1+0x668] ;  /* 0x00066800018a7983 */ /* 0x000f220000300800 */
[----:B------:R-:W-:-:S03]  /*28210*/  LEA R2, P0, R80, R248, 0x2 ;  /* 0x000000f850027211 */ /* 0x000fc600078010ff */
[----:B------:R1:W-:Y:S01]  /*28220*/  STL.64 [R1+0x1a0], R4 ;  /* 0x0001a00401007387 */ /* 0x0003e20000100a00 */
[----:B------:R-:W-:-:S03]  /*28230*/  LEA.HI.X.SX32 R3, R80, R0, 0x2, P0 ;  /* 0x0000000050037211 */ /* 0x000fc600000f16ff */
        /* <DEDUP_REMOVED lines=9> */
[----:B--2---:R-:W-:-:S03]  /*282d0*/  LEA R2, P0, R76, R248, 0x2 ;  /* 0x000000f84c027211 */ /* 0x004fc600078010ff */
[----:B------:R3:W-:Y:S01]  /*282e0*/  STL.64 [R1+0x188], R4 ;  /* 0x0001880401007387 */ /* 0x0007e20000100a00 */
[----:B------:R-:W-:-:S03]  /*282f0*/  LEA.HI.X.SX32 R3, R76, R0, 0x2, P0 ;  /* 0x000000004c037211 */ /* 0x000fc600000f16ff */
[----:B------:R-:W2:Y:S01]  /*28300*/  LDL.LU R76, [R1+0x678] ;  /* 0x00067800014c7983 */ /* 0x000ea20000300800 */
[----:B-1----:R-:W-:-:S03]  /*28310*/  LEA R6, P6, R77, R248, 0x2 ;  /* 0x000000f84d067211 */ /* 0x002fc600078c10ff */
[----:B------:R1:W-:Y:S01]  /*28320*/  STL.64 [R1+0x180], R2 ;  /* 0x0001800201007387 */ /* 0x0003e20000100a00 */
[----:B------:R-:W-:-:S03]  /*28330*/  LEA.HI.X.SX32 R7, R77, R0, 0x2, P6 ;  /* 0x000000004d077211 */ /* 0x000fc600030f16ff */
[----:B------:R-:W2:Y:S04]  /*28340*/  LDL.LU R77, [R1+0x67c] ;  /* 0x00067c00014d7983 */ /* 0x000ea80000300800 */
[----:B------:R1:W-:Y:S01]  /*28350*/  STL.64 [R1+0x178], R6 ;  /* 0x0001780601007387 */ /* 0x0003e20000100a00 */
[----:B---3--:R-:W-:-:S04]  /*28360*/  LEA R4, P4, R78, R248, 0x2 ;  /* 0x000000f84e047211 */ /* 0x008fc800078810ff */
[----:B------:R-:W-:Y:S02]  /*28370*/  LEA.HI.X.SX32 R5, R78, R0, 0x2, P4 ;  /* 0x000000004e057211 */ /* 0x000fe400020f16ff */
[----:B------:R-:W3:Y:S01]  /*28380*/  LDL.LU R78, [R1+0x680] ;  /* 0x00068000014e7983 */ /* 0x000ee20000300800 */
[----:B-1----:R-:W-:-:S03]  /*28390*/  LEA R2, P0, R73, R248, 0x2 ;  /* 0x000000f849027211 */ /* 0x002fc600078010ff */
[----:B------:R1:W-:Y:S01]  /*283a0*/  STL.64 [R1+0x170], R4 ;  /* 0x0001700401007387 */ /* 0x0003e20000100a00 */
[----:B------:R-:W-:-:S03]  /*283b0*/  LEA.HI.X.SX32 R3, R73, R0, 0x2, P0 ;  /* 0x0000000049037211 */ /* 0x000fc600000f16ff */
[----:B------:R-:W3:Y:S01]  /*283c0*/  LDL.LU R72, [R1+0x684] ;  /* 0x0006840001487983 */ /* 0x000ee20000300800 */
[----:B------:R-:W-:-:S03]  /*283d0*/  LEA R6, P6, R137, R248, 0x2 ;  /* 0x000000f889067211 */ /* 0x000fc600078c10ff */
[----:B------:R1:W-:Y:S01]  /*283e0*/  STL.64 [R1+0x168], R2 ;  /* 0x0001680201007387 */ /* 0x0003e20000100a00 */
[----:B------:R-:W-:-:S03]  /*283f0*/  LEA.HI.X.SX32 R7, R137, R0, 0x2, P6 ;  /* 0x0000000089077211 */ /* 0x000fc600030f16ff */
[----:B------:R-:W3:Y:S01]  /*28400*/  LDL.LU R137, [R1+0x6a8] ;  /* 0x0006a80001897983 */ /* 0x000ee20000300800 */
[----:B-1----:R-:W-:-:S04]  /*28410*/  LEA R4, P4, R250, R248, 0x2 ;  /* 0x000000f8fa047211 */ /* 0x002fc800078810ff */
[----:B------:R-:W-:Y:S01]  /*28420*/  LEA.HI.X.SX32 R5, R250, R0, 0x2, P4 ;  /* 0x00000000fa057211 */ /* 0x000fe200020f16ff */
        /* <DEDUP_REMOVED lines=22> */
[----:B-1----:R-:W-:-:S04]  /*28590*/  LEA R4, P4, R74, R248, 0x2 ;  /* 0x000000f84a047211 */ /* 0x002fc800078810ff */
[----:B------:R-:W-:Y:S01]  /*285a0*/  LEA.HI.X.SX32 R5, R74, R0, 0x2, P4 ;  /* 0x000000004a057211 */ /* 0x000fe200020f16ff */
[----:B------:R2:W-:Y:S01]  /*285b0*/  STL.64 [R1+0x130], R6 ;  /* 0x0001300601007387 */ /* 0x0005e20000100a00 */
[----:B------:R-:W-:-:S03]  /*285c0*/  LEA R2, P0, R75, R248, 0x2 ;  /* 0x000000f84b027211 */ /* 0x000fc600078010ff */
[----:B------:R-:W4:Y:S01]  /*285d0*/  LDL.LU R73, [R1+0x6c4] ;  /* 0x0006c40001497983 */ /* 0x000f220000300800 */
[----:B------:R-:W-:-:S03]  /*285e0*/  LEA.HI.X.SX32 R3, R75, R0, 0x2, P0 ;  /* 0x000000004b037211 */ /* 0x000fc600000f16ff */
[----:B------:R1:W-:Y:S04]  /*285f0*/  STL.64 [R1+0x128], R4 ;  /* 0x0001280401007387 */ /* 0x0003e80000100a00 */
[----:B------:R-:W4:Y:S01]  /*28600*/  LDL.LU R74, [R1+0x6c8] ;  /* 0x0006c800014a7983 */ /* 0x000f220000300800 */
[----:B--2---:R-:W-:-:S03]  /*28610*/  LEA R6, P6, R76, R248, 0x2 ;  /* 0x000000f84c067211 */ /* 0x004fc600078c10ff */
[----:B------:R3:W-:Y:S04]  /*28620*/  STL.64 [R1+0x120], R2 ;  /* 0x0001200201007387 */ /* 0x0007e80000100a00 */
[----:B------:R-:W2:Y:S01]  /*28630*/  LDL.LU R75, [R1+0x6cc] ;  /* 0x0006cc00014b7983 */ /* 0x000ea20000300800 */
[----:B------:R-:W-:Y:S02]  /*28640*/  LEA.HI.X.SX32 R7, R76, R0, 0x2, P6 ;  /* 0x000000004c077211 */ /* 0x000fe400030f16ff */
[----:B-1----:R-:W-:-:S03]  /*28650*/  LEA R4, P4, R77, R248, 0x2 ;  /* 0x000000f84d047211 */ /* 0x002fc600078810ff */
[----:B------:R1:W-:Y:S04]  /*28660*/  STL.64 [R1+0x118], R6 ;  /* 0x0001180601007387 */ /* 0x0003e80000100a00 */
[----:B------:R-:W2:Y:S01]  /*28670*/  LDL.LU R76, [R1+0x6d0] ;  /* 0x0006d000014c7983 */ /* 0x000ea20000300800 */
[----:B------:R-:W-:-:S03]  /*28680*/  LEA.HI.X.SX32 R5, R77, R0, 0x2, P4 ;  /* 0x000000004d057211 */ /* 0x000fc600020f16ff */
[----:B------:R-:W2:Y:S01]  /*28690*/  LDL.LU R77, [R1+0x6d4] ;  /* 0x0006d400014d7983 */ /* 0x000ea20000300800 */
[----:B---3--:R-:W-:-:S03]  /*286a0*/  LEA R2, P0, R78, R248, 0x2 ;  /* 0x000000f84e027211 */ /* 0x008fc600078010ff */
[----:B------:R3:W-:Y:S01]  /*286b0*/  STL.64 [R1+0x110], R4 ;  /* 0x0001100401007387 */ /* 0x0007e20000100a00 */
[----:B------:R-:W-:-:S03]  /*286c0*/  LEA.HI.X.SX32 R3, R78, R0, 0x2, P0 ;  /* 0x000000004e037211 */ /* 0x000fc600000f16ff */
[----:B------:R-:W2:Y:S01]  /*286d0*/  LDL.LU R78, [R1+0x6d8] ;  /* 0x0006d800014e7983 */ /* 0x000ea20000300800 */
[----:B-1----:R-:W-:-:S04]  /*286e0*/  LEA R6, P6, R72, R248, 0x2 ;  /* 0x000000f848067211 */ /* 0x002fc800078c10ff */
[----:B------:R-:W-:Y:S01]  /*286f0*/  LEA.HI.X.SX32 R7, R72, R0, 0x2, P6 ;  /* 0x0000000048077211 */ /* 0x000fe200030f16ff */
[----:B------:R1:W-:Y:S04]  /*28700*/  STL.64 [R1+0x108], R2 ;  /* 0x0001080201007387 */ /* 0x0003e80000100a00 */
        /* <DEDUP_REMOVED lines=8> */
[----:B------:R-:W-:-:S04]  /*28790*/  LEA R6, P6, R251, R248, 0x2 ;  /* 0x000000f8fb067211 */ /* 0x000fc800078c10ff */
[----:B------:R-:W-:Y:S01]  /*287a0*/  LEA.HI.X.SX32 R7, R251, R0, 0x2, P6 ;  /* 0x00000000fb077211 */ /* 0x000fe200030f16ff */
        /* <DEDUP_REMOVED lines=22> */
[----:B------:R-:W-:-:S04]  /*28910*/  LEA R6, P6, R74, R248, 0x2 ;  /* 0x000000f84a067211 */ /* 0x000fc800078c10ff */
[----:B------:R-:W-:Y:S01]  /*28920*/  LEA.HI.X.SX32 R7, R74, R0, 0x2, P6 ;  /* 0x000000004a077211 */ /* 0x000fe200030f16ff */
[----:B------:R1:W-:Y:S01]  /*28930*/  STL.64 [R1+0xc0], R2 ;  /* 0x0000c00201007387 */ /* 0x0003e20000100a00 */
[----:B--2---:R-:W-:-:S03]  /*28940*/  LEA R4, P4, R75, R248, 0x2 ;  /* 0x000000f84b047211 */ /* 0x004fc600078810ff */
[----:B------:R2:W-:Y:S01]  /*28950*/  STL.64 [R1+0xb8], R6 ;  /* 0x0000b80601007387 */ /* 0x0005e20000100a00 */
[----:B------:R-:W-:-:S03]  /*28960*/  LEA.HI.X.SX32 R5, R75, R0, 0x2, P4 ;  /* 0x000000004b057211 */ /* 0x000fc600020f16ff */
[----:B------:R-:W4:Y:S04]  /*28970*/  LDL.LU R72, [R1+0x704] ;  /* 0x0007040001487983 */ /* 0x000f280000300800 */
[----:B------:R2:W-:Y:S01]  /*28980*/  STL.64 [R1+0xb0], R4 ;  /* 0x0000b00401007387 */ /* 0x0005e20000100a00 */
[----:B-1----:R-:W-:-:S03]  /*28990*/  LEA R2, P0, R76, R248, 0x2 ;  /* 0x000000f84c027211 */ /* 0x002fc600078010ff */
[----:B------:R-:W4:Y:S01]  /*289a0*/  LDL.LU R74, [R1+0x708] ;  /* 0x00070800014a7983 */ /* 0x000f220000300800 */
[----:B------:R-:W-:Y:S02]  /*289b0*/  LEA.HI.X.SX32 R3, R76, R0, 0x2, P0 ;  /* 0x000000004c037211 */ /* 0x000fe400000f16ff */
[C---:B--2---:R-:W-:Y:S01]  /*289c0*/  LEA R6, P6, R77.reuse, R248, 0x2 ;  /* 0x000000f84d067211 */ /* 0x044fe200078c10ff */
[----:B------:R-:W2:Y:S03]  /*289d0*/  LDL.LU R75, [R1+0x70c] ;  /* 0x00070c00014b7983 */ /* 0x000ea60000300800 */
[----:B------:R-:W-:Y:S01]  /*289e0*/  LEA.HI.X.SX32 R7, R77, R0, 0x2, P6 ;  /* 0x000000004d077211 */ /* 0x000fe200030f16ff */
[----:B------:R3:W-:Y:S04]  /*289f0*/  STL.64 [R1+0xa8], R2 ;  /* 0x0000a80201007387 */ /* 0x0007e80000100a00 */
[----:B------:R-:W2:Y:S04]  /*28a00*/  LDL.LU R73, [R1+0x710] ;  /* 0x0007100001497983 */ /* 0x000ea80000300800 */
[----:B------:R1:W-:Y:S04]  /*28a10*/  STL.64 [R1+0xa0], R6 ;  /* 0x0000a00601007387 */ /* 0x0003e80000100a00 */
[----:B------:R-:W2:Y:S01]  /*28a20*/  LDL.LU R76, [R1+0x714] ;  /* 0x00071400014c7983 */ /* 0x000ea20000300800 */
[----:B------:R-:W-:-:S04]  /*28a30*/  LEA R4, P4, R78, R248, 0x2 ;  /* 0x000000f84e047211 */ /* 0x000fc800078810ff */
[----:B------:R-:W-:-:S05]  /*28a40*/  LEA.HI.X.SX32 R5, R78, R0, 0x2, P4 ;  /* 0x000000004e057211 */ /* 0x000fca00020f16ff */
[----:B------:R1:W-:Y:S04]  /*28a50*/  STL.64 [R1+0x98], R4 ;  /* 0x0000980401007387 */ /* 0x0003e80000100a00 */
[----:B------:R-:W2:Y:S01]  /*28a60*/  LDL.LU R77, [R1+0x728] ;  /* 0x00072800014d7983 */ /* 0x000ea20000300800 */
        /* <DEDUP_REMOVED lines=22> */
[----:B------:R-:W4:Y:S04]  /*28bd0*/  LDL.LU R138, [R1+0x780] ;  /* 0x00078000018a7983 */ /* 0x000f280000300800 */
[----:B------:R-:W4:Y:S01]  /*28be0*/  LDL.LU R79, [R1+0x784] ;  /* 0x00078400014f7983 */ /* 0x000f220000300800 */
[----:B------:R-:W-:-:S03]  /*28bf0*/  LEA R2, P0, R80, R248, 0x2 ;  /* 0x000000f850027211 */ /* 0x000fc600078010ff */
[----:B------:R1:W-:Y:S01]  /*28c00*/  STL.64 [R1+0x68], R4 ;  /* 0x0000680401007387 */ /* 0x0003e20000100a00 */
[----:B------:R-:W-:-:S03]  /*28c10*/  LEA.HI.X.SX32 R3, R80, R0, 0x2, P0 ;  /* 0x0000000050037211 */ /* 0x000fc600000f16ff */
[----:B------:R-:W4:Y:S01]  /*28c20*/  LDL R80, [R1+0x4f0] ;  /* 0x0004f00001507983 */ /* 0x000f220000100800 */
[----:B-1----:R-:W-:-:S03]  /*28c30*/  LEA R6, P6, R71, R248, 0x2 ;  /* 0x000000f847067211 */ /* 0x002fc600078c10ff */
[----:B------:R1:W-:Y:S01]  /*28c40*/  STL.64 [R1+0x60], R2 ;  /* 0x0000600201007387 */ /* 0x0003e20000100a00 */
[----:B------:R-:W-:Y:S02]  /*28c50*/  LEA.HI.X.SX32 R7, R71, R0, 0x2, P6 ;  /* 0x0000000047077211 */ /* 0x000fe400030f16ff */
[----:B------:R-:W-:-:S04]  /*28c60*/  LEA R4, P4, R72, R248, 0x2 ;  /* 0x000000f848047211 */ /* 0x000fc800078810ff */
[----:B------:R-:W-:Y:S01]  /*28c70*/  LEA.HI.X.SX32 R5, R72, R0, 0x2, P4 ;  /* 0x0000000048057211 */ /* 0x000fe200020f16ff */
[----:B------:R2:W-:Y:S01]  /*28c80*/  STL.64 [R1+0x58], R6 ;  /* 0x0000580601007387 */ /* 0x0005e20000100a00 */
[----:B-1----:R-:W-:-:S03]  /*28c90*/  LEA R2, P0, R74, R248, 0x2 ;  /* 0x000000f84a027211 */ /* 0x002fc600078010ff */
[----:B------:R1:W-:Y:S01]  /*28ca0*/  STL.64 [R1+0x50], R4 ;  /* 0x0000500401007387 */ /* 0x0003e20000100a00 */
[----:B------:R-:W-:-:S03]  /*28cb0*/  LEA.HI.X.SX32 R3, R74, R0, 0x2, P0 ;  /* 0x000000004a037211 */ /* 0x000fc600000f16ff */
[----:B------:R-:W4:Y:S01]  /*28cc0*/  LDL R74, [R1+0x4d8] ;  /* 0x0004d800014a7983 */ /* 0x000f220000100800 */
[----:B--2---:R-:W-:-:S03]  /*28cd0*/  LEA R6, P6, R75, R248, 0x2 ;  /* 0x000000f84b067211 */ /* 0x004fc600078c10ff */
[----:B------:R2:W-:Y:S01]  /*28ce0*/  STL.64 [R1+0x48], R2 ;  /* 0x0000480201007387 */ /* 0x0005e20000100a00 */
[----:B------:R-:W-:Y:S02]  /*28cf0*/  LEA.HI.X.SX32 R7, R75, R0, 0x2, P6 ;  /* 0x000000004b077211 */ /* 0x000fe400030f16ff */
[C---:B-1----:R-:W-:Y:S01]  /*28d00*/  LEA R4, P4, R73.reuse, R248, 0x2 ;  /* 0x000000f849047211 */ /* 0x042fe200078810ff */
[----:B------:R-:W4:Y:S03]  /*28d10*/  LDL.LU R75, [R1+0x788] ;  /* 0x00078800014b7983 */ /* 0x000f260000300800 */
[----:B------:R-:W-:Y:S02]  /*28d20*/  LEA.HI.X.SX32 R5, R73, R0, 0x2, P4 ;  /* 0x0000000049057211 */ /* 0x000fe400020f16ff */
[C---:B--2---:R-:W-:Y:S01]  /*28d30*/  LEA R2, P0, R76.reuse, R248, 0x2 ;  /* 0x000000f84c027211 */ /* 0x044fe200078010ff */
[----:B------:R1:W-:Y:S03]  /*28d40*/  STL.64 [R1+0x40], R6 ;  /* 0x0000400601007387 */ /* 0x0003e60000100a00 */
[----:B------:R-:W-:Y:S01]  /*28d50*/  LEA.HI.X.SX32 R3, R76, R0, 0x2, P0 ;  /* 0x000000004c037211 */ /* 0x000fe200000f16ff */
[----:B------:R3:W-:Y:S04]  /*28d60*/  STL.64 [R1+0x38], R4 ;  /* 0x0000380401007387 */ /* 0x0007e80000100a00 */
[----:B------:R-:W2:Y:S01]  /*28d70*/  LDL.LU R76, [R1+0x78c] ;  /* 0x00078c00014c7983 */ /* 0x000ea20000300800 */
[----:B-1----:R-:W-:-:S03]  /*28d80*/  LEA R6, P6, R77, R248, 0x2 ;  /* 0x000000f84d067211 */ /* 0x002fc600078c10ff */
[----:B------:R1:W-:Y:S01]  /*28d90*/  STL.64 [R1+0x30], R2 ;  /* 0x0000300201007387 */ /* 0x0003e20000100a00 */
[----:B------:R-:W-:-:S03]  /*28da0*/  LEA.HI.X.SX32 R7, R77, R0, 0x2, P6 ;  /* 0x000000004d077211 */ /* 0x000fc600030f16ff */
[----:B------:R-:W2:Y:S01]  /*28db0*/  LDL.LU R77, [R1+0x790] ;  /* 0x00079000014d7983 */ /* 0x000ea20000300800 */
[----:B---3--:R-:W-:-:S04]  /*28dc0*/  LEA R4, P4, R137, R248, 0x2 ;  /* 0x000000f889047211 */ /* 0x008fc800078810ff */
[----:B------:R-:W-:Y:S01]  /*28dd0*/  LEA.HI.X.SX32 R5, R137, R0, 0x2, P4 ;  /* 0x0000000089057211 */ /* 0x000fe200020f16ff */
[----:B------:R3:W-:Y:S01]  /*28de0*/  STL.64 [R1+0x28], R6 ;  /* 0x0000280601007387 */ /* 0x0007e20000100a00 */
[----:B-1----:R-:W-:-:S03]  /*28df0*/  LEA R2, P0, R250, R248, 0x2 ;  /* 0x000000f8fa027211 */ /* 0x002fc600078010ff */
[----:B------:R1:W-:Y:S01]  /*28e00*/  STL.64 [R1+0x20], R4 ;  /* 0x0000200401007387 */ /* 0x0003e20000100a00 */
[----:B------:R-:W-:-:S03]  /*28e10*/  LEA.HI.X.SX32 R3, R250, R0, 0x2, P0 ;  /* 0x00000000fa037211 */ /* 0x000fc600000f16ff */
[----:B------:R-:W2:Y:S01]  /*28e20*/  LDL.LU R137, [R1+0x794] ;  /* 0x0007940001897983 */ /* 0x000ea20000300800 */
[----:B---3--:R-:W-:-:S03]  /*28e30*/  LEA R6, P6, R251, R248, 0x2 ;  /* 0x000000f8fb067211 */ /* 0x008fc600078c10ff */
[----:B------:R4:W-:Y:S01]  /*28e40*/  STL.64 [R1+0x18], R2 ;  /* 0x0000180201007387 */ /* 0x0009e20000100a00 */
[----:B------:R-:W-:-:S03]  /*28e50*/  LEA.HI.X.SX32 R7, R251, R0, 0x2, P6 ;  /* 0x00000000fb077211 */ /* 0x000fc600030f16ff */
[----:B------:R-:W3:Y:S01]  /*28e60*/  LDL.LU R73, [R1+0x798] ;  /* 0x0007980001497983 */ /* 0x000ee20000300800 */
[----:B-1----:R-:W-:-:S03]  /*28e70*/  LEA R4, P4, R78, R248, 0x2 ;  /* 0x000000f84e047211 */ /* 0x002fc600078810ff */
[----:B------:R-:W-:Y:S01]  /*28e80*/  STL.64 [R1+0x10], R6 ;  /* 0x0000100601007387 */ /* 0x000fe20000100a00 */
[----:B------:R-:W-:Y:S02]  /*28e90*/  LEA.HI.X.SX32 R5, R78, R0, 0x2, P4 ;  /* 0x000000004e057211 */ /* 0x000fe400020f16ff */
[----:B----4-:R-:W-:-:S04]  /*28ea0*/  LEA R2, P0, R136, R248, 0x2 ;  /* 0x000000f888027211 */ /* 0x010fc800078010ff */
[----:B------:R-:W-:Y:S02]  /*28eb0*/  LEA.HI.X.SX32 R3, R136, R0, 0x2, P0 ;  /* 0x0000000088037211 */ /* 0x000fe400000f16ff */
[----:B------:R-:W4:Y:S04]  /*28ec0*/  LDL.LU R136, [R1+0x79c] ;  /* 0x00079c0001887983 */ /* 0x000f280000300800 */
[----:B------:R-:W-:Y:S01]  /*28ed0*/  STL.64 [R1+0x8], R4 ;  /* 0x0000080401007387 */ /* 0x000fe20000100a00 */
[----:B------:R-:W-:-:S03]  /*28ee0*/  LEA R250, P6, R138, R248, 0x2 ;  /* 0x000000f88afa7211 */ /* 0x000fc600078c10ff */
[----:B------:R1:W-:Y:S04]  /*28ef0*/  STL.64 [R1], R2 ;  /* 0x0000000201007387 */ /* 0x0003e80000100a00 */
[----:B------:R-:W4:Y:S01]  /*28f00*/  LDL.LU R78, [R1+0x7a8] ;  /* 0x0007a800014e7983 */ /* 0x000f220000300800 */
[----:B------:R-:W-:Y:S02]  /*28f10*/  LEA.HI.X.SX32 R251, R138, R0, 0x2, P6 ;  /* 0x000000008afb7211 */ /* 0x000fe400030f16ff */
[C---:B------:R-:W-:Y:S01]  /*28f20*/  LEA R246, P4, R79.reuse, R248, 0x2 ;  /* 0x000000f84ff67211 */ /* 0x040fe200078810ff */
[----:B------:R-:W4:Y:S03]  /*28f30*/  LDL.LU R138, [R1+0x7ac] ;  /* 0x0007ac00018a7983 */ /* 0x000f260000300800 */
[----:B------:R-:W-:Y:S01]  /*28f40*/  LEA.HI.X.SX32 R247, R79, R0, 0x2, P4 ;  /* 0x000000004ff77211 */ /* 0x000fe200020f16ff */
[----:B------:R-:W-:Y:S04]  /*28f50*/  STL [R1+0x20b8], R250 ;  /* 0x0020b8fa01007387 */ /* 0x000fe80000100800 */
[----:B------:R-:W-:Y:S04]  /*28f60*/  STL [R1+0x2040], R251 ;  /* 0x002040fb01007387 */ /* 0x000fe80000100800 */
[----:B------:R-:W4:Y:S01]  /*28f70*/  LDL.LU R79, [R1+0x7b0] ;  /* 0x0007b000014f7983 */ /* 0x000f220000300800 */
[----:B------:R-:W-:-:S03]  /*28f80*/  LEA R244, P0, R80, R248, 0x2 ;  /* 0x000000f850f47211 */ /* 0x000fc600078010ff */
[----:B------:R-:W-:Y:S01]  /*28f90*/  STL [R1+0x1fc8], R247 ;  /* 0x001fc8f701007387 */ /* 0x000fe20000100800 */
[----:B------:R-:W-:-:S03]  /*28fa0*/  LEA.HI.X.SX32 R245, R80, R0, 0x2, P0 ;  /* 0x0000000050f57211 */ /* 0x000fc600000f16ff */
[----:B------:R-:W4:Y:S04]  /*28fb0*/  LDL.LU R80, [R1+0x7b4] ;  /* 0x0007b40001507983 */ /* 0x000f280000300800 */
[----:B------:R-:W-:Y:S01]  /*28fc0*/  STL [R1+0x1f48], R245 ;  /* 0x001f48f501007387 */ /* 0x000fe20000100800 */
[----:B-1----:R-:W-:-:S04]  /*28fd0*/  LEA R2, P6, R74, R248, 0x2 ;  /* 0x000000f84a027211 */ /* 0x002fc800078c10ff */
[----:B------:R-:W-:Y:S02]  /*28fe0*/  LEA.HI.X.SX32 R3, R74, R0, 0x2, P6 ;  /* 0x000000004a037211 */ /* 0x000fe400030f16ff */
[----:B------:R-:W4:Y:S01]  /*28ff0*/  LDL.LU R74, [R1+0x7b8] ;  /* 0x0007b800014a7983 */ /* 0x000f220000300800 */
[----:B------:R-:W-:-:S03]  /*29000*/  LEA R4, P4, R75, R248, 0x2 ;  /* 0x000000f84b047211 */ /* 0x000fc600078810ff */
[----:B------:R-:W-:Y:S01]  /*29010*/  STL [R1+0x1ec0], R3 ;  /* 0x001ec00301007387 */ /* 0x000fe20000100800 */
[----:B------:R-:W-:-:S03]  /*29020*/  LEA.HI.X.SX32 R5, R75, R0, 0x2, P4 ;  /* 0x000000004b057211 */ /* 0x000fc600020f16ff */
[----:B------:R-:W4:Y:S04]  /*29030*/  LDL.LU R75, [R1+0x7bc] ;  /* 0x0007bc00014b7983 */ /* 0x000f280000300800 */
[----:B------:R-:W-:Y:S01]  /*29040*/  STL.64 [R1+0x1e38], R4 ;  /* 0x001e380401007387 */ /* 0x000fe20000100a00 */
[----:B--2---:R-:W-:-:S04]  /*29050*/  LEA R6, P0, R76, R248, 0x2 ;  /* 0x000000f84c067211 */ /* 0x004fc800078010ff */
[----:B------:R-:W-:Y:S02]  /*29060*/  LEA.HI.X.SX32 R7, R76, R0, 0x2, P0 ;  /* 0x000000004c077211 */ /* 0x000fe400000f16ff */
[----:B------:R-:W2:Y:S01]  /*29070*/  LDL.LU R76, [R1+0x7c8] ;  /* 0x0007c800014c7983 */ /* 0x000ea20000300800 */
[----:B------:R-:W-:-:S03]  /*29080*/  LEA R8, P6, R77, R248, 0x2 ;  /* 0x000000f84d087211 */ /* 0x000fc600078c10ff */
[----:B------:R-:W-:Y:S01]  /*29090*/  STL.64 [R1+0x21b0], R6 ;  /* 0x0021b00601007387 */ /* 0x000fe20000100a00 */
[----:B------:R-:W-:-:S03]  /*290a0*/  LEA.HI.X.SX32 R9, R77, R0, 0x2, P6 ;  /* 0x000000004d097211 */ /* 0x000fc600030f16ff */
[----:B------:R-:W2:Y:S04]  /*290b0*/  LDL.LU R77, [R1+0x7cc] ;  /* 0x0007cc00014d7983 */ /* 0x000ea80000300800 */
[----:B------:R1:W-:Y:S01]  /*290c0*/  STL.64 [R1+0x2130], R8 ;  /* 0x0021300801007387 */ /* 0x0003e20000100a00 */
[----:B------:R-:W-:-:S04]  /*290d0*/  LEA R10, P4, R137, R248, 0x2 ;  /* 0x000000f8890a7211 */ /* 0x000fc800078810ff */
[----:B------:R-:W-:Y:S02]  /*290e0*/  LEA.HI.X.SX32 R11, R137, R0, 0x2, P4 ;  /* 0x00000000890b7211 */ /* 0x000fe400020f16ff */
[----:B------:R-:W2:Y:S01]  /*290f0*/  LDL.LU R137, [R1+0x7d0] ;  /* 0x0007d00001897983 */ /* 0x000ea20000300800 */
[----:B---3--:R-:W-:-:S04]  /*29100*/  LEA R12, P0, R73, R248, 0x2 ;  /* 0x000000f8490c7211 */ /* 0x008fc800078010ff */
[----:B------:R-:W-:Y:S01]  /*29110*/  LEA.HI.X.SX32 R13, R73, R0, 0x2, P0 ;  /* 0x00000000490d7211 */ /* 0x000fe200000f16ff */
[----:B------:R3:W-:Y:S04]  /*29120*/  STL.64 [R1+0x20c0], R10 ;  /* 0x0020c00a01007387 */ /* 0x0007e80000100a00 */
[----:B------:R-:W-:Y:S01]  /*29130*/  STL.64 [R1+0x2048], R12 ;  /* 0x0020480c01007387 */ /* 0x000fe20000100a00 */
[----:B----4-:R-:W-:-:S04]  /*29140*/  LEA R14, P6, R136, R248, 0x2 ;  /* 0x000000f8880e7211 */ /* 0x010fc800078c10ff */
[----:B------:R-:W-:Y:S02]  /*29150*/  LEA.HI.X.SX32 R15, R136, R0, 0x2, P6 ;  /* 0x00000000880f7211 */ /* 0x000fe400030f16ff */
[----:B------:R-:W4:Y:S01]  /*29160*/  LDL.LU R136, [R1+0x7d4] ;  /* 0x0007d40001887983 */ /* 0x000f220000300800 */
[----:B------:R-:W-:-:S03]  /*29170*/  LEA R16, P4, R78, R248, 0x2 ;  /* 0x000000f84e107211 */ /* 0x000fc600078810ff */
[----:B------:R-:W-:Y:S01]  /*29180*/  STL.64 [R1+0x1fd0], R14 ;  /* 0x001fd00e01007387 */ /* 0x000fe20000100a00 */
[----:B------:R-:W-:Y:S02]  /*29190*/  LEA.HI.X.SX32 R17, R78, R0, 0x2, P4 ;  /* 0x000000004e117211 */ /* 0x000fe400020f16ff */
[C---:B------:R-:W-:Y:S01]  /*291a0*/  LEA R18, P0, R138.reuse, R248, 0x2 ;  /* 0x000000f88a127211 */ /* 0x040fe200078010ff */
[----:B------:R-:W3:Y:S03]  /*291b0*/  LDL.LU R78, [R1+0x7d8] ;  /* 0x0007d800014e7983 */ /* 0x000ee60000300800 */
[----:B------:R-:W-:Y:S01]  /*291c0*/  LEA.HI.X.SX32 R19, R138, R0, 0x2, P0 ;  /* 0x000000008a137211 */ /* 0x000fe200000f16ff */
[----:B------:R-:W-:Y:S04]  /*291d0*/  STL.64 [R1+0x1f50], R16 ;  /* 0x001f501001007387 */ /* 0x000fe80000100a00 */
[----:B------:R-:W3:Y:S01]  /*291e0*/  LDL.LU R138, [R1+0x7dc] ;  /* 0x0007dc00018a7983 */ /* 0x000ee20000300800 */
[----:B------:R-:W-:-:S03]  /*291f0*/  LEA R20, P6, R79, R248, 0x2 ;  /* 0x000000f84f147211 */ /* 0x000fc600078c10ff */
[----:B------:R-:W-:Y:S01]  /*29200*/  STL.64 [R1+0x1ec8], R18 ;  /* 0x001ec81201007387 */ /* 0x000fe20000100a00 */
[----:B------:R-:W-:-:S03]  /*29210*/  LEA.HI.X.SX32 R21, R79, R0, 0x2, P6 ;  /* 0x000000004f157211 */ /* 0x000fc600030f16ff */
[----:B------:R-:W3:Y:S01]  /*29220*/  LDL.LU R79, [R1+0x7e0] ;  /* 0x0007e000014f7983 */ /* 0x000ee20000300800 */
[----:B------:R-:W-:-:S03]  /*29230*/  LEA R22, P4, R80, R248, 0x2 ;  /* 0x000000f850167211 */ /* 0x000fc600078810ff */
[----:B------:R-:W-:Y:S01]  /*29240*/  STL.64 [R1+0x1e40], R20 ;  /* 0x001e401401007387 */ /* 0x000fe20000100a00 */
[----:B------:R-:W-:-:S03]  /*29250*/  LEA.HI.X.SX32 R23, R80, R0, 0x2, P4 ;  /* 0x0000000050177211 */ /* 0x000fc600020f16ff */
[----:B------:R-:W3:Y:S04]  /*29260*/  LDL.LU R80, [R1+0x7e4] ;  /* 0x0007e40001507983 */ /* 0x000ee80000300800 */
[----:B------:R-:W-:Y:S04]  /*29270*/  STL.64 [R1+0x21b8], R22 ;  /* 0x0021b81601007387 */ /* 0x000fe80000100a00 */
[----:B------:R-:W3:Y:S01]  /*29280*/  LDL.LU R73, [R1+0x7e8] ;  /* 0x0007e80001497983 */ /* 0x000ee20000300800 */
[----:B------:R-:W-:-:S04]  /*29290*/  LEA R24, P0, R74, R248, 0x2 ;  /* 0x000000f84a187211 */ /* 0x000fc800078010ff */
[----:B------:R-:W-:Y:S02]  /*292a0*/  LEA.HI.X.SX32 R25, R74, R0, 0x2, P0 ;  /* 0x000000004a197211 */ /* 0x000fe400000f16ff */
[----:B------:R-:W-:-:S03]  /*292b0*/  LEA R26, P6, R75, R248, 0x2 ;  /* 0x000000f84b1a7211 */ /* 0x000fc600078c10ff */
[----:B------:R-:W-:Y:S01]  /*292c0*/  STL.64 [R1+0x2138], R24 ;  /* 0x0021381801007387 */ /* 0x000fe20000100a00 */
[----:B------:R-:W-:-:S03]  /*292d0*/  LEA.HI.X.SX32 R27, R75, R0, 0x2, P6 ;  /* 0x000000004b1b7211 */ /* 0x000fc600030f16ff */
[----:B------:R-:W3:Y:S04]  /*292e0*/  LDL.LU R74, [R1+0x7ec] ;  /* 0x0007ec00014a7983 */ /* 0x000ee80000300800 */
[----:B------:R-:W-:Y:S04]  /*292f0*/  STL.64 [R1+0x20c8], R26 ;  /* 0x0020c81a01007387 */ /* 0x000fe80000100a00 */
[----:B------:R-:W3:Y:S01]  /*29300*/  LDL.LU R75, [R1+0x7f8] ;  /* 0x0007f800014b7983 */ /* 0x000ee20000300800 */
[----:B--2---:R-:W-:-:S04]  /*29310*/  LEA R28, P4, R76, R248, 0x2 ;  /* 0x000000f84c1c7211 */ /* 0x004fc800078810ff */
[----:B------:R-:W-:Y:S02]  /*29320*/  LEA.HI.X.SX32 R29, R76, R0, 0x2, P4 ;  /* 0x000000004c1d7211 */ /* 0x000fe400020f16ff */
[----:B------:R-:W2:Y:S01]  /*29330*/  LDL.LU R76, [R1+0x7fc] ;  /* 0x0007fc00014c7983 */ /* 0x000ea20000300800 */
[----:B------:R-:W-:-:S03]  /*29340*/  LEA R30, P0, R77, R248, 0x2 ;  /* 0x000000f84d1e7211 */ /* 0x000fc600078010ff */
[----:B------:R-:W-:Y:S01]  /*29350*/  STL.64 [R1+0x2050], R28 ;  /* 0x0020501c01007387 */ /* 0x000fe20000100a00 */
[----:B------:R-:W-:-:S03]  /*29360*/  LEA.HI.X.SX32 R31, R77, R0, 0x2, P0 ;  /* 0x000000004d1f7211 */ /* 0x000fc600000f16ff */
[----:B------:R-:W2:Y:S04]  /*29370*/  LDL.LU R77, [R1+0x800] ;  /* 0x00080000014d7983 */ /* 0x000ea80000300800 */
[----:B------:R-:W-:Y:S01]  /*29380*/  STL.64 [R1+0x1fd8], R30 ;  /* 0x001fd81e01007387 */ /* 0x000fe20000100a00 */
[----:B------:R-:W-:-:S04]  /*29390*/  LEA R32, P6, R137, R248, 0x2 ;  /* 0x000000f889207211 */ /* 0x000fc800078c10ff */
[----:B------:R-:W-:Y:S02]  /*293a0*/  LEA.HI.X.SX32 R33, R137, R0, 0x2, P6 ;  /* 0x0000000089217211 */ /* 0x000fe400030f16ff */
[----:B------:R-:W2:Y:S04]  /*293b0*/  LDL.LU R137, [R1+0x804] ;  /* 0x0008040001897983 */ /* 0x000ea80000300800 */
[----:B------:R-:W-:Y:S01]  /*293c0*/  STL.64 [R1+0x1f58], R32 ;  /* 0x001f582001007387 */ /* 0x000fe20000100a00 */
[----:B----4-:R-:W-:-:S04]  /*293d0*/  LEA R34, P4, R136, R248, 0x2 ;  /* 0x000000f888227211 */ /* 0x010fc800078810ff */
[----:B------:R-:W-:Y:S02]  /*293e0*/  LEA.HI.X.SX32 R35, R136, R0, 0x2, P4 ;  /* 0x0000000088237211 */ /* 0x000fe400020f16ff */
[----:B------:R-:W4:Y:S01]  /*293f0*/  LDL.LU R136, [R1+0x810] ;  /* 0x0008100001887983 */ /* 0x000f220000300800 */
[----:B---3--:R-:W-:-:S03]  /*29400*/  LEA R36, P0, R78, R248, 0x2 ;  /* 0x000000f84e247211 */ /* 0x008fc600078010ff */
[----:B------:R-:W-:Y:S01]  /*29410*/  STL.64 [R1+0x1ed0], R34 ;  /* 0x001ed02201007387 */ /* 0x000fe20000100a00 */
[----:B------:R-:W-:-:S03]  /*29420*/  LEA.HI.X.SX32 R37, R78, R0, 0x2, P0 ;  /* 0x000000004e257211 */ /* 0x000fc600000f16ff */
        /* <DEDUP_REMOVED lines=13> */
[----:B------:R-:W-:-:S04]  /*29500*/  LEA R44, P6, R73, R248, 0x2 ;  /* 0x000000f8492c7211 */ /* 0x000fc800078c10ff */
[----:B------:R-:W-:Y:S01]  /*29510*/  LEA.HI.X.SX32 R45, R73, R0, 0x2, P6 ;  /* 0x00000000492d7211 */ /* 0x000fe200030f16ff */
[----:B------:R-:W-:Y:S04]  /*29520*/  STL.64 [R1+0x20d0], R42 ;  /* 0x0020d02a01007387 */ /* 0x000fe80000100a00 */
[----:B------:R-:W-:Y:S04]  /*29530*/  STL.64 [R1+0x2058], R44 ;  /* 0x0020582c01007387 */ /* 0x000fe80000100a00 */
[----:B------:R-:W3:Y:S01]  /*29540*/  LDL.LU R72, [R1+0x824] ;  /* 0x0008240001487983 */ /* 0x000ee20000300800 */
[----:B------:R-:W-:-:S04]  /*29550*/  LEA R46, P4, R74, R248, 0x2 ;  /* 0x000000f84a2e7211 */ /* 0x000fc800078810ff */
[----:B------:R-:W-:Y:S02]  /*29560*/  LEA.HI.X.SX32 R47, R74, R0, 0x2, P4 ;  /* 0x000000004a2f7211 */ /* 0x000fe400020f16ff */
[----:B------:R-:W-:-:S03]  /*29570*/  LEA R48, P0, R75, R248, 0x2 ;  /* 0x000000f84b307211 */ /* 0x000fc600078010ff */
[----:B------:R-:W-:Y:S01]  /*29580*/  STL.64 [R1+0x1fe0], R46 ;  /* 0x001fe02e01007387 */ /* 0x000fe20000100a00 */
[----:B------:R-:W-:-:S03]  /*29590*/  LEA.HI.X.SX32 R49, R75, R0, 0x2, P0 ;  /* 0x000000004b317211 */ /* 0x000fc600000f16ff */
[----:B------:R-:W3:Y:S01]  /*295a0*/  LDL.LU R73, [R1+0x828] ;  /* 0x0008280001497983 */ /* 0x000ee20000300800 */
[----:B--2---:R-:W-:-:S03]  /*295b0*/  LEA R50, P6, R76, R248, 0x2 ;  /* 0x000000f84c327211 */ /* 0x004fc600078c10ff */
[----:B------:R-:W-:Y:S01]  /*295c0*/  STL.64 [R1+0x1f60], R48 ;  /* 0x001f603001007387 */ /* 0x000fe20000100a00 */
[----:B------:R-:W-:-:S03]  /*295d0*/  LEA.HI.X.SX32 R51, R76, R0, 0x2, P6 ;  /* 0x000000004c337211 */ /* 0x000fc600030f16ff */
[----:B------:R-:W2:Y:S04]  /*295e0*/  LDL.LU R74, [R1+0x82c] ;  /* 0x00082c00014a7983 */ /* 0x000ea80000300800 */
[----:B------:R-:W-:Y:S04]  /*295f0*/  STL.64 [R1+0x1ed8], R50 ;  /* 0x001ed83201007387 */ /* 0x000fe80000100a00 */
[----:B------:R-:W1:Y:S01]  /*29600*/  LDL.LU R75, [R1+0x838] ;  /* 0x00083800014b7983 */ /* 0x000e620000300800 */
[----:B------:R-:W-:-:S04]  /*29610*/  LEA R52, P4, R77, R248, 0x2 ;  /* 0x000000f84d347211 */ /* 0x000fc800078810ff */
[----:B------:R-:W-:Y:S02]  /*29620*/  LEA.HI.X.SX32 R53, R77, R0, 0x2, P4 ;  /* 0x000000004d357211 */ /* 0x000fe400020f16ff */
[----:B------:R-:W-:-:S03]  /*29630*/  LEA R54, P0, R137, R248, 0x2 ;  /* 0x000000f889367211 */ /* 0x000fc600078010ff */
[----:B------:R-:W-:Y:S01]  /*29640*/  STL.64 [R1+0x1e50], R52 ;  /* 0x001e503401007387 */ /* 0x000fe20000100a00 */
[----:B------:R-:W-:-:S03]  /*29650*/  LEA.HI.X.SX32 R55, R137, R0, 0x2, P0 ;  /* 0x0000000089377211 */ /* 0x000fc600000f16ff */
        /* <DEDUP_REMOVED lines=14> */
[----:B------:R-:W3:Y:S01]  /*29740*/  LDL.LU R77, [R1+0x854] ;  /* 0x00085400014d7983 */ /* 0x000ee20000300800 */
[----:B------:R-:W-:-:S03]  /*29750*/  LEA.HI.X.SX32 R63, R79, R0, 0x2, P6 ;  /* 0x000000004f3f7211 */ /* 0x000fc600030f16ff */
[----:B------:R-:W-:Y:S04]  /*29760*/  STL.64 [R1+0x2060], R60 ;  /* 0x0020603c01007387 */ /* 0x000fe80000100a00 */
[----:B------:R-:W3:Y:S01]  /*29770*/  LDL.LU R78, [R1+0x860] ;  /* 0x00086000014e7983 */ /* 0x000ee20000300800 */
[----:B------:R-:W-:-:S03]  /*29780*/  LEA R64, P4, R80, R248, 0x2 ;  /* 0x000000f850407211 */ /* 0x000fc600078810ff */
[----:B------:R-:W-:Y:S04]  /*29790*/  STL.64 [R1+0x1fe8], R62 ;  /* 0x001fe83e01007387 */ /* 0x000fe80000100a00 */
[----:B------:R-:W3:Y:S01]  /*297a0*/  LDL.LU R79, [R1+0x864] ;  /* 0x00086400014f7983 */ /* 0x000ee20000300800 */
        /* <DEDUP_REMOVED lines=10> */
[----:B--2---:R-:W-:-:S03]  /*29850*/  LEA R70, P4, R74, R248, 0x2 ;  /* 0x000000f84a467211 */ /* 0x004fc600078810ff */
[----:B------:R-:W-:Y:S01]  /*29860*/  STL.64 [R1+0x1e58], R68 ;  /* 0x001e584401007387 */ /* 0x000fe20000100a00 */
[----:B------:R-:W-:-:S03]  /*29870*/  LEA.HI.X.SX32 R71, R74, R0, 0x2, P4 ;  /* 0x000000004a477211 */ /* 0x000fc600020f16ff */
[----:B------:R-:W2:Y:S01]  /*29880*/  LDL.LU R74, [R1+0x874] ;  /* 0x00087400014a7983 */ /* 0x000ea20000300800 */
[----:B-1----:R-:W-:-:S03]  /*29890*/  LEA R8, P0, R75, R248, 0x2 ;  /* 0x000000f84b087211 */ /* 0x002fc600078010ff */
[----:B------:R-:W-:Y:S01]  /*298a0*/  STL.64 [R1+0x21d0], R70 ;  /* 0x0021d04601007387 */ /* 0x000fe20000100a00 */
[----:B------:R-:W-:-:S03]  /*298b0*/  LEA.HI.X.SX32 R9, R75, R0, 0x2, P0 ;  /* 0x000000004b097211 */ /* 0x000fc600000f16ff */
[----:B------:R-:W2:Y:S04]  /*298c0*/  LDL.LU R75, [R1+0x878] ;  /* 0x00087800014b7983 */ /* 0x000ea80000300800 */
[----:B------:R3:W-:Y:S04]  /*298d0*/  STL.64 [R1+0x680], R8 ;  /* 0x0006800801007387 */ /* 0x0007e80000100a00 */
[----:B------:R-:W2:Y:S01]  /*298e0*/  LDL.LU R139, [R1+0x87c] ;  /* 0x00087c00018b7983 */ /* 0x000ea20000300800 */
[----:B------:R-:W-:-:S04]  /*298f0*/  LEA R10, P6, R137, R248, 0x2 ;  /* 0x000000f8890a7211 */ /* 0x000fc800078c10ff */
[----:B------:R-:W-:Y:S02]  /*29900*/  LEA.HI.X.SX32 R11, R137, R0, 0x2, P6 ;  /* 0x00000000890b7211 */ /* 0x000fe400030f16ff */
[----:B------:R-:W2:Y:S04]  /*29910*/  LDL.LU R137, [R1+0x888] ;  /* 0x0008880001897983 */ /* 0x000ea80000300800 */
[----:B------:R1:W-:Y:S01]  /*29920*/  STL.64 [R1+0x678], R10 ;  /* 0x0006780a01007387 */ /* 0x0003e20000100a00 */
[----:B----4-:R-:W-:-:S04]  /*29930*/  LEA R4, P4, R136, R248, 0x2 ;  /* 0x000000f888047211 */ /* 0x010fc800078810ff */
[----:B------:R-:W-:Y:S02]  /*29940*/  LEA.HI.X.SX32 R5, R136, R0, 0x2, P4 ;  /* 0x0000000088057211 */ /* 0x000fe400020f16ff */
[----:B------:R-:W4:Y:S01]  /*29950*/  LDL.LU R136, [R1+0x88c] ;  /* 0x00088c0001887983 */ /* 0x000f220000300800 */
[----:B---3--:R-:W-:-:S03]  /*29960*/  LEA R8, P0, R76, R248, 0x2 ;  /* 0x000000f84c087211 */ /* 0x008fc600078010ff */
[----:B------:R3:W-:Y:S01]  /*29970*/  STL.64 [R1+0x670], R4 ;  /* 0x0006700401007387 */ /* 0x0007e20000100a00 */
[----:B------:R-:W-:-:S03]  /*29980*/  LEA.HI.X.SX32 R9, R76, R0, 0x2, P0 ;  /* 0x000000004c097211 */ /* 0x000fc600000f16ff */
[----:B------:R-:W4:Y:S01]  /*29990*/  LDL.LU R76, [R1+0x890] ;  /* 0x00089000014c7983 */ /* 0x000f220000300800 */
[CC--:B-1----:R-:W-:Y:S02]  /*299a0*/  LEA R10, P6, R138.reuse, R248.reuse, 0x2 ;  /* 0x000000f88a0a7211 */ /* 0x0c2fe400078c10ff */
[C---:B---3--:R-:W-:Y:S01]  /*299b0*/  LEA R4, P4, R77.reuse, R248, 0x2 ;  /* 0x000000f84d047211 */ /* 0x048fe200078810ff */
[----:B------:R1:W-:Y:S01]  /*299c0*/  STL.64 [R1+0x668], R8 ;  /* 0x0006680801007387 */ /* 0x0003e20000100a00 */
[-C--:B------:R-:W-:Y:S02]  /*299d0*/  LEA.HI.X.SX32 R11, R138, R0.reuse, 0x2, P6 ;  /* 0x000000008a0b7211 */ /* 0x080fe400030f16ff */
[----:B------:R-:W-:Y:S01]  /*299e0*/  LEA.HI.X.SX32 R5, R77, R0, 0x2, P4 ;  /* 0x000000004d057211 */ /* 0x000fe200020f16ff */
[----:B------:R-:W3:Y:S04]  /*299f0*/  LDL.LU R138, [R1+0x894] ;  /* 0x00089400018a7983 */ /* 0x000ee80000300800 */
[----:B------:R-:W-:Y:S01]  /*29a00*/  STL.64 [R1+0x660], R10 ;  /* 0x0006600a01007387 */ /* 0x000fe20000100a00 */
[----:B-1----:R-:W-:-:S03]  /*29a10*/  LEA R8, P0, R78, R248, 0x2 ;  /* 0x000000f84e087211 */ /* 0x002fc600078010ff */
[----:B------:R1:W-:Y:S01]  /*29a20*/  STL.64 [R1+0x658], R4 ;  /* 0x0006580401007387 */ /* 0x0003e20000100a00 */
[C---:B------:R-:W-:Y:S02]  /*29a30*/  LEA R72, P6, R79.reuse, R248, 0x2 ;  /* 0x000000f84f487211 */ /* 0x040fe400078c10ff */
[-C--:B------:R-:W-:Y:S01]  /*29a40*/  LEA.HI.X.SX32 R9, R78, R0.reuse, 0x2, P0 ;  /* 0x000000004e097211 */ /* 0x080fe200000f16ff */
[----:B------:R-:W3:Y:S01]  /*29a50*/  LDL.LU R77, [R1+0x898] ;  /* 0x00089800014d7983 */ /* 0x000ee20000300800 */
[----:B------:R-:W-:-:S03]  /*29a60*/  LEA.HI.X.SX32 R73, R79, R0, 0x2, P6 ;  /* 0x000000004f497211 */ /* 0x000fc600030f16ff */
[----:B------:R-:W3:Y:S01]  /*29a70*/  LDL.LU R78, [R1+0x89c] ;  /* 0x00089c00014e7983 */ /* 0x000ee20000300800 */
[----:B-1----:R-:W-:-:S03]  /*29a80*/  LEA R4, P4, R80, R248, 0x2 ;  /* 0x000000f850047211 */ /* 0x002fc600078810ff */
[----:B------:R1:W-:Y:S04]  /*29a90*/  STL.64 [R1+0x650], R8 ;  /* 0x0006500801007387 */ /* 0x0003e80000100a00 */
[----:B------:R-:W3:Y:S01]  /*29aa0*/  LDL.LU R79, [R1+0x8a8] ;  /* 0x0008a800014f7983 */ /* 0x000ee20000300800 */
[----:B------:R-:W-:-:S03]  /*29ab0*/  LEA.HI.X.SX32 R5, R80, R0, 0x2, P4 ;  /* 0x0000000050057211 */ /* 0x000fc600020f16ff */
[----:B------:R-:W-:Y:S04]  /*29ac0*/  STL.64 [R1+0x21d8], R72 ;  /* 0x0021d84801007387 */ /* 0x000fe80000100a00 */
[----:B------:R-:W3:Y:S04]  /*29ad0*/  LDL.LU R80, [R1+0x8ac] ;  /* 0x0008ac0001507983 */ /* 0x000ee80000300800 */
[----:B------:R-:W3:Y:S01]  /*29ae0*/  LDL.LU R144, [R1+0x8b8] ;  /* 0x0008b80001907983 */ /* 0x000ee20000300800 */
[----:B------:R-:W-:-:S03]  /*29af0*/  LEA R10, P0, R141, R248, 0x2 ;  /* 0x000000f88d0a7211 */ /* 0x000fc600078010ff */
[----:B------:R2:W-:Y:S01]  /*29b00*/  STL.64 [R1+0x6d8], R4 ;  /* 0x0006d80401007387 */ /* 0x0005e20000100a00 */
[----:B------:R-:W-:-:S03]  /*29b10*/  LEA.HI.X.SX32 R11, R141, R0, 0x2, P0 ;  /* 0x000000008d0b7211 */ /* 0x000fc600000f16ff */
[----:B------:R-:W3:Y:S01]  /*29b20*/  LDL.LU R143, [R1+0x8bc] ;  /* 0x0008bc00018f7983 */ /* 0x000ee20000300800 */
[----:B-1----:R-:W-:-:S03]  /*29b30*/  LEA R8, P6, R140, R248, 0x2 ;  /* 0x000000f88c087211 */ /* 0x002fc600078c10ff */
[----:B------:R1:W-:Y:S01]  /*29b40*/  STL.64 [R1+0x6d0], R10 ;  /* 0x0006d00a01007387 */ /* 0x0003e20000100a00 */
[----:B------:R-:W-:Y:S02]  /*29b50*/  LEA.HI.X.SX32 R9, R140, R0, 0x2, P6 ;  /* 0x000000008c097211 */ /* 0x000fe400030f16ff */
[C---:B--2---:R-:W-:Y:S01]  /*29b60*/  LEA R4, P4, R74.reuse, R248, 0x2 ;  /* 0x000000f84a047211 */ /* 0x044fe200078810ff */
[----:B------:R-:W2:Y:S03]  /*29b70*/  LDL.LU R141, [R1+0x8c0] ;  /* 0x0008c000018d7983 */ /* 0x000ea60000300800 */
[----:B------:R-:W-:Y:S01]  /*29b80*/  LEA.HI.X.SX32 R5, R74, R0, 0x2, P4 ;  /* 0x000000004a057211 */ /* 0x000fe200020f16ff */
[----:B------:R1:W-:Y:S02]  /*29b90*/  STL.64 [R1+0x6c8], R8 ;  /* 0x0006c80801007387 */ /* 0x0003e40000100a00 */
[----:B-1----:R-:W-:-:S02]  /*29ba0*/  LEA R10, P0, R75, R248, 0x2 ;  /* 0x000000f84b0a7211 */ /* 0x002fc400078010ff */
[----:B------:R1:W-:Y:S02]  /*29bb0*/  STL.64 [R1+0x6c0], R4 ;  /* 0x0006c00401007387 */ /* 0x0003e40000100a00 */
[----:B------:R-:W-:Y:S02]  /*29bc0*/  LEA.HI.X.SX32 R11, R75, R0, 0x2, P0 ;  /* 0x000000004b0b7211 */ /* 0x000fe400000f16ff */
[----:B------:R-:W2:Y:S01]  /*29bd0*/  LDL.LU R146, [R1+0x8c4] ;  /* 0x0008c40001927983 */ /* 0x000ea20000300800 */
[----:B------:R-:W-:-:S03]  /*29be0*/  LEA R8, P6, R139, R248, 0x2 ;  /* 0x000000f88b087211 */ /* 0x000fc600078c10ff */
        /* <DEDUP_REMOVED lines=8> */
[----:B----4-:R-:W-:-:S04]  /*29c70*/  LEA R74, P0, R136, R248, 0x2 ;  /* 0x000000f8884a7211 */ /* 0x010fc800078010ff */
[----:B------:R-:W-:Y:S02]  /*29c80*/  LEA.HI.X.SX32 R75, R136, R0, 0x2, P0 ;  /* 0x00000000884b7211 */ /* 0x000fe400000f16ff */
[----:B------:R-:W4:Y:S01]  /*29c90*/  LDL.LU R136, [R1+0x8d4] ;  /* 0x0008d40001887983 */ /* 0x000f220000300800 */
[----:B------:R-:W-:-:S04]  /*29ca0*/  LEA R10, P6, R76, R248, 0x2 ;  /* 0x000000f84c0a7211 */ /* 0x000fc800078c10ff */
[----:B------:R-:W-:Y:S01]  /*29cb0*/  LEA.HI.X.SX32 R11, R76, R0, 0x2, P6 ;  /* 0x000000004c0b7211 */ /* 0x000fe200030f16ff */
[----:B------:R-:W-:Y:S01]  /*29cc0*/  STL.64 [R1+0x21e0], R74 ;  /* 0x0021e04a01007387 */ /* 0x000fe20000100a00 */
[----:B---3--:R-:W-:-:S03]  /*29cd0*/  LEA R8, P4, R138, R248, 0x2 ;  /* 0x000000f88a087211 */ /* 0x008fc600078810ff */
[----:B------:R3:W-:Y:S01]  /*29ce0*/  STL.64 [R1+0x710], R10 ;  /* 0x0007100a01007387 */ /* 0x0007e20000100a00 */
[----:B------:R-:W-:-:S03]  /*29cf0*/  LEA.HI.X.SX32 R9, R138, R0, 0x2, P4 ;  /* 0x000000008a097211 */ /* 0x000fc600020f16ff */
[----:B------:R-:W4:Y:S04]  /*29d00*/  LDL.LU R138, [R1+0x8d0] ;  /* 0x0008d000018a7983 */ /* 0x000f280000300800 */
[----:B------:R3:W-:Y:S01]  /*29d10*/  STL.64 [R1+0x708], R8 ;  /* 0x0007080801007387 */ /* 0x0007e20000100a00 */
[----:B-1----:R-:W-:-:S03]  /*29d20*/  LEA R4, P0, R77, R248, 0x2 ;  /* 0x000000f84d047211 */ /* 0x002fc600078010ff */
[----:B------:R-:W4:Y:S01]  /*29d30*/  LDL.LU R140, [R1+0x8e0] ;  /* 0x0008e000018c7983 */ /* 0x000f220000300800 */
[C---:B---3--:R-:W-:Y:S02]  /*29d40*/  LEA R10, P6, R78.reuse, R248, 0x2 ;  /* 0x000000f84e0a7211 */ /* 0x048fe400078c10ff */
[-C--:B------:R-:W-:Y:S02]  /*29d50*/  LEA.HI.X.SX32 R5, R77, R0.reuse, 0x2, P0 ;  /* 0x000000004d057211 */ /* 0x080fe400000f16ff */
[----:B------:R-:W-:Y:S02]  /*29d60*/  LEA.HI.X.SX32 R11, R78, R0, 0x2, P6 ;  /* 0x000000004e0b7211 */ /* 0x000fe400030f16ff */
[C---:B------:R-:W-:Y:S01]  /*29d70*/  LEA R8, P4, R79.reuse, R248, 0x2 ;  /* 0x000000f84f087211 */ /* 0x040fe200078810ff */
[----:B------:R1:W-:Y:S03]  /*29d80*/  STL.64 [R1+0x700], R4 ;  /* 0x0007000401007387 */ /* 0x0003e60000100a00 */
[----:B------:R-:W-:Y:S01]  /*29d90*/  LEA.HI.X.SX32 R9, R79, R0, 0x2, P4 ;  /* 0x000000004f097211 */ /* 0x000fe200020f16ff */
[----:B------:R-:W3:Y:S04]  /*29da0*/  LDL.LU R145, [R1+0x8e4] ;  /* 0x0008e40001917983 */ /* 0x000ee80000300800 */
[----:B------:R2:W-:Y:S01]  /*29db0*/  STL.64 [R1+0x6f8], R10 ;  /* 0x0006f80a01007387 */ /* 0x0005e20000100a00 */
[----:B-1----:R-:W-:-:S03]  /*29dc0*/  LEA R4, P0, R80, R248, 0x2 ;  /* 0x000000f850047211 */ /* 0x002fc600078010ff */
[----:B------:R1:W-:Y:S01]  /*29dd0*/  STL.64 [R1+0x6f0], R8 ;  /* 0x0006f00801007387 */ /* 0x0003e20000100a00 */
[----:B------:R-:W-:Y:S02]  /*29de0*/  LEA R76, P6, R144, R248, 0x2 ;  /* 0x000000f8904c7211 */ /* 0x000fe400078c10ff */
[-C--:B------:R-:W-:Y:S01]  /*29df0*/  LEA.HI.X.SX32 R5, R80, R0.reuse, 0x2, P0 ;  /* 0x0000000050057211 */ /* 0x080fe200000f16ff */
[----:B------:R-:W3:Y:S01]  /*29e00*/  LDL.LU R142, [R1+0x8e8] ;  /* 0x0008e800018e7983 */ /* 0x000ee20000300800 */
[----:B------:R-:W-:-:S03]  /*29e10*/  LEA.HI.X.SX32 R77, R144, R0, 0x2, P6 ;  /* 0x00000000904d7211 */ /* 0x000fc600030f16ff */
[----:B------:R1:W-:Y:S04]  /*29e20*/  STL.64 [R1+0x6e8], R4 ;  /* 0x0006e80401007387 */ /* 0x0003e80000100a00 */
[----:B------:R-:W3:Y:S01]  /*29e30*/  LDL.LU R144, [R1+0x8ec] ;  /* 0x0008ec0001907983 */ /* 0x000ee20000300800 */
[-C--:B------:R-:W-:Y:S02]  /*29e40*/  LEA R78, P4, R143, R248.reuse, 0x2 ;  /* 0x000000f88f4e7211 */ /* 0x080fe400078810ff */
[----:B--2---:R-:W-:Y:S01]  /*29e50*/  LEA R80, P0, R141, R248, 0x2 ;  /* 0x000000f88d507211 */ /* 0x004fe200078010ff */
[----:B------:R-:W-:Y:S01]  /*29e60*/  STL.64 [R1+0x1e60], R76 ;  /* 0x001e604c01007387 */ /* 0x000fe20000100a00 */
[----:B------:R-:W-:-:S03]  /*29e70*/  LEA.HI.X.SX32 R79, R143, R0, 0x2, P4 ;  /* 0x000000008f4f7211 */ /* 0x000fc600020f16ff */
[----:B------:R-:W2:Y:S01]  /*29e80*/  LDL.LU R143, [R1+0x8f0] ;  /* 0x0008f000018f7983 */ /* 0x000ea20000300800 */
[----:B------:R-:W-:-:S03]  /*29e90*/  LEA.HI.X.SX32 R81, R141, R0, 0x2, P0 ;  /* 0x000000008d517211 */ /* 0x000fc600000f16ff */
[----:B------:R-:W-:Y:S04]  /*29ea0*/  STL.64 [R1+0x21e8], R78 ;  /* 0x0021e84e01007387 */ /* 0x000fe80000100a00 */
[----:B------:R-:W2:Y:S01]  /*29eb0*/  LDL.LU R141, [R1+0x8f4] ;  /* 0x0008f400018d7983 */ /* 0x000ea20000300800 */
[----:B------:R-:W-:-:S04]  /*29ec0*/  LEA R82, P6, R146, R248, 0x2 ;  /* 0x000000f892527211 */ /* 0x000fc800078c10ff */
[----:B------:R-:W-:Y:S01]  /*29ed0*/  LEA.HI.X.SX32 R83, R146, R0, 0x2, P6 ;  /* 0x0000000092537211 */ /* 0x000fe200030f16ff */
[----:B------:R-:W-:Y:S01]  /*29ee0*/  STL.64 [R1+0x2150], R80 ;  /* 0x0021505001007387 */ /* 0x000fe20000100a00 */
[----:B------:R-:W-:-:S03]  /*29ef0*/  LEA R84, P4, R139, R248, 0x2 ;  /* 0x000000f88b547211 */ /* 0x000fc600078810ff */
[----:B------:R-:W-:Y:S01]  /*29f00*/  STL.64 [R1+0x20e0], R82 ;  /* 0x0020e05201007387 */ /* 0x000fe20000100a00 */
[----:B------:R-:W-:-:S03]  /*29f10*/  LEA.HI.X.SX32 R85, R139, R0, 0x2, P4 ;  /* 0x000000008b557211 */ /* 0x000fc600020f16ff */
[----:B------:R-:W2:Y:S01]  /*29f20*/  LDL.LU R139, [R1+0x908] ;  /* 0x00090800018b7983 */ /* 0x000ea20000300800 */
[----:B------:R-:W-:-:S03]  /*29f30*/  LEA R86, P0, R137, R248, 0x2 ;  /* 0x000000f889567211 */ /* 0x000fc600078010ff */
[----:B------:R-:W-:Y:S01]  /*29f40*/  STL.64 [R1+0x2068], R84 ;  /* 0x0020685401007387 */ /* 0x000fe20000100a00 */
[----:B------:R-:W-:-:S03]  /*29f50*/  LEA.HI.X.SX32 R87, R137, R0, 0x2, P0 ;  /* 0x0000000089577211 */ /* 0x000fc600000f16ff */
[----:B------:R-:W2:Y:S04]  /*29f60*/  LDL.LU R137, [R1+0x90c] ;  /* 0x00090c0001897983 */ /* 0x000ea80000300800 */
[----:B------:R-:W-:Y:S01]  /*29f70*/  STL.64 [R1+0x1ff0], R86 ;  /* 0x001ff05601007387 */ /* 0x000fe20000100a00 */
[----:B----4-:R-:W-:-:S04]  /*29f80*/  LEA R88, P6, R136, R248, 0x2 ;  /* 0x000000f888587211 */ /* 0x010fc800078c10ff */
[----:B------:R-:W-:Y:S02]  /*29f90*/  LEA.HI.X.SX32 R89, R136, R0, 0x2, P6 ;  /* 0x0000000088597211 */ /* 0x000fe400030f16ff */
[----:B------:R-:W4:Y:S04]  /*29fa0*/  LDL.LU R136, [R1+0x918] ;  /* 0x0009180001887983 */ /* 0x000f280000300800 */
[----:B------:R-:W-:Y:S01]  /*29fb0*/  STL.64 [R1+0x1f70], R88 ;  /* 0x001f705801007387 */ /* 0x000fe20000100a00 */
[----:B------:R-:W-:-:S04]  /*29fc0*/  LEA R90, P4, R138, R248, 0x2 ;  /* 0x000000f88a5a7211 */ /* 0x000fc800078810ff */
[----:B------:R-:W-:Y:S02]  /*29fd0*/  LEA.HI.X.SX32 R91, R138, R0, 0x2, P4 ;  /* 0x000000008a5b7211 */ /* 0x000fe400020f16ff */
[----:B------:R-:W4:Y:S01]  /*29fe0*/  LDL.LU R138, [R1+0x91c] ;  /* 0x00091c00018a7983 */ /* 0x000f220000300800 */
[----:B------:R-:W-:-:S03]  /*29ff0*/  LEA R92, P0, R140, R248, 0x2 ;  /* 0x000000f88c5c7211 */ /* 0x000fc600078010ff */
[----:B------:R-:W-:Y:S01]  /*2a000*/  STL.64 [R1+0x1ee8], R90 ;  /* 0x001ee85a01007387 */ /* 0x000fe20000100a00 */
[----:B------:R-:W-:-:S03]  /*2a010*/  LEA.HI.X.SX32 R93, R140, R0, 0x2, P0 ;  /* 0x000000008c5d7211 */ /* 0x000fc600000f16ff */
[----:B------:R-:W4:Y:S04]  /*2a020*/  LDL.LU R140, [R1+0x920] ;  /* 0x00092000018c7983 */ /* 0x000f280000300800 */
[----:B------:R-:W-:Y:S04]  /*2a030*/  STL.64 [R1+0x1e68], R92 ;  /* 0x001e685c01007387 */ /* 0x000fe80000100a00 */
[----:B------:R-:W4:Y:S01]  /*2a040*/  LDL.LU R146, [R1+0x924] ;  /* 0x0009240001927983 */ /* 0x000f220000300800 */
[----:B---3--:R-:W-:-:S04]  /*2a050*/  LEA R94, P6, R145, R248, 0x2 ;  /* 0x000000f8915e7211 */ /* 0x008fc800078c10ff */
[----:B------:R-:W-:-:S05]  /*2a060*/  LEA.HI.X.SX32 R95, R145, R0, 0x2, P6 ;  /* 0x00000000915f7211 */ /* 0x000fca00030f16ff */
[----:B------:R-:W-:Y:S01]  /*2a070*/  STL.64 [R1+0x21f0], R94 ;  /* 0x0021f05e01007387 */ /* 0x000fe20000100a00 */
[----:B------:R-:W-:-:S04]  /*2a080*/  LEA R96, P4, R142, R248, 0x2 ;  /* 0x000000f88e607211 */ /* 0x000fc800078810ff */
[----:B------:R-:W-:Y:S02]  /*2a090*/  LEA.HI.X.SX32 R97, R142, R0, 0x2, P4 ;  /* 0x000000008e617211 */ /* 0x000fe400020f16ff */
[----:B------:R-:W3:Y:S01]  /*2a0a0*/  LDL.LU R142, [R1+0x928] ;  /* 0x00092800018e7983 */ /* 0x000ee20000300800 */
[----:B------:R-:W-:-:S03]  /*2a0b0*/  LEA R98, P0, R144, R248, 0x2 ;  /* 0x000000f890627211 */ /* 0x000fc600078010ff */
[----:B------:R-:W-:Y:S01]  /*2a0c0*/  STL.64 [R1+0x2158], R96 ;  /* 0x0021586001007387 */ /* 0x000fe20000100a00 */
[----:B------:R-:W-:-:S03]  /*2a0d0*/  LEA.HI.X.SX32 R99, R144, R0, 0x2, P0 ;  /* 0x0000000090637211 */ /* 0x000fc600000f16ff */
[----:B------:R-:W3:Y:S04]  /*2a0e0*/  LDL.LU R144, [R1+0x92c] ;  /* 0x00092c0001907983 */ /* 0x000ee80000300800 */
[----:B------:R-:W3:Y:S01]  /*2a0f0*/  LDL.LU R145, [R1+0x930] ;  /* 0x0009300001917983 */ /* 0x000ee20000300800 */
[----:B--2---:R-:W-:-:S04]  /*2a100*/  LEA R100, P6, R143, R248, 0x2 ;  /* 0x000000f88f647211 */ /* 0x004fc800078c10ff */
[----:B------:R-:W-:Y:S02]  /*2a110*/  LEA.HI.X.SX32 R101, R143, R0, 0x2, P6 ;  /* 0x000000008f657211 */ /* 0x000fe400030f16ff */
[C---:B------:R-:W-:Y:S01]  /*2a120*/  LEA R102, P4, R141.reuse, R248, 0x2 ;  /* 0x000000f88d667211 */ /* 0x040fe200078810ff */
[----:B------:R-:W-:Y:S03]  /*2a130*/  STL.64 [R1+0x20e8], R98 ;  /* 0x0020e86201007387 */ /* 0x000fe60000100a00 */
[----:B------:R-:W-:Y:S01]  /*2a140*/  LEA.HI.X.SX32 R103, R141, R0, 0x2, P4 ;  /* 0x000000008d677211 */ /* 0x000fe200020f16ff */
[----:B------:R-:W2:Y:S04]  /*2a150*/  LDL.LU R143, [R1+0x934] ;  /* 0x00093400018f7983 */ /* 0x000ea80000300800 */
[----:B------:R-:W-:Y:S04]  /*2a160*/  STL.64 [R1+0x2070], R100 ;  /* 0x0020706401007387 */ /* 0x000fe80000100a00 */
[----:B------:R-:W2:Y:S01]  /*2a170*/  LDL.LU R141, [R1+0x940] ;  /* 0x00094000018d7983 */ /* 0x000ea20000300800 */
        /* <DEDUP_REMOVED lines=19> */
[----:B------:R-:W4:Y:S01]  /*2a2b0*/  LDL.LU R140, [R1+0x954] ;  /* 0x00095400018c7983 */ /* 0x000f220000300800 */
[----:B------:R-:W-:-:S04]  /*2a2c0*/  LEA R114, P4, R146, R248, 0x2 ;  /* 0x000000f892727211 */ /* 0x000fc800078810ff */
[----:B------:R-:W-:Y:S01]  /*2a2d0*/  LEA.HI.X.SX32 R115, R146, R0, 0x2, P4 ;  /* 0x0000000092737211 */ /* 0x000fe200020f16ff */
[----:B------:R-:W-:Y:S04]  /*2a2e0*/  STL.64 [R1+0x2160], R112 ;  /* 0x0021607001007387 */ /* 0x000fe80000100a00 */
[----:B------:R-:W-:Y:S01]  /*2a2f0*/  STL.64 [R1+0x20f0], R114 ;  /* 0x0020f07201007387 */ /* 0x000fe20000100a00 */
[----:B---3--:R-:W-:-:S04]  /*2a300*/  LEA R116, P0, R142, R248, 0x2 ;  /* 0x000000f88e747211 */ /* 0x008fc800078010ff */
[----:B------:R-:W-:Y:S02]  /*2a310*/  LEA.HI.X.SX32 R117, R142, R0, 0x2, P0 ;  /* 0x000000008e757211 */ /* 0x000fe400000f16ff */
[----:B------:R-:W3:Y:S01]  /*2a320*/  LDL.LU R142, [R1+0x960] ;  /* 0x00096000018e7983 */ /* 0x000ee20000300800 */
[----:B------:R-:W-:-:S03]  /*2a330*/  LEA R118, P6, R144, R248, 0x2 ;  /* 0x000000f890767211 */ /* 0x000fc600078c10ff */
[----:B------:R-:W-:Y:S01]  /*2a340*/  STL.64 [R1+0x2078], R116 ;  /* 0x0020787401007387 */ /* 0x000fe20000100a00 */
[C---:B------:R-:W-:Y:S02]  /*2a350*/  LEA R120, P4, R145.reuse, R248, 0x2 ;  /* 0x000000f891787211 */ /* 0x040fe400078810ff */
[-C--:B------:R-:W-:Y:S02]  /*2a360*/  LEA.HI.X.SX32 R119, R144, R0.reuse, 0x2, P6 ;  /* 0x0000000090777211 */ /* 0x080fe400030f16ff */
[----:B------:R-:W3:Y:S01]  /*2a370*/  LDL.LU R144, [R1+0x964] ;  /* 0x0009640001907983 */ /* 0x000ee20000300800 */
[----:B------:R-:W-:-:S03]  /*2a380*/  LEA.HI.X.SX32 R121, R145, R0, 0x2, P4 ;  /* 0x0000000091797211 */ /* 0x000fc600020f16ff */
[----:B------:R-:W-:Y:S04]  /*2a390*/  STL.64 [R1+0x2000], R118 ;  /* 0x0020007601007387 */ /* 0x000fe80000100a00 */
[----:B------:R-:W3:Y:S01]  /*2a3a0*/  LDL.LU R146, [R1+0x970] ;  /* 0x0009700001927983 */ /* 0x000ee20000300800 */
[----:B--2---:R-:W-:-:S03]  /*2a3b0*/  LEA R122, P0, R143, R248, 0x2 ;  /* 0x000000f88f7a7211 */ /* 0x004fc600078010ff */
[----:B------:R-:W-:Y:S04]  /*2a3c0*/  STL.64 [R1+0x1f80], R120 ;  /* 0x001f807801007387 */ /* 0x000fe80000100a00 */
[----:B------:R-:W2:Y:S01]  /*2a3d0*/  LDL.LU R148, [R1+0x974] ;  /* 0x0009740001947983 */ /* 0x000ea20000300800 */
[----:B------:R-:W-:Y:S02]  /*2a3e0*/  LEA R124, P6, R141, R248, 0x2 ;  /* 0x000000f88d7c7211 */ /* 0x000fe400078c10ff */
[-C--:B------:R-:W-:Y:S02]  /*2a3f0*/  LEA.HI.X.SX32 R123, R143, R0.reuse, 0x2, P0 ;  /* 0x000000008f7b7211 */ /* 0x080fe400000f16ff */
[----:B------:R-:W-:-:S03]  /*2a400*/  LEA.HI.X.SX32 R125, R141, R0, 0x2, P6 ;  /* 0x000000008d7d7211 */ /* 0x000fc600030f16ff */
[----:B------:R-:W-:Y:S04]  /*2a410*/  STL.64 [R1+0x1ef8], R122 ;  /* 0x001ef87a01007387 */ /* 0x000fe80000100a00 */
[----:B------:R-:W2:Y:S04]  /*2a420*/  LDL.LU R150, [R1+0x978] ;  /* 0x0009780001967983 */ /* 0x000ea80000300800 */
[----:B------:R-:W-:Y:S01]  /*2a430*/  STL.64 [R1+0x1e78], R124 ;  /* 0x001e787c01007387 */ /* 0x000fe20000100a00 */
[----:B------:R-:W-:-:S03]  /*2a440*/  LEA R126, P4, R139, R248, 0x2 ;  /* 0x000000f88b7e7211 */ /* 0x000fc600078810ff */
[----:B------:R-:W2:Y:S01]  /*2a450*/  LDL.LU R152, [R1+0x97c] ;  /* 0x00097c0001987983 */ /* 0x000ea20000300800 */
[----:B------:R-:W-:-:S05]  /*2a460*/  LEA.HI.X.SX32 R127, R139, R0, 0x2, P4 ;  /* 0x000000008b7f7211 */ /* 0x000fca00020f16ff */
[----:B------:R-:W-:Y:S04]  /*2a470*/  STL.64 [R1+0x2200], R126 ;  /* 0x0022007e01007387 */ /* 0x000fe80000100a00 */
[----:B------:R-:W2:Y:S01]  /*2a480*/  LDL.LU R154, [R1+0x998] ;  /* 0x00099800019a7983 */ /* 0x000ea20000300800 */
[----:B------:R-:W-:-:S04]  /*2a490*/  LEA R128, P0, R137, R248, 0x2 ;  /* 0x000000f889807211 */ /* 0x000fc800078010ff */
[----:B------:R-:W-:-:S05]  /*2a4a0*/  LEA.HI.X.SX32 R129, R137, R0, 0x2, P0 ;  /* 0x0000000089817211 */ /* 0x000fca00000f16ff */
[----:B------:R-:W-:Y:S04]  /*2a4b0*/  STL.64 [R1+0x2168], R128 ;  /* 0x0021688001007387 */ /* 0x000fe80000100a00 */
[----:B------:R-:W2:Y:S04]  /*2a4c0*/  LDL.LU R156, [R1+0x99c] ;  /* 0x00099c00019c7983 */ /* 0x000ea80000300800 */
[----:B------:R-:W2:Y:S01]  /*2a4d0*/  LDL.LU R158, [R1+0x9a0] ;  /* 0x0009a000019e7983 */ /* 0x000ea20000300800 */
[----:B----4-:R-:W-:-:S04]  /*2a4e0*/  LEA R130, P6, R136, R248, 0x2 ;  /* 0x000000f888827211 */ /* 0x010fc800078c10ff */
[----:B------:R-:W-:-:S05]  /*2a4f0*/  LEA.HI.X.SX32 R131, R136, R0, 0x2, P6 ;  /* 0x0000000088837211 */ /* 0x000fca00030f16ff */
[----:B------:R-:W-:Y:S04]  /*2a500*/  STL.64 [R1+0x20f8], R130 ;  /* 0x0020f88201007387 */ /* 0x000fe80000100a00 */
[----:B------:R-:W4:Y:S01]  /*2a510*/  LDL.LU R160, [R1+0x9a4] ;  /* 0x0009a40001a07983 */ /* 0x000f220000300800 */
[----:B------:R-:W-:-:S04]  /*2a520*/  LEA R132, P4, R138, R248, 0x2 ;  /* 0x000000f88a847211 */ /* 0x000fc800078810ff */
[----:B------:R-:W-:Y:S02]  /*2a530*/  LEA.HI.X.SX32 R133, R138, R0, 0x2, P4 ;  /* 0x000000008a857211 */ /* 0x000fe400020f16ff */
[----:B------:R-:W-:-:S03]  /*2a540*/  LEA R134, P0, R140, R248, 0x2 ;  /* 0x000000f88c867211 */ /* 0x000fc600078010ff */
[----:B------:R-:W-:Y:S01]  /*2a550*/  STL.64 [R1+0x2080], R132 ;  /* 0x0020808401007387 */ /* 0x000fe20000100a00 */
[----:B------:R-:W-:-:S03]  /*2a560*/  LEA.HI.X.SX32 R135, R140, R0, 0x2, P0 ;  /* 0x000000008c877211 */ /* 0x000fc600000f16ff */
[----:B------:R-:W4:Y:S04]  /*2a570*/  LDL.LU R162, [R1+0x9a8] ;  /* 0x0009a80001a27983 */ /* 0x000f280000300800 */
[----:B------:R-:W-:Y:S04]  /*2a580*/  STL.64 [R1+0x2008], R134 ;  /* 0x0020088601007387 */ /* 0x000fe80000100a00 */
[----:B------:R-:W4:Y:S01]  /*2a590*/  LDL.LU R164, [R1+0x9ac] ;  /* 0x0009ac0001a47983 */ /* 0x000f220000300800 */
[----:B---3--:R-:W-:-:S04]  /*2a5a0*/  LEA R136, P6, R142, R248, 0x2 ;  /* 0x000000f88e887211 */ /* 0x008fc800078c10ff */
[----:B------:R-:W-:Y:S02]  /*2a5b0*/  LEA.HI.X.SX32 R137, R142, R0, 0x2, P6 ;  /* 0x000000008e897211 */ /* 0x000fe400030f16ff */
        /* <DEDUP_REMOVED lines=13> */
[----:B------:R-:W2:Y:S01]  /*2a690*/  LDL.LU R172, [R1+0x9c4] ;  /* 0x0009c40001ac7983 */ /* 0x000ea20000300800 */
[-C--:B------:R-:W-:Y:S02]  /*2a6a0*/  LEA R144, P4, R150, R248.reuse, 0x2 ;  /* 0x000000f896907211 */ /* 0x080fe400078810ff */
[----:B------:R-:W-:-:S02]  /*2a6b0*/  LEA R146, P0, R152, R248, 0x2 ;  /* 0x000000f898927211 */ /* 0x000fc400078010ff */
[-C--:B------:R-:W-:Y:S02]  /*2a6c0*/  LEA.HI.X.SX32 R145, R150, R0.reuse, 0x2, P4 ;  /* 0x0000000096917211 */ /* 0x080fe400020f16ff */
[----:B------:R-:W-:-:S03]  /*2a6d0*/  LEA.HI.X.SX32 R147, R152, R0, 0x2, P0 ;  /* 0x0000000098937211 */ /* 0x000fc600000f16ff */
[----:B------:R-:W-:Y:S04]  /*2a6e0*/  STL.64 [R1+0x2170], R144 ;  /* 0x0021709001007387 */ /* 0x000fe80000100a00 */
[----:B------:R-:W-:Y:S01]  /*2a6f0*/  STL.64 [R1+0x2100], R146 ;  /* 0x0021009201007387 */ /* 0x000fe20000100a00 */
[----:B------:R-:W-:-:S03]  /*2a700*/  LEA R148, P6, R154, R248, 0x2 ;  /* 0x000000f89a947211 */ /* 0x000fc600078c10ff */
[----:B------:R-:W2:Y:S01]  /*2a710*/  LDL.LU R174, [R1+0x9d0] ;  /* 0x0009d00001ae7983 */ /* 0x000ea20000300800 */
[----:B------:R-:W-:-:S05]  /*2a720*/  LEA.HI.X.SX32 R149, R154, R0, 0x2, P6 ;  /* 0x000000009a957211 */ /* 0x000fca00030f16ff */
[----:B------:R-:W-:Y:S04]  /*2a730*/  STL.64 [R1+0x2088], R148 ;  /* 0x0020889401007387 */ /* 0x000fe80000100a00 */
[----:B------:R-:W2:Y:S01]  /*2a740*/  LDL.LU R176, [R1+0x9d4] ;  /* 0x0009d40001b07983 */ /* 0x000ea20000300800 */
[-C--:B------:R-:W-:Y:S02]  /*2a750*/  LEA R150, P4, R156, R248.reuse, 0x2 ;  /* 0x000000f89c967211 */ /* 0x080fe400078810ff */
[----:B------:R-:W-:Y:S02]  /*2a760*/  LEA R152, P0, R158, R248, 0x2 ;  /* 0x000000f89e987211 */ /* 0x000fe400078010ff */
[-C--:B------:R-:W-:Y:S02]  /*2a770*/  LEA.HI.X.SX32 R151, R156, R0.reuse, 0x2, P4 ;  /* 0x000000009c977211 */ /* 0x080fe400020f16ff */
[----:B------:R-:W-:-:S03]  /*2a780*/  LEA.HI.X.SX32 R153, R158, R0, 0x2, P0 ;  /* 0x000000009e997211 */ /* 0x000fc600000f16ff */
[----:B------:R-:W-:Y:S04]  /*2a790*/  STL.64 [R1+0x2010], R150 ;  /* 0x0020109601007387 */ /* 0x000fe80000100a00 */
[----:B------:R-:W2:Y:S04]  /*2a7a0*/  LDL.LU R183, [R1+0x9d8] ;  /* 0x0009d80001b77983 */ /* 0x000ea80000300800 */
[----:B------:R-:W-:Y:S04]  /*2a7b0*/  STL.64 [R1+0x1f90], R152 ;  /* 0x001f909801007387 */ /* 0x000fe80000100a00 */
        /* <DEDUP_REMOVED lines=12> */
[----:B------:R-:W1:Y:S01]  /*2a880*/  LDL.LU R180, [R1+0x9e8] ;  /* 0x0009e80001b47983 */ /* 0x000e620000300800 */
[----:B---3--:R-:W-:-:S04]  /*2a890*/  LEA R160, P6, R166, R248, 0x2 ;  /* 0x000000f8a6a07211 */ /* 0x008fc800078c10ff */
[----:B------:R-:W-:Y:S02]  /*2a8a0*/  LEA.HI.X.SX32 R161, R166, R0, 0x2, P6 ;  /* 0x00000000a6a17211 */ /* 0x000fe400030f16ff */
[----:B------:R-:W-:-:S03]  /*2a8b0*/  LEA R162, P4, R168, R248, 0x2 ;  /* 0x000000f8a8a27211 */ /* 0x000fc600078810ff */
[----:B------:R-:W-:Y:S01]  /*2a8c0*/  STL.64 [R1+0x2178], R160 ;  /* 0x002178a001007387 */ /* 0x000fe20000100a00 */
[----:B------:R-:W-:-:S03]  /*2a8d0*/  LEA.HI.X.SX32 R163, R168, R0, 0x2, P4 ;  /* 0x00000000a8a37211 */ /* 0x000fc600020f16ff */
[----:B------:R-:W3:Y:S01]  /*2a8e0*/  LDL.LU R182, [R1+0x9ec] ;  /* 0x0009ec0001b67983 */ /* 0x000ee20000300800 */
[----:B--2---:R-:W-:-:S03]  /*2a8f0*/  LEA R164, P0, R170, R248, 0x2 ;  /* 0x000000f8aaa47211 */ /* 0x004fc600078010ff */
[----:B------:R-:W2:Y:S01]  /*2a900*/  LDL.LU R184, [R1+0x9f0] ;  /* 0x0009f00001b87983 */ /* 0x000ea20000300800 */
[----:B------:R-:W-:-:S03]  /*2a910*/  LEA.HI.X.SX32 R165, R170, R0, 0x2, P0 ;  /* 0x00000000aaa57211 */ /* 0x000fc600000f16ff */
[----:B------:R-:W-:Y:S01]  /*2a920*/  STL.64 [R1+0x2108], R162 ;  /* 0x002108a201007387 */ /* 0x000fe20000100a00 */
[----:B------:R-:W-:-:S03]  /*2a930*/  LEA R166, P6, R172, R248, 0x2 ;  /* 0x000000f8aca67211 */ /* 0x000fc600078c10ff */
[----:B------:R-:W2:Y:S01]  /*2a940*/  LDL.LU R186, [R1+0x9f4] ;  /* 0x0009f40001ba7983 */ /* 0x000ea20000300800 */
[----:B------:R-:W-:-:S03]  /*2a950*/  LEA.HI.X.SX32 R167, R172, R0, 0x2, P6 ;  /* 0x00000000aca77211 */ /* 0x000fc600030f16ff */
[----:B------:R-:W2:Y:S04]  /*2a960*/  LDL.LU R188, [R1+0x9f8] ;  /* 0x0009f80001bc7983 */ /* 0x000ea80000300800 */
[----:B------:R-:W-:Y:S04]  /*2a970*/  STL.64 [R1+0x2090], R164 ;  /* 0x002090a401007387 */ /* 0x000fe80000100a00 */
[----:B------:R-:W2:Y:S04]  /*2a980*/  LDL.LU R190, [R1+0x9fc] ;  /* 0x0009fc0001be7983 */ /* 0x000ea80000300800 */
[----:B------:R-:W-:Y:S04]  /*2a990*/  STL.64 [R1+0x2018], R166 ;  /* 0x002018a601007387 */ /* 0x000fe80000100a00 */
[----:B------:R-:W2:Y:S01]  /*2a9a0*/  LDL.LU R192, [R1+0xa00] ;  /* 0x000a000001c07983 */ /* 0x000ea20000300800 */
[----:B------:R-:W-:-:S04]  /*2a9b0*/  LEA R168, P4, R174, R248, 0x2 ;  /* 0x000000f8aea87211 */ /* 0x000fc800078810ff */
[----:B------:R-:W-:-:S05]  /*2a9c0*/  LEA.HI.X.SX32 R169, R174, R0, 0x2, P4 ;  /* 0x00000000aea97211 */ /* 0x000fca00020f16ff */
[----:B------:R-:W-:Y:S01]  /*2a9d0*/  STL.64 [R1+0x1f98], R168 ;  /* 0x001f98a801007387 */ /* 0x000fe20000100a00 */
[----:B------:R-:W-:-:S03]  /*2a9e0*/  LEA R170, P0, R176, R248, 0x2 ;  /* 0x000000f8b0aa7211 */ /* 0x000fc600078010ff */
[----:B------:R-:W2:Y:S01]  /*2a9f0*/  LDL.LU R194, [R1+0xa04] ;  /* 0x000a040001c27983 */ /* 0x000ea20000300800 */
[----:B------:R-:W-:-:S05]  /*2aa00*/  LEA.HI.X.SX32 R171, R176, R0, 0x2, P0 ;  /* 0x00000000b0ab7211 */ /* 0x000fca00000f16ff */
[----:B------:R-:W-:Y:S04]  /*2aa10*/  STL.64 [R1+0x1f10], R170 ;  /* 0x001f10aa01007387 */ /* 0x000fe80000100a00 */
[----:B------:R-:W2:Y:S01]  /*2aa20*/  LDL.LU R196, [R1+0xa08] ;  /* 0x000a080001c47983 */ /* 0x000ea20000300800 */
[----:B------:R-:W-:-:S04]  /*2aa30*/  LEA R172, P6, R183, R248, 0x2 ;  /* 0x000000f8b7ac7211 */ /* 0x000fc800078c10ff */
[----:B------:R-:W-:Y:S02]  /*2aa40*/  LEA.HI.X.SX32 R173, R183, R0, 0x2, P6 ;  /* 0x00000000b7ad7211 */ /* 0x000fe400030f16ff */
[----:B------:R-:W-:-:S03]  /*2aa50*/  LEA R174, P4, R181, R248, 0x2 ;  /* 0x000000f8b5ae7211 */ /* 0x000fc600078810ff */
[----:B------:R-:W-:Y:S01]  /*2aa60*/  STL.64 [R1+0x1e90], R172 ;  /* 0x001e90ac01007387 */ /* 0x000fe20000100a00 */
[----:B------:R-:W-:-:S03]  /*2aa70*/  LEA.HI.X.SX32 R175, R181, R0, 0x2, P4 ;  /* 0x00000000b5af7211 */ /* 0x000fc600020f16ff */
[----:B------:R-:W2:Y:S04]  /*2aa80*/  LDL R198, [R1+0xa0c] ;  /* 0x000a0c0001c67983 */ /* 0x000ea80000100800 */
[----:B------:R-:W-:Y:S01]  /*2aa90*/  STL.64 [R1+0x2218], R174 ;  /* 0x002218ae01007387 */ /* 0x000fe20000100a00 */
[----:B----4-:R-:W-:-:S04]  /*2aaa0*/  LEA R176, P0, R179, R248, 0x2 ;  /* 0x000000f8b3b07211 */ /* 0x010fc800078010ff */
[----:B------:R-:W-:-:S05]  /*2aab0*/  LEA.HI.X.SX32 R177, R179, R0, 0x2, P0 ;  /* 0x00000000b3b17211 */ /* 0x000fca00000f16ff */
[----:B------:R-:W-:Y:S04]  /*2aac0*/  STL.64 [R1+0x2180], R176 ;  /* 0x002180b001007387 */ /* 0x000fe80000100a00 */
[----:B------:R-:W4:Y:S01]  /*2aad0*/  LDL.LU R200, [R1+0xa10] ;  /* 0x000a100001c87983 */ /* 0x000f220000300800 */
[----:B------:R-:W-:-:S04]  /*2aae0*/  LEA R10, P6, R178, R248, 0x2 ;  /* 0x000000f8b20a7211 */ /* 0x000fc800078c10ff */
[----:B------:R-:W-:Y:S02]  /*2aaf0*/  LEA.HI.X.SX32 R11, R178, R0, 0x2, P6 ;  /* 0x00000000b20b7211 */ /* 0x000fe400030f16ff */
[----:B-1----:R-:W-:-:S03]  /*2ab00*/  LEA R8, P4, R180, R248, 0x2 ;  /* 0x000000f8b4087211 */ /* 0x002fc600078810ff */
[----:B------:R1:W-:Y:S01]  /*2ab10*/  STL.64 [R1+0x738], R10 ;  /* 0x0007380a01007387 */ /* 0x0003e20000100a00 */
[----:B------:R-:W-:-:S03]  /*2ab20*/  LEA.HI.X.SX32 R9, R180, R0, 0x2, P4 ;  /* 0x00000000b4097211 */ /* 0x000fc600020f16ff */
[----:B------:R-:W4:Y:S04]  /*2ab30*/  LDL.LU R202, [R1+0xa14] ;  /* 0x000a140001ca7983 */ /* 0x000f280000300800 */
[----:B------:R-:W-:Y:S04]  /*2ab40*/  STL.64 [R1+0x730], R8 ;  /* 0x0007300801007387 */ /* 0x000fe80000100a00 */
[----:B------:R-:W4:Y:S01]  /*2ab50*/  LDL.LU R204, [R1+0xa18] ;  /* 0x000a180001cc7983 */ /* 0x000f220000300800 */
[-C--:B---3--:R-:W-:Y:S02]  /*2ab60*/  LEA R4, P0, R182, R248.reuse, 0x2 ;  /* 0x000000f8b6047211 */ /* 0x088fe400078010ff */
[----:B--2---:R-:W-:-:S02]  /*2ab70*/  LEA R178, P6, R184, R248, 0x2 ;  /* 0x000000f8b8b27211 */ /* 0x004fc400078c10ff */
[-C--:B------:R-:W-:Y:S02]  /*2ab80*/  LEA.HI.X.SX32 R5, R182, R0.reuse, 0x2, P0 ;  /* 0x00000000b6057211 */ /* 0x080fe400000f16ff */
[----:B------:R-:W-:Y:S02]  /*2ab90*/  LEA.HI.X.SX32 R179, R184, R0, 0x2, P6 ;  /* 0x00000000b8b37211 */ /* 0x000fe400030f16ff */
[-C--:B------:R-:W-:Y:S02]  /*2aba0*/  LEA R180, P4, R186, R248.reuse, 0x2 ;  /* 0x000000f8bab47211 */ /* 0x080fe400078810ff */
[----:B------:R-:W-:Y:S02]  /*2abb0*/  LEA R182, P0, R188, R248, 0x2 ;  /* 0x000000f8bcb67211 */ /* 0x000fe400078010ff */
[-C--:B------:R-:W-:Y:S01]  /*2abc0*/  LEA.HI.X.SX32 R181, R186, R0.reuse, 0x2, P4 ;  /* 0x00000000bab57211 */ /* 0x080fe200020f16ff */
[----:B------:R2:W-:Y:S01]  /*2abd0*/  STL.64 [R1+0x728], R4 ;  /* 0x0007280401007387 */ /* 0x0005e20000100a00 */
[----:B------:R-:W-:-:S02]  /*2abe0*/  LEA.HI.X.SX32 R183, R188, R0, 0x2, P0 ;  /* 0x00000000bcb77211 */ /* 0x000fc400000f16ff */
[C---:B------:R-:W-:Y:S01]  /*2abf0*/  LEA R184, P6, R190.reuse, R248, 0x2 ;  /* 0x000000f8beb87211 */ /* 0x040fe200078c10ff */
[----:B------:R-:W-:Y:S03]  /*2ac00*/  STL.64 [R1+0x1fa0], R178 ;  /* 0x001fa0b201007387 */ /* 0x000fe60000100a00 */
[----:B------:R-:W-:Y:S01]  /*2ac10*/  LEA.HI.X.SX32 R185, R190, R0, 0x2, P6 ;  /* 0x00000000beb97211 */ /* 0x000fe200030f16ff */
[----:B------:R-:W3:Y:S01]  /*2ac20*/  LDL.LU R206, [R1+0xa1c] ;  /* 0x000a1c0001ce7983 */ /* 0x000ee20000300800 */
[----:B------:R-:W-:-:S03]  /*2ac30*/  LEA R186, P4, R192, R248, 0x2 ;  /* 0x000000f8c0ba7211 */ /* 0x000fc600078810ff */
[----:B------:R-:W-:Y:S01]  /*2ac40*/  STL.64 [R1+0x1f18], R180 ;  /* 0x001f18b401007387 */ /* 0x000fe20000100a00 */
[----:B------:R-:W-:-:S03]  /*2ac50*/  LEA.HI.X.SX32 R187, R192, R0, 0x2, P4 ;  /* 0x00000000c0bb7211 */ /* 0x000fc600020f16ff */
[----:B------:R-:W2:Y:S04]  /*2ac60*/  LDL.LU R208, [R1+0xa20] ;  /* 0x000a200001d07983 */ /* 0x000ea80000300800 */
[----:B------:R-:W-:Y:S04]  /*2ac70*/  STL.64 [R1+0x1e98], R182 ;  /* 0x001e98b601007387 */ /* 0x000fe80000100a00 */
[----:B------:R-:W2:Y:S04]  /*2ac80*/  LDL.LU R210, [R1+0xa24] ;  /* 0x000a240001d27983 */ /* 0x000ea80000300800 */
[----:B------:R-:W-:Y:S04]  /*2ac90*/  STL.64 [R1+0x2220], R184 ;  /* 0x002220b801007387 */ /* 0x000fe80000100a00 */
[----:B------:R-:W2:Y:S04]  /*2aca0*/  LDL.LU R212, [R1+0xa28] ;  /* 0x000a280001d47983 */ /* 0x000ea80000300800 */
[----:B------:R-:W-:Y:S04]  /*2acb0*/  STL.64 [R1+0x2188], R186 ;  /* 0x002188ba01007387 */ /* 0x000fe80000100a00 */
[----:B------:R-:W2:Y:S01]  /*2acc0*/  LDL.LU R214, [R1+0xa2c] ;  /* 0x000a2c0001d67983 */ /* 0x000ea20000300800 */
[----:B------:R-:W-:-:S03]  /*2acd0*/  LEA R188, P0, R194, R248, 0x2 ;  /* 0x000000f8c2bc7211 */ /* 0x000fc600078010ff */
[----:B------:R-:W2:Y:S01]  /*2ace0*/  LDL.LU R216, [R1+0xa30] ;  /* 0x000a300001d87983 */ /* 0x000ea20000300800 */
        /* <DEDUP_REMOVED lines=25> */
[----:B--2---:R-:W-:-:S03]  /*2ae80*/  LEA R202, P6, R208, R248, 0x2 ;  /* 0x000000f8d0ca7211 */ /* 0x004fc600078c10ff */
[----:B------:R-:W-:Y:S01]  /*2ae90*/  STL.64 [R1+0x2228], R200 ;  /* 0x002228c801007387 */ /* 0x000fe20000100a00 */
[----:B------:R-:W-:-:S03]  /*2aea0*/  LEA.HI.X.SX32 R203, R208, R0, 0x2, P6 ;  /* 0x00000000d0cb7211 */ /* 0x000fc600030f16ff */
[----:B------:R-:W2:Y:S01]  /*2aeb0*/  LDL.LU R230, [R1+0xa4c] ;  /* 0x000a4c0001e67983 */ /* 0x000ea20000300800 */
[----:B------:R-:W-:-:S04]  /*2aec0*/  LEA R204, P4, R210, R248, 0x2 ;  /* 0x000000f8d2cc7211 */ /* 0x000fc800078810ff */
[----:B------:R-:W-:Y:S02]  /*2aed0*/  LEA.HI.X.SX32 R205, R210, R0, 0x2, P4 ;  /* 0x00000000d2cd7211 */ /* 0x000fe400020f16ff */
[C---:B------:R-:W-:Y:S01]  /*2aee0*/  LEA R206, P0, R212.reuse, R248, 0x2 ;  /* 0x000000f8d4ce7211 */ /* 0x040fe200078010ff */
[----:B------:R-:W-:Y:S03]  /*2aef0*/  STL.64 [R1+0x2190], R202 ;  /* 0x002190ca01007387 */ /* 0x000fe60000100a00 */
[----:B------:R-:W-:Y:S02]  /*2af00*/  LEA.HI.X.SX32 R207, R212, R0, 0x2, P0 ;  /* 0x00000000d4cf7211 */ /* 0x000fe400000f16ff */
[C---:B------:R-:W-:Y:S01]  /*2af10*/  LEA R208, P6, R214.reuse, R248, 0x2 ;  /* 0x000000f8d6d07211 */ /* 0x040fe200078c10ff */
[----:B------:R-:W-:Y:S03]  /*2af20*/  STL.64 [R1+0x2118], R204 ;  /* 0x002118cc01007387 */ /* 0x000fe60000100a00 */
[----:B------:R-:W-:Y:S01]  /*2af30*/  LEA.HI.X.SX32 R209, R214, R0, 0x2, P6 ;  /* 0x00000000d6d17211 */ /* 0x000fe200030f16ff */
[----:B------:R-:W3:Y:S01]  /*2af40*/  LDL.LU R232, [R1+0xa50] ;  /* 0x000a500001e87983 */ /* 0x000ee20000300800 */
[----:B------:R-:W-:-:S03]  /*2af50*/  LEA R210, P4, R216, R248, 0x2 ;  /* 0x000000f8d8d27211 */ /* 0x000fc600078810ff */
[----:B------:R-:W-:Y:S04]  /*2af60*/  STL.64 [R1+0x20a0], R206 ;  /* 0x0020a0ce01007387 */ /* 0x000fe80000100a00 */
[----:B------:R-:W3:Y:S04]  /*2af70*/  LDL.LU R234, [R1+0xa54] ;  /* 0x000a540001ea7983 */ /* 0x000ee80000300800 */
[----:B------:R-:W-:Y:S01]  /*2af80*/  STL.64 [R1+0x2028], R208 ;  /* 0x002028d001007387 */ /* 0x000fe20000100a00 */
[----:B------:R-:W-:-:S03]  /*2af90*/  LEA.HI.X.SX32 R211, R216, R0, 0x2, P4 ;  /* 0x00000000d8d37211 */ /* 0x000fc600020f16ff */
[----:B------:R-:W3:Y:S01]  /*2afa0*/  LDL.LU R243, [R1+0xa58] ;  /* 0x000a580001f37983 */ /* 0x000ee20000300800 */
[----:B------:R-:W-:-:S03]  /*2afb0*/  LEA R212, P0, R218, R248, 0x2 ;  /* 0x000000f8dad47211 */ /* 0x000fc600078010ff */
[----:B------:R-:W-:Y:S01]  /*2afc0*/  STL.64 [R1+0x1fb0], R210 ;  /* 0x001fb0d201007387 */ /* 0x000fe20000100a00 */
[----:B------:R-:W-:-:S03]  /*2afd0*/  LEA.HI.X.SX32 R213, R218, R0, 0x2, P0 ;  /* 0x00000000dad57211 */ /* 0x000fc600000f16ff */
[----:B------:R-:W3:Y:S04]  /*2afe0*/  LDL.LU R241, [R1+0xa5c] ;  /* 0x000a5c0001f17983 */ /* 0x000ee80000300800 */
[----:B------:R-:W-:Y:S01]  /*2aff0*/  STL.64 [R1+0x1f28], R212 ;  /* 0x001f28d401007387 */ /* 0x000fe20000100a00 */
[----:B------:R-:W-:-:S03]  /*2b000*/  LEA R214, P6, R220, R248, 0x2 ;  /* 0x000000f8dcd67211 */ /* 0x000fc600078c10ff */
[----:B------:R-:W3:Y:S01]  /*2b010*/  LDL.LU R239, [R1+0xa60] ;  /* 0x000a600001ef7983 */ /* 0x000ee20000300800 */
[----:B------:R-:W-:-:S05]  /*2b020*/  LEA.HI.X.SX32 R215, R220, R0, 0x2, P6 ;  /* 0x00000000dcd77211 */ /* 0x000fca00030f16ff */
[----:B------:R-:W-:Y:S04]  /*2b030*/  STL.64 [R1+0x1ea8], R214 ;  /* 0x001ea8d601007387 */ /* 0x000fe80000100a00 */
[----:B------:R-:W3:Y:S01]  /*2b040*/  LDL.LU R237, [R1+0xa64] ;  /* 0x000a640001ed7983 */ /* 0x000ee20000300800 */
[----:B------:R-:W-:-:S04]  /*2b050*/  LEA R216, P4, R222, R248, 0x2 ;  /* 0x000000f8ded87211 */ /* 0x000fc800078810ff */
[----:B------:R-:W-:-:S05]  /*2b060*/  LEA.HI.X.SX32 R217, R222, R0, 0x2, P4 ;  /* 0x00000000ded97211 */ /* 0x000fca00020f16ff */
[----:B------:R-:W-:Y:S04]  /*2b070*/  STL.64 [R1+0x2230], R216 ;  /* 0x002230d801007387 */ /* 0x000fe80000100a00 */
[----:B------:R-:W3:Y:S01]  /*2b080*/  LDL.LU R236, [R1+0xa68] ;  /* 0x000a680001ec7983 */ /* 0x000ee20000300800 */
[----:B----4-:R-:W-:-:S04]  /*2b090*/  LEA R218, P0, R224, R248, 0x2 ;  /* 0x000000f8e0da7211 */ /* 0x010fc800078010ff */
[----:B------:R-:W-:-:S05]  /*2b0a0*/  LEA.HI.X.SX32 R219, R224, R0, 0x2, P0 ;  /* 0x00000000e0db7211 */ /* 0x000fca00000f16ff */
[----:B------:R-:W-:Y:S04]  /*2b0b0*/  STL.64 [R1+0x2198], R218 ;  /* 0x002198da01007387 */ /* 0x000fe80000100a00 */
[----:B------:R-:W4:Y:S04]  /*2b0c0*/  LDL.LU R238, [R1+0xa6c] ;  /* 0x000a6c0001ee7983 */ /* 0x000f280000300800 */
        /* <DEDUP_REMOVED lines=8> */
[----:B------:R-:W4:Y:S04]  /*2b150*/  LDL.LU R3, [R1+0xa78] ;  /* 0x000a780001037983 */ /* 0x000f280000300800 */
[----:B------:R-:W4:Y:S01]  /*2b160*/  LDL.LU R249, [R1+0xa7c] ;  /* 0x000a7c0001f97983 */ /* 0x000f220000300800 */
[----:B--2---:R-:W-:-:S04]  /*2b170*/  LEA R224, P0, R230, R248, 0x2 ;  /* 0x000000f8e6e07211 */ /* 0x004fc800078010ff */
[----:B------:R-:W-:-:S05]  /*2b180*/  LEA.HI.X.SX32 R225, R230, R0, 0x2, P0 ;  /* 0x00000000e6e17211 */ /* 0x000fca00000f16ff */
[----:B------:R-:W-:Y:S01]  /*2b190*/  STL.64 [R1+0x2030], R224 ;  /* 0x002030e001007387 */ /* 0x000fe20000100a00 */
[----:B---3--:R-:W-:-:S04]  /*2b1a0*/  LEA R226, P6, R232, R248, 0x2 ;  /* 0x000000f8e8e27211 */ /* 0x008fc800078c10ff */
[----:B------:R-:W-:Y:S02]  /*2b1b0*/  LEA.HI.X.SX32 R227, R232, R0, 0x2, P6 ;  /* 0x00000000e8e37211 */ /* 0x000fe400030f16ff */
[----:B------:R-:W-:-:S03]  /*2b1c0*/  LEA R228, P4, R234, R248, 0x2 ;  /* 0x000000f8eae47211 */ /* 0x000fc600078810ff */
[----:B------:R-:W-:Y:S01]  /*2b1d0*/  STL.64 [R1+0x1fb8], R226 ;  /* 0x001fb8e201007387 */ /* 0x000fe20000100a00 */
[----:B------:R-:W-:-:S03]  /*2b1e0*/  LEA.HI.X.SX32 R229, R234, R0, 0x2, P4 ;  /* 0x00000000eae57211 */ /* 0x000fc600020f16ff */
[----:B------:R-:W2:Y:S01]  /*2b1f0*/  LDL.LU R250, [R1+0xa80] ;  /* 0x000a800001fa7983 */ /* 0x000ea20000300800 */
[----:B------:R-:W-:-:S03]  /*2b200*/  LEA R230, P0, R243, R248, 0x2 ;  /* 0x000000f8f3e67211 */ /* 0x000fc600078010ff */
[----:B------:R-:W-:Y:S01]  /*2b210*/  STL.64 [R1+0x1f30], R228 ;  /* 0x001f30e401007387 */ /* 0x000fe20000100a00 */
[----:B------:R-:W-:-:S03]  /*2b220*/  LEA.HI.X.SX32 R231, R243, R0, 0x2, P0 ;  /* 0x00000000f3e77211 */ /* 0x000fc600000f16ff */
[----:B------:R-:W3:Y:S01]  /*2b230*/  LDL.LU R17, [R1+0xa84] ;  /* 0x000a840001117983 */ /* 0x000ee20000300800 */
[----:B------:R-:W-:-:S03]  /*2b240*/  LEA R232, P6, R241, R248, 0x2 ;  /* 0x000000f8f1e87211 */ /* 0x000fc600078c10ff */
[----:B------:R-:W-:Y:S04]  /*2b250*/  STL.64 [R1+0x1eb0], R230 ;  /* 0x001eb0e601007387 */ /* 0x000fe80000100a00 */
[----:B-1----:R-:W3:Y:S01]  /*2b260*/  LDL.LU R10, [R1+0xa88] ;  /* 0x000a8800010a7983 */ /* 0x002ee20000300800 */
[----:B------:R-:W-:Y:S02]  /*2b270*/  LEA.HI.X.SX32 R233, R241, R0, 0x2, P6 ;  /* 0x00000000f1e97211 */ /* 0x000fe400030f16ff */
        /* <DEDUP_REMOVED lines=8> */
[----:B------:R1:W-:Y:S04]  /*2b300*/  STL.64 [R1+0x798], R4 ;  /* 0x0007980401007387 */ /* 0x0003e80000100a00 */
[----:B------:R-:W3:Y:S01]  /*2b310*/  LDL.LU R247, [R1+0xa94] ;  /* 0x000a940001f77983 */ /* 0x000ee20000300800 */
[----:B------:R-:W-:-:S04]  /*2b320*/  LEA R12, P6, R236, R248, 0x2 ;  /* 0x000000f8ec0c7211 */ /* 0x000fc800078c10ff */
[----:B------:R-:W-:-:S05]  /*2b330*/  LEA.HI.X.SX32 R13, R236, R0, 0x2, P6 ;  /* 0x00000000ec0d7211 */ /* 0x000fca00030f16ff */
[----:B------:R-:W-:Y:S04]  /*2b340*/  STL.64 [R1+0x790], R12 ;  /* 0x0007900c01007387 */ /* 0x000fe80000100a00 */
[----:B------:R-:W3:Y:S01]  /*2b350*/  LDL.LU R19, [R1+0xa98] ;  /* 0x000a980001137983 */ /* 0x000ee20000300800 */
[----:B----4-:R-:W-:-:S04]  /*2b360*/  LEA R8, P4, R238, R248, 0x2 ;  /* 0x000000f8ee087211 */ /* 0x010fc800078810ff */
[----:B------:R-:W-:Y:S02]  /*2b370*/  LEA.HI.X.SX32 R9, R238, R0, 0x2, P4 ;  /* 0x00000000ee097211 */ /* 0x000fe400020f16ff */
[----:B-1----:R-:W-:-:S03]  /*2b380*/  LEA R4, P0, R240, R248, 0x2 ;  /* 0x000000f8f0047211 */ /* 0x002fc600078010ff */
[----:B------:R-:W-:Y:S01]  /*2b390*/  STL.64 [R1+0x788], R8 ;  /* 0x0007880801007387 */ /* 0x000fe20000100a00 */
[----:B------:R-:W-:-:S03]  /*2b3a0*/  LEA.HI.X.SX32 R5, R240, R0, 0x2, P0 ;  /* 0x00000000f0057211 */ /* 0x000fc600000f16ff */
[----:B------:R-:W4:Y:S04]  /*2b3b0*/  LDL.LU R251, [R1+0xa9c] ;  /* 0x000a9c0001fb7983 */ /* 0x000f280000300800 */
[----:B------:R1:W-:Y:S01]  /*2b3c0*/  STL.64 [R1+0x780], R4 ;  /* 0x0007800401007387 */ /* 0x0003e20000100a00 */
[----:B------:R-:W-:-:S04]  /*2b3d0*/  LEA R236, P6, R242, R248, 0x2 ;  /* 0x000000f8f2ec7211 */ /* 0x000fc800078c10ff */
[----:B------:R-:W-:Y:S01]  /*2b3e0*/  LEA.HI.X.SX32 R237, R242, R0, 0x2, P6 ;  /* 0x00000000f2ed7211 */ /* 0x000fe200030f16ff */
[----:B-1----:R-:W4:Y:S01]  /*2b3f0*/  LDL.LU R4, [R1+0xaa0] ;  /* 0x000aa00001047983 */ /* 0x002f220000300800 */
[----:B------:R-:W-:-:S03]  /*2b400*/  LEA R238, P4, R3, R248, 0x2 ;  /* 0x000000f803ee7211 */ /* 0x000fc600078810ff */
[----:B------:R-:W4:Y:S01]  /*2b410*/  LDL.LU R6, [R1+0xaa4] ;  /* 0x000aa40001067983 */ /* 0x000f220000300800 */
[----:B------:R-:W-:-:S03]  /*2b420*/  LEA R240, P0, R249, R248, 0x2 ;  /* 0x000000f8f9f07211 */ /* 0x000fc600078010ff */
[----:B------:R-:W-:Y:S01]  /*2b430*/  STL.64 [R1+0x1f38], R236 ;  /* 0x001f38ec01007387 */ /* 0x000fe20000100a00 */
[----:B------:R-:W-:-:S03]  /*2b440*/  LEA.HI.X.SX32 R239, R3, R0, 0x2, P4 ;  /* 0x0000000003ef7211 */ /* 0x000fc600020f16ff */
[----:B------:R-:W4:Y:S01]  /*2b450*/  LDL.LU R5, [R1+0xaa8] ;  /* 0x000aa80001057983 */ /* 0x000f220000300800 */
[----:B------:R-:W-:-:S03]  /*2b460*/  LEA.HI.X.SX32 R241, R249, R0, 0x2, P0 ;  /* 0x00000000f9f17211 */ /* 0x000fc600000f16ff */
[----:B------:R-:W-:Y:S04]  /*2b470*/  STL.64 [R1+0x1eb8], R238 ;  /* 0x001eb8ee01007387 */ /* 0x000fe80000100a00 */
[----:B------:R-:W4:Y:S04]  /*2b480*/  LDL.LU R249, [R1+0xaac] ;  /* 0x000aac0001f97983 */ /* 0x000f280000300800 */
[----:B------:R-:W4:Y:S04]  /*2b490*/  LDL.LU R3, [R1+0xab0] ;  /* 0x000ab00001037983 */ /* 0x000f280000300800 */
[----:B------:R-:W-:Y:S01]  /*2b4a0*/  STL.64 [R1+0x2240], R240 ;  /* 0x002240f001007387 */ /* 0x000fe20000100a00 */
[----:B--2---:R-:W-:-:S04]  /*2b4b0*/  LEA R242, P6, R250, R248, 0x2 ;  /* 0x000000f8faf27211 */ /* 0x004fc800078c10ff */
[----:B------:R-:W-:Y:S02]  /*2b4c0*/  LEA.HI.X.SX32 R243, R250, R0, 0x2, P6 ;  /* 0x00000000faf37211 */ /* 0x000fe400030f16ff */
[----:B------:R-:W2:Y:S01]  /*2b4d0*/  LDL.LU R250, [R1+0xab4] ;  /* 0x000ab40001fa7983 */ /* 0x000ea20000300800 */
[----:B---3--:R-:W-:-:S04]  /*2b4e0*/  LEA R14, P4, R17, R248, 0x2 ;  /* 0x000000f8110e7211 */ /* 0x008fc800078810ff */
[----:B------:R-:W-:Y:S02]  /*2b4f0*/  LEA.HI.X.SX32 R15, R17, R0, 0x2, P4 ;  /* 0x00000000110f7211 */ /* 0x000fe400020f16ff */
[C---:B------:R-:W-:Y:S01]  /*2b500*/  LEA R12, P0, R10.reuse, R248, 0x2 ;  /* 0x000000f80a0c7211 */ /* 0x040fe200078010ff */
[----:B------:R-:W-:Y:S03]  /*2b510*/  STL.64 [R1+0x21a8], R242 ;  /* 0x0021a8f201007387 */ /* 0x000fe60000100a00 */
[----:B------:R-:W-:Y:S01]  /*2b520*/  LEA.HI.X.SX32 R13, R10, R0, 0x2, P0 ;  /* 0x000000000a0d7211 */ /* 0x000fe200000f16ff */
[----:B------:R-:W3:Y:S04]  /*2b530*/  LDL.LU R16, [R1+0xab8] ;  /* 0x000ab80001107983 */ /* 0x000ee80000300800 */
[----:B------:R1:W-:Y:S01]  /*2b540*/  STL.64 [R1+0x7e8], R14 ;  /* 0x0007e80e01007387 */ /* 0x0003e20000100a00 */
[----:B------:R-:W-:-:S03]  /*2b550*/  LEA R8, P6, R11, R248, 0x2 ;  /* 0x000000f80b087211 */ /* 0x000fc600078c10ff */
[----:B------:R-:W3:Y:S04]  /*2b560*/  LDL.LU R17, [R1+0xabc] ;  /* 0x000abc0001117983 */ /* 0x000ee80000300800 */
[----:B------:R1:W-:Y:S01]  /*2b570*/  STL.64 [R1+0x7e0], R12 ;  /* 0x0007e00c01007387 */ /* 0x0003e20000100a00 */
[----:B------:R-:W-:-:S03]  /*2b580*/  LEA.HI.X.SX32 R9, R11, R0, 0x2, P6 ;  /* 0x000000000b097211 */ /* 0x000fc600030f16ff */
[----:B------:R-:W3:Y:S01]  /*2b590*/  LDL.LU R10, [R1+0xac0] ;  /* 0x000ac000010a7983 */ /* 0x000ee20000300800 */
[----:B-1----:R-:W-:-:S03]  /*2b5a0*/  LEA R14, P4, R245, R248, 0x2 ;  /* 0x000000f8f50e7211 */ /* 0x002fc600078810ff */
[----:B------:R1:W-:Y:S01]  /*2b5b0*/  STL.64 [R1+0x7d8], R8 ;  /* 0x0007d80801007387 */ /* 0x0003e20000100a00 */
[----:B------:R-:W-:-:S03]  /*2b5c0*/  LEA.HI.X.SX32 R15, R245, R0, 0x2, P4 ;  /* 0x00000000f50f7211 */ /* 0x000fc600020f16ff */
[----:B------:R-:W3:Y:S01]  /*2b5d0*/  LDL.LU R245, [R1+0xac4] ;  /* 0x000ac40001f57983 */ /* 0x000ee20000300800 */
[----:B------:R-:W-:-:S03]  /*2b5e0*/  LEA R12, P0, R247, R248, 0x2 ;  /* 0x000000f8f70c7211 */ /* 0x000fc600078010ff */
[----:B------:R-:W3:Y:S01]  /*2b5f0*/  LDL.LU R11, [R1+0xac8] ;  /* 0x000ac800010b7983 */ /* 0x000ee20000300800 */
[----:B------:R-:W-:-:S03]  /*2b600*/  LEA.HI.X.SX32 R13, R247, R0, 0x2, P0 ;  /* 0x00000000f70d7211 */ /* 0x000fc600000f16ff */
[----:B------:R4:W-:Y:S04]  /*2b610*/  STL.64 [R1+0x7d0], R14 ;  /* 0x0007d00e01007387 */ /* 0x0009e80000100a00 */
[----:B------:R-:W3:Y:S01]  /*2b620*/  LDL.LU R247, [R1+0xacc] ;  /* 0x000acc0001f77983 */ /* 0x000ee20000300800 */
[----:B-1----:R-:W-:-:S04]  /*2b630*/  LEA R8, P6, R19, R248, 0x2 ;  /* 0x000000f813087211 */ /* 0x002fc800078c10ff */
[----:B------:R-:W-:Y:S01]  /*2b640*/  LEA.HI.X.SX32 R9, R19, R0, 0x2, P6 ;  /* 0x0000000013097211 */ /* 0x000fe200030f16ff */
[----:B------:R1:W-:Y:S04]  /*2b650*/  STL.64 [R1+0x7c8], R12 ;  /* 0x0007c80c01007387 */ /* 0x0003e80000100a00 */
[----:B------:R1:W-:Y:S01]  /*2b660*/  STL.64 [R1+0x7b8], R8 ;  /* 0x0007b80801007387 */ /* 0x0003e20000100a00 */
[----:B----4-:R-:W-:-:S04]  /*2b670*/  LEA R14, P4, R251, R248, 0x2 ;  /* 0x000000f8fb0e7211 */ /* 0x010fc800078810ff */
[----:B------:R-:W-:Y:S02]  /*2b680*/  LEA.HI.X.SX32 R15, R251, R0, 0x2, P4 ;  /* 0x00000000fb0f7211 */ /* 0x000fe400020f16ff */
[----:B------:R-:W4:Y:S04]  /*2b690*/  LDL.LU R251, [R1+0xad0] ;  /* 0x000ad00001fb7983 */ /* 0x000f280000300800 */
[----:B------:R1:W-:Y:S02]  /*2b6a0*/  STL.64 [R1+0x7b0], R14 ;  /* 0x0007b00e01007387 */ /* 0x0003e40000100a00 */
[-C--:B-1----:R-:W-:Y:S02]  /*2b6b0*/  LEA R12, P0, R4, R248.reuse, 0x2 ;  /* 0x000000f8040c7211 */ /* 0x082fe400078010ff */
[----:B------:R-:W-:-:S02]  /*2b6c0*/  LEA R8, P6, R6, R248, 0x2 ;  /* 0x000000f806087211 */ /* 0x000fc400078c10ff */
[-C--:B------:R-:W-:Y:S02]  /*2b6d0*/  LEA.HI.X.SX32 R13, R4, R0.reuse, 0x2, P0 ;  /* 0x00000000040d7211 */ /* 0x080fe400000f16ff */
[----:B------:R-:W-:Y:S01]  /*2b6e0*/  LEA.HI.X.SX32 R9, R6, R0, 0x2, P6 ;  /* 0x0000000006097211 */ /* 0x000fe200030f16ff */
[----:B------:R-:W4:Y:S01]  /*2b6f0*/  LDL.LU R4, [R1+0xad4] ;  /* 0x000ad40001047983 */ /* 0x000f220000300800 */
[----:B------:R-:W-:-:S03]  /*2b700*/  LEA R14, P4, R5, R248, 0x2 ;  /* 0x000000f8050e7211 */ /* 0x000fc600078810ff */
[----:B------:R1:W-:Y:S01]  /*2b710*/  STL.64 [R1+0x7a8], R12 ;  /* 0x0007a80c01007387 */ /* 0x0003e20000100a00 */
[----:B------:R-:W-:-:S03]  /*2b720*/  LEA.HI.X.SX32 R15, R5, R0, 0x2, P4 ;  /* 0x00000000050f7211 */ /* 0x000fc600020f16ff */
[----:B------:R-:W4:Y:S04]  /*2b730*/  LDL.LU R6, [R1+0xad8] ;  /* 0x000ad80001067983 */ /* 0x000f280000300800 */
[----:B------:R1:W-:Y:S02]  /*2b740*/  STL.64 [R1+0x840], R8 ;  /* 0x0008400801007387 */ /* 0x0003e40000100a00 */
[C---:B-1----:R-:W-:Y:S02]  /*2b750*/  LEA R12, P0, R249.reuse, R248, 0x2 ;  /* 0x000000f8f90c7211 */ /* 0x042fe400078010ff */
[----:B------:R-:W4:Y:S02]  /*2b760*/  LDL.LU R5, [R1+0xadc] ;  /* 0x000adc0001057983 */ /* 0x000f240000300800 */
[----:B------:R-:W-:-:S02]  /*2b770*/  LEA.HI.X.SX32 R13, R249, R0, 0x2, P0 ;  /* 0x00000000f90d7211 */ /* 0x000fc400000f16ff */
[----:B------:R2:W-:Y:S01]  /*2b780*/  STL.64 [R1+0x838], R14 ;  /* 0x0008380e01007387 */ /* 0x0005e20000100a00 */
[----:B------:R-:W-:-:S03]  /*2b790*/  LEA R8, P6, R3, R248, 0x2 ;  /* 0x000000f803087211 */ /* 0x000fc600078c10ff */
[----:B------:R-:W4:Y:S01]  /*2b7a0*/  LDL.LU R249, [R1+0xae0] ;  /* 0x000ae00001f97983 */ /* 0x000f220000300800 */
[----:B------:R-:W-:-:S03]  /*2b7b0*/  LEA.HI.X.SX32 R9, R3, R0, 0x2, P6 ;  /* 0x0000000003097211 */ /* 0x000fc600030f16ff */
[----:B------:R3:W-:Y:S04]  /*2b7c0*/  STL.64 [R1+0x828], R12 ;  /* 0x0008280c01007387 */ /* 0x0007e80000100a00 */
[----:B------:R-:W4:Y:S04]  /*2b7d0*/  LDL.LU R3, [R1+0xae4] ;  /* 0x000ae40001037983 */ /* 0x000f280000300800 */
[----:B------:R1:W-:Y:S01]  /*2b7e0*/  STL.64 [R1+0x820], R8 ;  /* 0x0008200801007387 */ /* 0x0003e20000100a00 */
[----:B--2---:R-:W-:-:S04]  /*2b7f0*/  LEA R14, P4, R250, R248, 0x2 ;  /* 0x000000f8fa0e7211 */ /* 0x004fc800078810ff */
[----:B------:R-:W-:Y:S02]  /*2b800*/  LEA.HI.X.SX32 R15, R250, R0, 0x2, P4 ;  /* 0x00000000fa0f7211 */ /* 0x000fe400020f16ff */
[----:B------:R-:W2:Y:S04]  /*2b810*/  LDL.LU R250, [R1+0xae8] ;  /* 0x000ae80001fa7983 */ /* 0x000ea80000300800 */
[----:B------:R1:W-:Y:S04]  /*2b820*/  STL.64 [R1+0x818], R14 ;  /* 0x0008180e01007387 */ /* 0x0003e80000100a00 */
[----:B------:R-:W2:Y:S01]  /*2b830*/  LDL.LU R18, [R1+0xaec] ;  /* 0x000aec0001127983 */ /* 0x000ea20000300800 */
[----:B---3--:R-:W-:-:S04]  /*2b840*/  LEA R12, P0, R16, R248, 0x2 ;  /* 0x000000f8100c7211 */ /* 0x008fc800078010ff */
[----:B------:R-:W-:Y:S02]  /*2b850*/  LEA.HI.X.SX32 R13, R16, R0, 0x2, P0 ;  /* 0x00000000100d7211 */ /* 0x000fe400000f16ff */
[----:B-1----:R-:W-:-:S04]  /*2b860*/  LEA R8, P6, R17, R248, 0x2 ;  /* 0x000000f811087211 */ /* 0x002fc800078c10ff */
[----:B------:R-:W-:Y:S02]  /*2b870*/  LEA.HI.X.SX32 R9, R17, R0, 0x2, P6 ;  /* 0x0000000011097211 */ /* 0x000fe400030f16ff */
[C---:B------:R-:W-:Y:S01]  /*2b880*/  LEA R14, P4, R10.reuse, R248, 0x2 ;  /* 0x000000f80a0e7211 */ /* 0x040fe200078810ff */
[----:B------:R1:W-:Y:S03]  /*2b890*/  STL.64 [R1+0x810], R12 ;  /* 0x0008100c01007387 */ /* 0x0003e60000100a00 */
[----:B------:R-:W-:Y:S01]  /*2b8a0*/  LEA.HI.X.SX32 R15, R10, R0, 0x2, P4 ;  /* 0x000000000a0f7211 */ /* 0x000fe200020f16ff */
[----:B------:R3:W-:Y:S04]  /*2b8b0*/  STL.64 [R1+0x800], R8 ;  /* 0x0008000801007387 */ /* 0x0007e80000100a00 */
[----:B------:R-:W2:Y:S01]  /*2b8c0*/  LDL.LU R19, [R1+0xaf0] ;  /* 0x000af00001137983 */ /* 0x000ea20000300800 */
[----:B-1----:R-:W-:-:S03]  /*2b8d0*/  LEA R12, P0, R245, R248, 0x2 ;  /* 0x000000f8f50c7211 */ /* 0x002fc600078010ff */
[----:B------:R1:W-:Y:S04]  /*2b8e0*/  STL.64 [R1+0x7f8], R14 ;  /* 0x0007f80e01007387 */ /* 0x0003e80000100a00 */
[----:B------:R-:W2:Y:S01]  /*2b8f0*/  LDL.LU R16, [R1+0xaf4] ;  /* 0x000af40001107983 */ /* 0x000ea20000300800 */
[----:B------:R-:W-:Y:S02]  /*2b900*/  LEA.HI.X.SX32 R13, R245, R0, 0x2, P0 ;  /* 0x00000000f50d7211 */ /* 0x000fe400000f16ff */
[C---:B---3--:R-:W-:Y:S01]  /*2b910*/  LEA R8, P6, R11.reuse, R248, 0x2 ;  /* 0x000000f80b087211 */ /* 0x048fe200078c10ff */
[----:B------:R-:W3:Y:S04]  /*2b920*/  LDL.LU R245, [R1+0xaf8] ;  /* 0x000af80001f57983 */ /* 0x000ee80000300800 */
[----:B------:R4:W-:Y:S01]  /*2b930*/  STL.64 [R1+0x898], R12 ;  /* 0x0008980c01007387 */ /* 0x0009e20000100a00 */
[----:B------:R-:W-:-:S03]  /*2b940*/  LEA.HI.X.SX32 R9, R11, R0, 0x2, P6 ;  /* 0x000000000b097211 */ /* 0x000fc600030f16ff */
[----:B------:R-:W3:Y:S01]  /*2b950*/  LDL.LU R17, [R1+0xafc] ;  /* 0x000afc0001117983 */ /* 0x000ee20000300800 */
        /* <DEDUP_REMOVED lines=8> */
[----:B------:R-:W4:Y:S04]  /*2b9e0*/  LDL.LU R251, [R1+0xb08] ;  /* 0x000b080001fb7983 */ /* 0x000f280000300800 */
[----:B------:R1:W-:Y:S02]  /*2b9f0*/  STL.64 [R1+0x878], R12 ;  /* 0x0008780c01007387 */ /* 0x0003e40000100a00 */
[----:B-1----:R-:W-:-:S04]  /*2ba00*/  LEA R8, P6, R4, R248, 0x2 ;  /* 0x000000f804087211 */ /* 0x002fc800078c10ff */
[----:B------:R-:W-:Y:S02]  /*2ba10*/  LEA.HI.X.SX32 R9, R4, R0, 0x2, P6 ;  /* 0x0000000004097211 */ /* 0x000fe400030f16ff */
[----:B------:R-:W4:Y:S01]  /*2ba20*/  LDL.LU R4, [R1+0xb0c] ;  /* 0x000b0c0001047983 */ /* 0x000f220000300800 */
[----:B------:R-:W-:-:S03]  /*2ba30*/  LEA R14, P4, R6, R248, 0x2 ;  /* 0x000000f8060e7211 */ /* 0x000fc600078810ff */
        /* <DEDUP_REMOVED lines=14> */
[----:B------:R-:W4:Y:S04]  /*2bb20*/  LDL.LU R3, [R1+0xb1c] ;  /* 0x000b1c0001037983 */ /* 0x000f280000300800 */
[----:B------:R-:W4:Y:S04]  /*2bb30*/  LDL.LU R5, [R1+0xb20] ;  /* 0x000b200001057983 */ /* 0x000f280000300800 */
[----:B------:R1:W-:Y:S01]  /*2bb40*/  STL.64 [R1+0x8f0], R14 ;  /* 0x0008f00e01007387 */ /* 0x0003e20000100a00 */
[----:B--2---:R-:W-:-:S04]  /*2bb50*/  LEA R12, P0, R250, R248, 0x2 ;  /* 0x000000f8fa0c7211 */ /* 0x004fc800078010ff */
[----:B------:R-:W-:Y:S02]  /*2bb60*/  LEA.HI.X.SX32 R13, R250, R0, 0x2, P0 ;  /* 0x00000000fa0d7211 */ /* 0x000fe400000f16ff */
[----:B------:R-:W2:Y:S01]  /*2bb70*/  LDL.LU R250, [R1+0xb24] ;  /* 0x000b240001fa7983 */ /* 0x000ea20000300800 */
[----:B-1----:R-:W-:-:S03]  /*2bb80*/  LEA R8, P6, R18, R248, 0x2 ;  /* 0x000000f812087211 */ /* 0x002fc600078c10ff */
[----:B------:R1:W-:Y:S01]  /*2bb90*/  STL.64 [R1+0x8e8], R12 ;  /* 0x0008e80c01007387 */ /* 0x0003e20000100a00 */
[----:B------:R-:W-:-:S05]  /*2bba0*/  LEA.HI.X.SX32 R9, R18, R0, 0x2, P6 ;  /* 0x0000000012097211 */ /* 0x000fca00030f16ff */
[----:B------:R3:W-:Y:S01]  /*2bbb0*/  STL.64 [R1+0x8e0], R8 ;  /* 0x0008e00801007387 */ /* 0x0007e20000100a00 */
[----:B------:R-:W-:-:S04]  /*2bbc0*/  LEA R14, P4, R19, R248, 0x2 ;  /* 0x000000f8130e7211 */ /* 0x000fc800078810ff */
[----:B------:R-:W-:Y:S02]  /*2bbd0*/  LEA.HI.X.SX32 R15, R19, R0, 0x2, P4 ;  /* 0x00000000130f7211 */ /* 0x000fe400020f16ff */
[----:B-1----:R-:W-:-:S04]  /*2bbe0*/  LEA R12, P0, R16, R248, 0x2 ;  /* 0x000000f8100c7211 */ /* 0x002fc800078010ff */
[----:B------:R-:W-:Y:S01]  /*2bbf0*/  LEA.HI.X.SX32 R13, R16, R0, 0x2, P0 ;  /* 0x00000000100d7211 */ /* 0x000fe200000f16ff */
[----:B------:R1:W-:Y:S01]  /*2bc00*/  STL.64 [R1+0x8d0], R14 ;  /* 0x0008d00e01007387 */ /* 0x0003e20000100a00 */
[----:B---3--:R-:W-:-:S03]  /*2bc10*/  LEA R8, P6, R245, R248, 0x2 ;  /* 0x000000f8f5087211 */ /* 0x008fc600078c10ff */
[----:B------:R3:W-:Y:S01]  /*2bc20*/  STL.64 [R1+0x8c8], R12 ;  /* 0x0008c80c01007387 */ /* 0x0007e20000100a00 */
[----:B------:R-:W-:-:S03]  /*2bc30*/  LEA.HI.X.SX32 R9, R245, R0, 0x2, P6 ;  /* 0x00000000f5097211 */ /* 0x000fc600030f16ff */
[----:B------:R-:W2:Y:S01]  /*2bc40*/  LDL.LU R245, [R1+0xb28] ;  /* 0x000b280001f57983 */ /* 0x000ea20000300800 */
[CC--:B-1----:R-:W-:Y:S02]  /*2bc50*/  LEA R14, P4, R17.reuse, R248.reuse, 0x2 ;  /* 0x000000f8110e7211 */ /* 0x0c2fe400078810ff */
[C---:B---3--:R-:W-:Y:S01]  /*2bc60*/  LEA R12, P0, R10.reuse, R248, 0x2 ;  /* 0x000000f80a0c7211 */ /* 0x048fe200078010ff */
[----:B------:R1:W-:Y:S01]  /*2bc70*/  STL.64 [R1+0x8c0], R8 ;  /* 0x0008c00801007387 */ /* 0x0003e20000100a00 */
[-C--:B------:R-:W-:Y:S02]  /*2bc80*/  LEA.HI.X.SX32 R15, R17, R0.reuse, 0x2, P4 ;  /* 0x00000000110f7211 */ /* 0x080fe400020f16ff */
[----:B------:R-:W-:-:S05]  /*2bc90*/  LEA.HI.X.SX32 R13, R10, R0, 0x2, P0 ;  /* 0x000000000a0d7211 */ /* 0x000fca00000f16ff */
[----:B------:R3:W-:Y:S01]  /*2bca0*/  STL.64 [R1+0x8a8], R12 ;  /* 0x0008a80c01007387 */ /* 0x0007e20000100a00 */
[----:B-1----:R-:W-:-:S03]  /*2bcb0*/  LEA R8, P6, R247, R248, 0x2 ;  /* 0x000000f8f7087211 */ /* 0x002fc600078c10ff */
[----:B------:R1:W-:Y:S01]  /*2bcc0*/  STL.64 [R1+0x8b8], R14 ;  /* 0x0008b80e01007387 */ /* 0x0003e20000100a00 */
[----:B------:R-:W-:-:S03]  /*2bcd0*/  LEA.HI.X.SX32 R9, R247, R0, 0x2, P6 ;  /* 0x00000000f7097211 */ /* 0x000fc600030f16ff */
[----:B---3--:R-:W3:Y:S04]  /*2bce0*/  LDL.LU R13, [R1+0xb2c] ;  /* 0x000b2c00010d7983 */ /* 0x008ee80000300800 */
[----:B------:R-:W3:Y:S04]  /*2bcf0*/  LDL.LU R247, [R1+0xb30] ;  /* 0x000b300001f77983 */ /* 0x000ee80000300800 */
[----:B------:R1:W-:Y:S01]  /*2bd00*/  STL.64 [R1+0x908], R8 ;  /* 0x0009080801007387 */ /* 0x0003e20000100a00 */
[----:B----4-:R-:W-:-:S04]  /*2bd10*/  LEA R16, P4, R251, R248, 0x2 ;  /* 0x000000f8fb107211 */ /* 0x010fc800078810ff */
[----:B------:R-:W-:Y:S02]  /*2bd20*/  LEA.HI.X.SX32 R17, R251, R0, 0x2, P4 ;  /* 0x00000000fb117211 */ /* 0x000fe400020f16ff */
[----:B------:R-:W4:Y:S04]  /*2bd30*/  LDL.LU R251, [R1+0xb34] ;  /* 0x000b340001fb7983 */ /* 0x000f280000300800 */
[----:B------:R-:W-:Y:S01]  /*2bd40*/  STL.64 [R1+0x950], R16 ;  /* 0x0009501001007387 */ /* 0x000fe20000100a00 */
        /* <DEDUP_REMOVED lines=9> */
[----:B------:R-:W-:Y:S02]  /*2bde0*/  LEA.HI.X.SX32 R239, R6, R0, 0x2, P4 ;  /* 0x0000000006ef7211 */ /* 0x000fe400020f16ff */
[----:B-1----:R-:W-:-:S04]  /*2bdf0*/  LEA R14, P0, R249, R248, 0x2 ;  /* 0x000000f8f90e7211 */ /* 0x002fc800078010ff */
[----:B------:R-:W-:Y:S02]  /*2be00*/  LEA.HI.X.SX32 R15, R249, R0, 0x2, P0 ;  /* 0x00000000f90f7211 */ /* 0x000fe400000f16ff */
[----:B------:R-:W4:Y:S01]  /*2be10*/  LDL.LU R249, [R1+0xb40] ;  /* 0x000b400001f97983 */ /* 0x000f220000300800 */
[-C--:B------:R-:W-:Y:S02]  /*2be20*/  LEA R242, P6, R3, R248.reuse, 0x2 ;  /* 0x000000f803f27211 */ /* 0x080fe400078c10ff */
[----:B------:R-:W-:Y:S01]  /*2be30*/  LEA R8, P4, R5, R248, 0x2 ;  /* 0x000000f805087211 */ /* 0x000fe200078810ff */
[----:B------:R-:W-:Y:S01]  /*2be40*/  STL.64 [R1+0x930], R238 ;  /* 0x000930ee01007387 */ /* 0x000fe20000100a00 */
[-C--:B------:R-:W-:Y:S02]  /*2be50*/  LEA.HI.X.SX32 R243, R3, R0.reuse, 0x2, P6 ;  /* 0x0000000003f37211 */ /* 0x080fe400030f16ff */
[----:B------:R-:W-:Y:S01]  /*2be60*/  LEA.HI.X.SX32 R9, R5, R0, 0x2, P4 ;  /* 0x0000000005097211 */ /* 0x000fe200020f16ff */
[----:B------:R1:W-:Y:S04]  /*2be70*/  STL.64 [R1+0x928], R14 ;  /* 0x0009280e01007387 */ /* 0x0003e80000100a00 */
[----:B------:R-:W-:Y:S04]  /*2be80*/  STL.64 [R1+0x1f40], R238 ;  /* 0x001f40ee01007387 */ /* 0x000fe80000100a00 */
[----:B------:R-:W4:Y:S04]  /*2be90*/  LDL.LU R3, [R1+0xb44] ;  /* 0x000b440001037983 */ /* 0x000f280000300800 */
[----:B------:R-:W4:Y:S01]  /*2bea0*/  LDL.LU R6, [R1+0xb48] ;  /* 0x000b480001067983 */ /* 0x000f220000300800 */
[----:B-1----:R-:W-:-:S03]  /*2beb0*/  LEA R14, P6, R252, R248, 0x2 ;  /* 0x000000f8fc0e7211 */ /* 0x002fc600078c10ff */
[----:B------:R-:W4:Y:S01]  /*2bec0*/  LDL.LU R5, [R1+0xb4c] ;  /* 0x000b4c0001057983 */ /* 0x000f220000300800 */
[----:B------:R-:W-:-:S03]  /*2bed0*/  LEA.HI.X.SX32 R15, R252, R0, 0x2, P6 ;  /* 0x00000000fc0f7211 */ /* 0x000fc600030f16ff */
[----:B------:R1:W-:Y:S04]  /*2bee0*/  STL.64 [R1+0x918], R8 ;  /* 0x0009180801007387 */ /* 0x0003e80000100a00 */
[----:B------:R-:W-:Y:S04]  /*2bef0*/  STL.64 [R1+0x920], R242 ;  /* 0x000920f201007387 */ /* 0x000fe80000100a00 */
[----:B------:R-:W-:Y:S01]  /*2bf00*/  STL.64 [R1+0x2248], R242 ;  /* 0x002248f201007387 */ /* 0x000fe20000100a00 */
[----:B--2---:R-:W-:-:S04]  /*2bf10*/  LEA R16, P0, R250, R248, 0x2 ;  /* 0x000000f8fa107211 */ /* 0x004fc800078010ff */
[----:B------:R-:W-:Y:S02]  /*2bf20*/  LEA.HI.X.SX32 R17, R250, R0, 0x2, P0 ;  /* 0x00000000fa117211 */ /* 0x000fe400000f16ff */
[----:B------:R-:W2:Y:S04]  /*2bf30*/  LDL.LU R250, [R1+0xb50] ;  /* 0x000b500001fa7983 */ /* 0x000ea80000300800 */
[----:B------:R-:W-:Y:S04]  /*2bf40*/  STL.64 [R1+0x960], R16 ;  /* 0x0009601001007387 */ /* 0x000fe80000100a00 */
[----:B------:R-:W2:Y:S04]  /*2bf50*/  LDL.LU R11, [R1+0xb54] ;  /* 0x000b5400010b7983 */ /* 0x000ea80000300800 */
[----:B------:R-:W-:Y:S01]  /*2bf60*/  STL.64 [R1+0x9b0], R14 ;  /* 0x0009b00e01007387 */ /* 0x000fe20000100a00 */
[----:B-1----:R-:W-:-:S04]  /*2bf70*/  LEA R8, P4, R245, R248, 0x2 ;  /* 0x000000f8f5087211 */ /* 0x002fc800078810ff */
[----:B------:R-:W-:Y:S02]  /*2bf80*/  LEA.HI.X.SX32 R9, R245, R0, 0x2, P4 ;  /* 0x00000000f5097211 */ /* 0x000fe400020f16ff */
[----:B------:R-:W2:Y:S04]  /*2bf90*/  LDL.LU R245, [R1+0xb58] ;  /* 0x000b580001f57983 */ /* 0x000ea80000300800 */
[----:B------:R4:W-:Y:S01]  /*2bfa0*/  STL.64 [R1+0x9a8], R8 ;  /* 0x0009a80801007387 */ /* 0x0009e20000100a00 */
[----:B---3--:R-:W-:-:S04]  /*2bfb0*/  LEA R230, P6, R247, R248, 0x2 ;  /* 0x000000f8f7e67211 */ /* 0x008fc800078c10ff */
[----:B------:R-:W-:Y:S02]  /*2bfc0*/  LEA.HI.X.SX32 R231, R247, R0, 0x2, P6 ;  /* 0x00000000f7e77211 */ /* 0x000fe400030f16ff */
[----:B------:R-:W3:Y:S01]  /*2bfd0*/  LDL.LU R247, [R1+0xb5c] ;  /* 0x000b5c0001f77983 */ /* 0x000ee20000300800 */
[----:B------:R-:W-:-:S04]  /*2bfe0*/  LEA R238, P0, R13, R248, 0x2 ;  /* 0x000000f80dee7211 */ /* 0x000fc800078010ff */
[----:B------:R-:W-:-:S05]  /*2bff0*/  LEA.HI.X.SX32 R239, R13, R0, 0x2, P0 ;  /* 0x000000000def7211 */ /* 0x000fca00000f16ff */
[----:B------:R-:W-:Y:S04]  /*2c000*/  STL.64 [R1+0x9a0], R238 ;  /* 0x0009a0ee01007387 */ /* 0x000fe80000100a00 */
[----:B------:R-:W-:Y:S01]  /*2c010*/  STL.64 [R1+0x1fc0], R238 ;  /* 0x001fc0ee01007387 */ /* 0x000fe20000100a00 */
[----:B----4-:R-:W-:-:S04]  /*2c020*/  LEA R8, P4, R251, R248, 0x2 ;  /* 0x000000f8fb087211 */ /* 0x010fc800078810ff */
[----:B------:R-:W-:Y:S02]  /*2c030*/  LEA.HI.X.SX32 R9, R251, R0, 0x2, P4 ;  /* 0x00000000fb097211 */ /* 0x000fe400020f16ff */
[----:B------:R-:W4:Y:S04]  /*2c040*/  LDL.LU R251, [R1+0xb60] ;  /* 0x000b600001fb7983 */ /* 0x000f280000300800 */
[----:B------:R-:W-:Y:S04]  /*2c050*/  STL.64 [R1+0x998], R230 ;  /* 0x000998e601007387 */ /* 0x000fe80000100a00 */
[----:B------:R1:W-:Y:S01]  /*2c060*/  STL.64 [R1+0x978], R8 ;  /* 0x0009780801007387 */ /* 0x0003e20000100a00 */
        /* <DEDUP_REMOVED lines=8> */
[----:B------:R-:W-:-:S03]  /*2c0f0*/  LEA R12, P4, R249, R248, 0x2 ;  /* 0x000000f8f90c7211 */ /* 0x000fc600078810ff */
[----:B------:R-:W-:Y:S01]  /*2c100*/  STL.64 [R1+0x9c0], R14 ;  /* 0x0009c00e01007387 */ /* 0x000fe20000100a00 */
[----:B------:R-:W-:-:S03]  /*2c110*/  LEA.HI.X.SX32 R13, R249, R0, 0x2, P4 ;  /* 0x00000000f90d7211 */ /* 0x000fc600020f16ff */
[----:B------:R-:W4:Y:S04]  /*2c120*/  LDL.LU R249, [R1+0xb68] ;  /* 0x000b680001f97983 */ /* 0x000f280000300800 */
[----:B------:R-:W-:Y:S01]  /*2c130*/  STL.64 [R1+0x9d0], R12 ;  /* 0x0009d00c01007387 */ /* 0x000fe20000100a00 */
[CC--:B-1----:R-:W-:Y:S02]  /*2c140*/  LEA R8, P0, R3.reuse, R248.reuse, 0x2 ;  /* 0x000000f803087211 */ /* 0x0c2fe400078010ff */
[C---:B------:R-:W-:Y:S02]  /*2c150*/  LEA R238, P6, R6.reuse, R248, 0x2 ;  /* 0x000000f806ee7211 */ /* 0x040fe400078c10ff */
[----:B------:R-:W-:Y:S02]  /*2c160*/  LEA.HI.X.SX32 R9, R3, R0, 0x2, P0 ;  /* 0x0000000003097211 */ /* 0x000fe400000f16ff */
[----:B------:R-:W-:Y:S01]  /*2c170*/  LEA R236, P4, R5, R248, 0x2 ;  /* 0x000000f805ec7211 */ /* 0x000fe200078810ff */
[----:B------:R-:W4:Y:S01]  /*2c180*/  LDL.LU R3, [R1+0xb6c] ;  /* 0x000b6c0001037983 */ /* 0x000f220000300800 */
[----:B------:R-:W-:-:S02]  /*2c190*/  LEA.HI.X.SX32 R239, R6, R0, 0x2, P6 ;  /* 0x0000000006ef7211 */ /* 0x000fc400030f16ff */
[----:B------:R-:W-:Y:S01]  /*2c1a0*/  LEA.HI.X.SX32 R237, R5, R0, 0x2, P4 ;  /* 0x0000000005ed7211 */ /* 0x000fe200020f16ff */
[----:B------:R-:W-:Y:S04]  /*2c1b0*/  STL.64 [R1+0xa00], R8 ;  /* 0x000a000801007387 */ /* 0x000fe80000100a00 */
[----:B------:R-:W4:Y:S04]  /*2c1c0*/  LDL.LU R5, [R1+0xb70] ;  /* 0x000b700001057983 */ /* 0x000f280000300800 */
[----:B------:R-:W-:Y:S04]  /*2c1d0*/  STL.64 [R1+0x9f8], R238 ;  /* 0x0009f8ee01007387 */ /* 0x000fe80000100a00 */
[----:B------:R-:W-:Y:S01]  /*2c1e0*/  STL.64 [R1+0x20b0], R238 ;  /* 0x0020b0ee01007387 */ /* 0x000fe20000100a00 */
[----:B--2---:R-:W-:-:S04]  /*2c1f0*/  LEA R214, P0, R250, R248, 0x2 ;  /* 0x000000f8fad67211 */ /* 0x004fc800078010ff */
[----:B------:R-:W-:Y:S02]  /*2c200*/  LEA.HI.X.SX32 R215, R250, R0, 0x2, P0 ;  /* 0x00000000fad77211 */ /* 0x000fe400000f16ff */
[----:B------:R-:W2:Y:S04]  /*2c210*/  LDL.LU R250, [R1+0xb74] ;  /* 0x000b740001fa7983 */ /* 0x000ea80000300800 */
[----:B------:R-:W-:Y:S04]  /*2c220*/  STL.64 [R1+0x9f0], R236 ;  /* 0x0009f0ec01007387 */ /* 0x000fe80000100a00 */
[----:B------:R1:W-:Y:S01]  /*2c230*/  STL.64 [R1+0x2128], R236 ;  /* 0x002128ec01007387 */ /* 0x0003e20000100a00 */
[----:B---3--:R-:W-:-:S05]  /*2c240*/  LEA R6, P0, R247, R248, 0x2 ;  /* 0x000000f8f7067211 */ /* 0x008fca00078010ff */
[----:B------:R-:W-:Y:S04]  /*2c250*/  STL [R1+0xa08], R6 ;  /* 0x000a080601007387 */ /* 0x000fe80000100800 */
[----:B-1----:R1:W3:Y:S01]  /*2c260*/  LDL.64 R236, [R1+0xa08] ;  /* 0x000a080001ec7983 */ /* 0x0022e20000100a00 */
[----:B------:R-:W-:-:S04]  /*2c270*/  LEA R8, P6, R11, R248, 0x2 ;  /* 0x000000f80b087211 */ /* 0x000fc800078c10ff */
[----:B------:R-:W-:Y:S02]  /*2c280*/  LEA.HI.X.SX32 R9, R11, R0, 0x2, P6 ;  /* 0x000000000b097211 */ /* 0x000fe400030f16ff */
[----:B------:R-:W-:-:S03]  /*2c290*/  LEA R218, P4, R245, R248, 0x2 ;  /* 0x000000f8f5da7211 */ /* 0x000fc600078810ff */
[----:B------:R1:W-:Y:S01]  /*2c2a0*/  STL.64 [R1+0x9e0], R8 ;  /* 0x0009e00801007387 */ /* 0x0003e20000100a00 */
[----:B------:R-:W-:-:S03]  /*2c2b0*/  LEA.HI.X.SX32 R219, R245, R0, 0x2, P4 ;  /* 0x00000000f5db7211 */ /* 0x000fc600020f16ff */
[----:B-1----:R-:W2:Y:S04]  /*2c2c0*/  LDL.LU R9, [R1+0xb78] ;  /* 0x000b780001097983 */ /* 0x002ea80000300800 */
[----:B------:R-:W-:Y:S04]  /*2c2d0*/  STL.64 [R1+0x9e8], R214 ;  /* 0x0009e8d601007387 */ /* 0x000fe80000100a00 */
[----:B------:R-:W-:Y:S04]  /*2c2e0*/  STL.64 [R1+0x2258], R214 ;  /* 0x002258d601007387 */ /* 0x000fe80000100a00 */
[----:B------:R-:W2:Y:S01]  /*2c2f0*/  LDL.LU R245, [R1+0xb7c] ;  /* 0x000b7c0001f57983 */ /* 0x000ea20000300800 */
[----:B----4-:R-:W-:-:S04]  /*2c300*/  LEA R238, P6, R251, R248, 0x2 ;  /* 0x000000f8fbee7211 */ /* 0x010fc800078c10ff */
[----:B------:R-:W-:Y:S02]  /*2c310*/  LEA.HI.X.SX32 R239, R251, R0, 0x2, P6 ;  /* 0x00000000fbef7211 */ /* 0x000fe400030f16ff */
[----:B------:R-:W-:-:S04]  /*2c320*/  LEA R230, P4, R4, R248, 0x2 ;  /* 0x000000f804e67211 */ /* 0x000fc800078810ff */
[----:B------:R-:W-:Y:S02]  /*2c330*/  LEA.HI.X.SX32 R231, R4, R0, 0x2, P4 ;  /* 0x0000000004e77211 */ /* 0x000fe400020f16ff */
[----:B------:R-:W-:-:S04]  /*2c340*/  LEA R228, P6, R3, R248, 0x2 ;  /* 0x000000f803e47211 */ /* 0x000fc800078c10ff */
[----:B------:R-:W-:Y:S02]  /*2c350*/  LEA.HI.X.SX32 R229, R3, R0, 0x2, P6 ;  /* 0x0000000003e57211 */ /* 0x000fe400030f16ff */
[----:B------:R-:W-:-:S04]  /*2c360*/  LEA R198, P4, R5, R248, 0x2 ;  /* 0x000000f805c67211 */ /* 0x000fc800078810ff */
[-C--:B------:R-:W-:Y:S01]  /*2c370*/  LEA.HI.X.SX32 R199, R5, R0.reuse, 0x2, P4 ;  /* 0x0000000005c77211 */ /* 0x080fe200020f16ff */
[----:B---3--:R-:W-:Y:S02]  /*2c380*/  IMAD.MOV.U32 R236, RZ, RZ, R6 ;  /* 0x000000ffffec7224 */ /* 0x008fe400078e0006 */
[----:B------:R-:W3:Y:S01]  /*2c390*/  LDL.LU R6, [R1+0xb80] ;  /* 0x000b800001067983 */ /* 0x000ee20000300800 */
[----:B------:R-:W-:-:S03]  /*2c3a0*/  LEA.HI.X.SX32 R237, R247, R0, 0x2, P0 ;  /* 0x00000000f7ed7211 */ /* 0x000fc600000f16ff */
[----:B------:R-:W4:Y:S04]  /*2c3b0*/  LDL.LU R247, [R1+0xb84] ;  /* 0x000b840001f77983 */ /* 0x000f280000300800 */
[----:B------:R-:W-:Y:S04]  /*2c3c0*/  STL.64 [R1+0x9d8], R218 ;  /* 0x0009d8da01007387 */ /* 0x000fe80000100a00 */
[----:B------:R-:W-:Y:S04]  /*2c3d0*/  STL.64 [R1+0x2260], R218 ;  /* 0x002260da01007387 */ /* 0x000fe80000100a00 */
[----:B------:R-:W4:Y:S04]  /*2c3e0*/  LDL.LU R251, [R1+0xb88] ;  /* 0x000b880001fb7983 */ /* 0x000f280000300800 */
[----:B------:R-:W-:Y:S01]  /*2c3f0*/  STL [R1+0xa0c], R237 ;  /* 0x000a0ced01007387 */ /* 0x000fe20000100800 */
[----:B------:R-:W-:-:S03]  /*2c400*/  LEA R226, P0, R249, R248, 0x2 ;  /* 0x000000f8f9e27211 */ /* 0x000fc600078010ff */
[----:B------:R-:W-:Y:S04]  /*2c410*/  STL.64 [R1+0x2268], R236 ;  /* 0x002268ec01007387 */ /* 0x000fe80000100a00 */
[----:B------:R-:W4:Y:S04]  /*2c420*/  LDL.LU R7, [R1+0xb8c] ;  /* 0x000b8c0001077983 */ /* 0x000f280000300800 */
[----:B------:R-:W4:Y:S01]  /*2c430*/  LDL.LU R4, [R1+0xb90] ;  /* 0x000b900001047983 */ /* 0x000f220000300800 */
[----:B------:R-:W-:-:S03]  /*2c440*/  LEA.HI.X.SX32 R227, R249, R0, 0x2, P0 ;  /* 0x00000000f9e37211 */ /* 0x000fc600000f16ff */
[----:B------:R-:W-:Y:S04]  /*2c450*/  STL.64 [R1+0xa10], R238 ;  /* 0x000a10ee01007387 */ /* 0x000fe80000100a00 */
[----:B------:R-:W-:Y:S04]  /*2c460*/  STL.64 [R1+0x2270], R238 ;  /* 0x002270ee01007387 */ /* 0x000fe80000100a00 */
[----:B------:R-:W4:Y:S04]  /*2c470*/  LDL.LU R249, [R1+0xb94] ;  /* 0x000b940001f97983 */ /* 0x000f280000300800 */
[----:B------:R-:W-:Y:S04]  /*2c480*/  STL.64 [R1+0xa40], R230 ;  /* 0x000a40e601007387 */ /* 0x000fe80000100a00 */
[----:B------:R-:W-:Y:S04]  /*2c490*/  STL.64 [R1+0x2278], R230 ;  /* 0x002278e601007387 */ /* 0x000fe80000100a00 */
[----:B------:R-:W4:Y:S04]  /*2c4a0*/  LDL.LU R3, [R1+0xb98] ;  /* 0x000b980001037983 */ /* 0x000f280000300800 */
[----:B------:R-:W-:Y:S04]  /*2c4b0*/  STL.64 [R1+0xa38], R226 ;  /* 0x000a38e201007387 */ /* 0x000fe80000100a00 */
[----:B------:R-:W4:Y:S01]  /*2c4c0*/  LDL.LU R5, [R1+0xb9c] ;  /* 0x000b9c0001057983 */ /* 0x000f220000300800 */
[----:B--2---:R-:W-:-:S02]  /*2c4d0*/  LEA R10, P0, R250, R248, 0x2 ;  /* 0x000000f8fa0a7211 */ /* 0x004fc400078010ff */
[----:B------:R-:W-:Y:S01]  /*2c4e0*/  LEA R96, P6, R9, R248, 0x2 ;  /* 0x000000f809607211 */ /* 0x000fe200078c10ff */
[----:B------:R-:W-:Y:S01]  /*2c4f0*/  STL.64 [R1+0xa30], R228 ;  /* 0x000a30e401007387 */ /* 0x000fe20000100a00 */
[----:B------:R-:W-:-:S03]  /*2c500*/  LEA.HI.X.SX32 R11, R250, R0, 0x2, P0 ;  /* 0x00000000fa0b7211 */ /* 0x000fc600000f16ff */
[----:B------:R-:W2:Y:S01]  /*2c510*/  LDL.LU R250, [R1+0xba0] ;  /* 0x000ba00001fa7983 */ /* 0x000ea20000300800 */
[----:B------:R-:W-:Y:S02]  /*2c520*/  LEA R220, P4, R245, R248, 0x2 ;  /* 0x000000f8f5dc7211 */ /* 0x000fe400078810ff */
[-C--:B------:R-:W-:Y:S01]  /*2c530*/  LEA.HI.X.SX32 R97, R9, R0.reuse, 0x2, P6 ;  /* 0x0000000009617211 */ /* 0x080fe200030f16ff */
[----:B------:R-:W-:Y:S01]  /*2c540*/  STL.64 [R1+0xa28], R198 ;  /* 0x000a28c601007387 */ /* 0x000fe20000100a00 */
[----:B------:R-:W-:-:S03]  /*2c550*/  LEA.HI.X.SX32 R221, R245, R0, 0x2, P4 ;  /* 0x00000000f5dd7211 */ /* 0x000fc600020f16ff */
[----:B------:R1:W-:Y:S04]  /*2c560*/  STL.64 [R1+0xa20], R10 ;  /* 0x000a200a01007387 */ /* 0x0003e80000100a00 */
[----:B------:R-:W2:Y:S04]  /*2c570*/  LDL.LU R9, [R1+0xba4] ;  /* 0x000ba40001097983 */ /* 0x000ea80000300800 */
[----:B------:R-:W2:Y:S04]  /*2c580*/  LDL.LU R245, [R1+0xba8] ;  /* 0x000ba80001f57983 */ /* 0x000ea80000300800 */
[----:B------:R-:W-:Y:S01]  /*2c590*/  STL.64 [R1+0xa18], R96 ;  /* 0x000a186001007387 */ /* 0x000fe20000100a00 */
[----:B---3--:R-:W-:-:S04]  /*2c5a0*/  LEA R222, P0, R6, R248, 0x2 ;  /* 0x000000f806de7211 */ /* 0x008fc800078010ff */
[----:B------:R-:W-:Y:S02]  /*2c5b0*/  LEA.HI.X.SX32 R223, R6, R0, 0x2, P0 ;  /* 0x0000000006df7211 */ /* 0x000fe400000f16ff */
[C---:B----4-:R-:W-:Y:S01]  /*2c5c0*/  LEA R224, P6, R247.reuse, R248, 0x2 ;  /* 0x000000f8f7e07211 */ /* 0x050fe200078c10ff */
[----:B------:R-:W3:Y:S03]  /*2c5d0*/  LDL.LU R6, [R1+0xbac] ;  /* 0x000bac0001067983 */ /* 0x000ee60000300800 */
[----:B------:R-:W-:Y:S01]  /*2c5e0*/  LEA.HI.X.SX32 R225, R247, R0, 0x2, P6 ;  /* 0x00000000f7e17211 */ /* 0x000fe200030f16ff */
[----:B------:R-:W-:Y:S04]  /*2c5f0*/  STL.64 [R1+0xa48], R220 ;  /* 0x000a48dc01007387 */ /* 0x000fe80000100a00 */
[----:B------:R-:W4:Y:S01]  /*2c600*/  LDL.LU R247, [R1+0xbb0] ;  /* 0x000bb00001f77983 */ /* 0x000f220000300800 */
[----:B------:R-:W-:-:S03]  /*2c610*/  LEA R210, P4, R251, R248, 0x2 ;  /* 0x000000f8fbd27211 */ /* 0x000fc600078810ff */
[----:B------:R-:W-:Y:S01]  /*2c620*/  STL.64 [R1+0xa50], R222 ;  /* 0x000a50de01007387 */ /* 0x000fe20000100a00 */
[----:B------:R-:W-:-:S03]  /*2c630*/  LEA.HI.X.SX32 R211, R251, R0, 0x2, P4 ;  /* 0x00000000fbd37211 */ /* 0x000fc600020f16ff */
[----:B------:R-:W4:Y:S01]  /*2c640*/  LDL.LU R251, [R1+0xbb4] ;  /* 0x000bb40001fb7983 */ /* 0x000f220000300800 */
[----:B------:R-:W-:-:S03]  /*2c650*/  LEA R212, P0, R7, R248, 0x2 ;  /* 0x000000f807d47211 */ /* 0x000fc600078010ff */
[----:B------:R-:W-:Y:S01]  /*2c660*/  STL.64 [R1+0xa80], R224 ;  /* 0x000a80e001007387 */ /* 0x000fe20000100a00 */
[C---:B------:R-:W-:Y:S02]  /*2c670*/  LEA R182, P6, R4.reuse, R248, 0x2 ;  /* 0x000000f804b67211 */ /* 0x040fe400078c10ff */
[-C--:B------:R-:W-:Y:S02]  /*2c680*/  LEA.HI.X.SX32 R213, R7, R0.reuse, 0x2, P0 ;  /* 0x0000000007d57211 */ /* 0x080fe400000f16ff */
[----:B------:R-:W4:Y:S01]  /*2c690*/  LDL.LU R7, [R1+0xbb8] ;  /* 0x000bb80001077983 */ /* 0x000f220000300800 */
[----:B------:R-:W-:-:S03]  /*2c6a0*/  LEA.HI.X.SX32 R183, R4, R0, 0x2, P6 ;  /* 0x0000000004b77211 */ /* 0x000fc600030f16ff */
[----:B------:R-:W-:Y:S01]  /*2c6b0*/  STL.64 [R1+0xa78], R210 ;  /* 0x000a78d201007387 */ /* 0x000fe20000100a00 */
[----:B-1----:R-:W-:-:S03]  /*2c6c0*/  LEA R10, P4, R249, R248, 0x2 ;  /* 0x000000f8f90a7211 */ /* 0x002fc600078810ff */
[----:B------:R-:W4:Y:S01]  /*2c6d0*/  LDL.LU R4, [R1+0xbbc] ;  /* 0x000bbc0001047983 */ /* 0x000f220000300800 */
[----:B------:R-:W-:-:S03]  /*2c6e0*/  LEA.HI.X.SX32 R11, R249, R0, 0x2, P4 ;  /* 0x00000000f90b7211 */ /* 0x000fc600020f16ff */
[----:B------:R-:W-:Y:S04]  /*2c6f0*/  STL.64 [R1+0xa70], R212 ;  /* 0x000a70d401007387 */ /* 0x000fe80000100a00 */
[----:B------:R-:W4:Y:S01]  /*2c700*/  LDL.LU R249, [R1+0xbc0] ;  /* 0x000bc00001f97983 */ /* 0x000f220000300800 */
[----:B------:R-:W-:-:S03]  /*2c710*/  LEA R80, P0, R3, R248, 0x2 ;  /* 0x000000f803507211 */ /* 0x000fc600078010ff */
[----:B------:R-:W-:Y:S01]  /*2c720*/  STL.64 [R1+0xa68], R182 ;  /* 0x000a68b601007387 */ /* 0x000fe20000100a00 */
[----:B------:R-:W-:-:S03]  /*2c730*/  LEA.HI.X.SX32 R81, R3, R0, 0x2, P0 ;  /* 0x0000000003517211 */ /* 0x000fc600000f16ff */
[----:B------:R1:W-:Y:S01]  /*2c740*/  STL.64 [R1+0xa60], R10 ;  /* 0x000a600a01007387 */ /* 0x0003e20000100a00 */
[----:B------:R-:W-:-:S03]  /*2c750*/  LEA R204, P6, R5, R248, 0x2 ;  /* 0x000000f805cc7211 */ /* 0x000fc600078c10ff */
[----:B------:R-:W4:Y:S01]  /*2c760*/  LDL.LU R3, [R1+0xbc4] ;  /* 0x000bc40001037983 */ /* 0x000f220000300800 */
[----:B------:R-:W-:-:S03]  /*2c770*/  LEA.HI.X.SX32 R205, R5, R0, 0x2, P6 ;  /* 0x0000000005cd7211 */ /* 0x000fc600030f16ff */
[----:B------:R-:W4:Y:S01]  /*2c780*/  LDL.LU R5, [R1+0xbc8] ;  /* 0x000bc80001057983 */ /* 0x000f220000300800 */
[----:B--2---:R-:W-:-:S03]  /*2c790*/  LEA R206, P4, R250, R248, 0x2 ;  /* 0x000000f8face7211 */ /* 0x004fc600078810ff */
[----:B------:R-:W-:Y:S01]  /*2c7a0*/  STL.64 [R1+0xa58], R80 ;  /* 0x000a585001007387 */ /* 0x000fe20000100a00 */
[----:B------:R-:W-:-:S03]  /*2c7b0*/  LEA.HI.X.SX32 R207, R250, R0, 0x2, P4 ;  /* 0x00000000facf7211 */ /* 0x000fc600020f16ff */
[----:B------:R-:W2:Y:S01]  /*2c7c0*/  LDL.LU R250, [R1+0xbcc] ;  /* 0x000bcc0001fa7983 */ /* 0x000ea20000300800 */
[----:B------:R-:W-:-:S03]  /*2c7d0*/  LEA R208, P0, R9, R248, 0x2 ;  /* 0x000000f809d07211 */ /* 0x000fc600078010ff */
[----:B------:R-:W-:Y:S01]  /*2c7e0*/  STL.64 [R1+0xa88], R204 ;  /* 0x000a88cc01007387 */ /* 0x000fe20000100a00 */
[----:B------:R-:W-:Y:S02]  /*2c7f0*/  LEA R194, P6, R245, R248, 0x2 ;  /* 0x000000f8f5c27211 */ /* 0x000fe400078c10ff */
[-C--:B------:R-:W-:Y:S02]  /*2c800*/  LEA.HI.X.SX32 R209, R9, R0.reuse, 0x2, P0 ;  /* 0x0000000009d17211 */ /* 0x080fe400000f16ff */
[----:B------:R-:W2:Y:S01]  /*2c810*/  LDL.LU R9, [R1+0xbd0] ;  /* 0x000bd00001097983 */ /* 0x000ea20000300800 */
[----:B------:R-:W-:-:S03]  /*2c820*/  LEA.HI.X.SX32 R195, R245, R0, 0x2, P6 ;  /* 0x00000000f5c37211 */ /* 0x000fc600030f16ff */
[----:B------:R-:W-:Y:S04]  /*2c830*/  STL.64 [R1+0xa90], R206 ;  /* 0x000a90ce01007387 */ /* 0x000fe80000100a00 */
[----:B------:R-:W2:Y:S04]  /*2c840*/  LDL.LU R245, [R1+0xbd4] ;  /* 0x000bd40001f57983 */ /* 0x000ea80000300800 */
[----:B------:R-:W-:Y:S01]  /*2c850*/  STL.64 [R1+0xac0], R208 ;  /* 0x000ac0d001007387 */ /* 0x000fe20000100a00 */
[----:B---3--:R-:W-:-:S04]  /*2c860*/  LEA R196, P4, R6, R248, 0x2 ;  /* 0x000000f806c47211 */ /* 0x008fc800078810ff */
[----:B------:R-:W-:Y:S02]  /*2c870*/  LEA.HI.X.SX32 R197, R6, R0, 0x2, P4 ;  /* 0x0000000006c57211 */ /* 0x000fe400020f16ff */
[----:B------:R-:W3:Y:S01]  /*2c880*/  LDL.LU R6, [R1+0xbd8] ;  /* 0x000bd80001067983 */ /* 0x000ee20000300800 */
[----:B----4-:R-:W-:-:S03]  /*2c890*/  LEA R172, P0, R247, R248, 0x2 ;  /* 0x000000f8f7ac7211 */ /* 0x010fc600078010ff */
[----:B------:R-:W-:Y:S01]  /*2c8a0*/  STL.64 [R1+0xab8], R194 ;  /* 0x000ab8c201007387 */ /* 0x000fe20000100a00 */
[----:B------:R-:W-:-:S03]  /*2c8b0*/  LEA.HI.X.SX32 R173, R247, R0, 0x2, P0 ;  /* 0x00000000f7ad7211 */ /* 0x000fc600000f16ff */
[----:B------:R-:W4:Y:S01]  /*2c8c0*/  LDL.LU R247, [R1+0xbdc] ;  /* 0x000bdc0001f77983 */ /* 0x000f220000300800 */
[----:B-1----:R-:W-:-:S03]  /*2c8d0*/  LEA R10, P6, R251, R248, 0x2 ;  /* 0x000000f8fb0a7211 */ /* 0x002fc600078c10ff */
[----:B------:R-:W-:Y:S01]  /*2c8e0*/  STL.64 [R1+0xab0], R196 ;  /* 0x000ab0c401007387 */ /* 0x000fe20000100a00 */
[----:B------:R-:W-:-:S03]  /*2c8f0*/  LEA.HI.X.SX32 R11, R251, R0, 0x2, P6 ;  /* 0x00000000fb0b7211 */ /* 0x000fc600030f16ff */
[----:B------:R-:W4:Y:S04]  /*2c900*/  LDL.LU R251, [R1+0xbe0] ;  /* 0x000be00001fb7983 */ /* 0x000f280000300800 */
[----:B------:R-:W-:Y:S01]  /*2c910*/  STL.64 [R1+0xaa8], R172 ;  /* 0x000aa8ac01007387 */ /* 0x000fe20000100a00 */
[----:B------:R-:W-:-:S03]  /*2c920*/  LEA R56, P4, R7, R248, 0x2 ;  /* 0x000000f807387211 */ /* 0x000fc600078810ff */
[----:B------:R1:W-:Y:S01]  /*2c930*/  STL.64 [R1+0xaa0], R10 ;  /* 0x000aa00a01007387 */ /* 0x0003e20000100a00 */
[----:B------:R-:W-:-:S03]  /*2c940*/  LEA.HI.X.SX32 R57, R7, R0, 0x2, P4 ;  /* 0x0000000007397211 */ /* 0x000fc600020f16ff */
[----:B------:R-:W4:Y:S01]  /*2c950*/  LDL.LU R7, [R1+0xbe4] ;  /* 0x000be40001077983 */ /* 0x000f220000300800 */
[----:B------:R-:W-:-:S04]  /*2c960*/  LEA R188, P0, R4, R248, 0x2 ;  /* 0x000000f804bc7211 */ /* 0x000fc800078010ff */
[----:B------:R-:W-:Y:S02]  /*2c970*/  LEA.HI.X.SX32 R189, R4, R0, 0x2, P0 ;  /* 0x0000000004bd7211 */ /* 0x000fe400000f16ff */
[----:B------:R-:W4:Y:S01]  /*2c980*/  LDL.LU R4, [R1+0xbe8] ;  /* 0x000be80001047983 */ /* 0x000f220000300800 */
[----:B------:R-:W-:-:S03]  /*2c990*/  LEA R190, P6, R249, R248, 0x2 ;  /* 0x000000f8f9be7211 */ /* 0x000fc600078c10ff */
[----:B------:R-:W-:Y:S01]  /*2c9a0*/  STL.64 [R1+0xa98], R56 ;  /* 0x000a983801007387 */ /* 0x000fe20000100a00 */
[----:B------:R-:W-:-:S03]  /*2c9b0*/  LEA.HI.X.SX32 R191, R249, R0, 0x2, P6 ;  /* 0x00000000f9bf7211 */ /* 0x000fc600030f16ff */
[----:B------:R-:W4:Y:S01]  /*2c9c0*/  LDL.LU R249, [R1+0xbec] ;  /* 0x000bec0001f97983 */ /* 0x000f220000300800 */
[----:B------:R-:W-:-:S03]  /*2c9d0*/  LEA R192, P4, R3, R248, 0x2 ;  /* 0x000000f803c07211 */ /* 0x000fc600078810ff */
[----:B------:R-:W-:Y:S01]  /*2c9e0*/  STL.64 [R1+0xac8], R188 ;  /* 0x000ac8bc01007387 */ /* 0x000fe20000100a00 */
[----:B------:R-:W-:Y:S02]  /*2c9f0*/  LEA.HI.X.SX32 R193, R3, R0, 0x2, P4 ;  /* 0x0000000003c17211 */ /* 0x000fe400020f16ff */
[C---:B------:R-:W-:Y:S01]  /*2ca00*/  LEA R178, P0, R5.reuse, R248, 0x2 ;  /* 0x000000f805b27211 */ /* 0x040fe200078010ff */
[----:B------:R-:W4:Y:S03]  /*2ca10*/  LDL.LU R3, [R1+0xbf0] ;  /* 0x000bf00001037983 */ /* 0x000f260000300800 */
[----:B------:R-:W-:Y:S01]  /*2ca20*/  LEA.HI.X.SX32 R179, R5, R0, 0x2, P0 ;  /* 0x0000000005b37211 */ /* 0x000fe200000f16ff */
[----:B------:R-:W-:Y:S04]  /*2ca30*/  STL.64 [R1+0xad0], R190 ;  /* 0x000ad0be01007387 */ /* 0x000fe80000100a00 */
[----:B------:R-:W4:Y:S01]  /*2ca40*/  LDL.LU R5, [R1+0xbf4] ;  /* 0x000bf40001057983 */ /* 0x000f220000300800 */
[----:B--2---:R-:W-:-:S03]  /*2ca50*/  LEA R180, P6, R250, R248, 0x2 ;  /* 0x000000f8fab47211 */ /* 0x004fc600078c10ff */
[----:B------:R-:W-:Y:S01]  /*2ca60*/  STL.64 [R1+0xb00], R192 ;  /* 0x000b00c001007387 */ /* 0x000fe20000100a00 */
[----:B------:R-:W-:-:S03]  /*2ca70*/  LEA.HI.X.SX32 R181, R250, R0, 0x2, P6 ;  /* 0x00000000fab57211 */ /* 0x000fc600030f16ff */
[----:B------:R-:W2:Y:S01]  /*2ca80*/  LDL.LU R250, [R1+0xbf8] ;  /* 0x000bf80001fa7983 */ /* 0x000ea20000300800 */
[----:B------:R-:W-:-:S03]  /*2ca90*/  LEA R156, P4, R9, R248, 0x2 ;  /* 0x000000f8099c7211 */ /* 0x000fc600078810ff */
[----:B------:R-:W-:Y:S01]  /*2caa0*/  STL.64 [R1+0xaf8], R178 ;  /* 0x000af8b201007387 */ /* 0x000fe20000100a00 */
[----:B------:R-:W-:-:S03]  /*2cab0*/  LEA.HI.X.SX32 R157, R9, R0, 0x2, P4 ;  /* 0x00000000099d7211 */ /* 0x000fc600020f16ff */
[----:B------:R-:W2:Y:S01]  /*2cac0*/  LDL.LU R9, [R1+0xbfc] ;  /* 0x000bfc0001097983 */ /* 0x000ea20000300800 */
[----:B-1----:R-:W-:-:S03]  /*2cad0*/  LEA R10, P0, R245, R248, 0x2 ;  /* 0x000000f8f50a7211 */ /* 0x002fc600078010ff */
[----:B------:R-:W-:Y:S01]  /*2cae0*/  STL.64 [R1+0xaf0], R180 ;  /* 0x000af0b401007387 */ /* 0x000fe20000100a00 */
[----:B------:R-:W-:-:S03]  /*2caf0*/  LEA.HI.X.SX32 R11, R245, R0, 0x2, P0 ;  /* 0x00000000f50b7211 */ /* 0x000fc600000f16ff */
[----:B------:R-:W2:Y:S04]  /*2cb00*/  LDL.LU R245, [R1+0xc00] ;  /* 0x000c000001f57983 */ /* 0x000ea80000300800 */
[----:B------:R-:W-:Y:S04]  /*2cb10*/  STL.64 [R1+0xae8], R156 ;  /* 0x000ae89c01007387 */ /* 0x000fe80000100a00 */
[----:B------:R1:W-:Y:S01]  /*2cb20*/  STL.64 [R1+0xae0], R10 ;  /* 0x000ae00a01007387 */ /* 0x0003e20000100a00 */
[----:B---3--:R-:W-:-:S04]  /*2cb30*/  LEA R40, P6, R6, R248, 0x2 ;  /* 0x000000f806287211 */ /* 0x008fc800078c10ff */
[----:B------:R-:W-:Y:S02]  /*2cb40*/  LEA.HI.X.SX32 R41, R6, R0, 0x2, P6 ;  /* 0x0000000006297211 */ /* 0x000fe400030f16ff */
[----:B------:R-:W3:Y:S01]  /*2cb50*/  LDL.LU R6, [R1+0xc04] ;  /* 0x000c040001067983 */ /* 0x000ee20000300800 */
[----:B----4-:R-:W-:-:S04]  /*2cb60*/  LEA R162, P4, R247, R248, 0x2 ;  /* 0x000000f8f7a27211 */ /* 0x010fc800078810ff */
        /* <DEDUP_REMOVED lines=22> */
[----:B-1----:R-:W-:-:S03]  /*2ccd0*/  LEA R10, P4, R5, R248, 0x2 ;  /* 0x000000f8050a7211 */ /* 0x002fc600078810ff */
[----:B------:R-:W-:Y:S01]  /*2cce0*/  STL.64 [R1+0xb30], R170 ;  /* 0x000b30aa01007387 */ /* 0x000fe20000100a00 */
[----:B------:R-:W-:-:S03]  /*2ccf0*/  LEA.HI.X.SX32 R11, R5, R0, 0x2, P4 ;  /* 0x00000000050b7211 */ /* 0x000fc600020f16ff */
[----:B------:R-:W4:Y:S01]  /*2cd00*/  LDL.LU R5, [R1+0xc20] ;  /* 0x000c200001057983 */ /* 0x000f220000300800 */
[----:B--2---:R-:W-:-:S03]  /*2cd10*/  LEA R24, P0, R250, R248, 0x2 ;  /* 0x000000f8fa187211 */ /* 0x004fc600078010ff */
[----:B------:R-:W-:Y:S01]  /*2cd20*/  STL.64 [R1+0xb28], R140 ;  /* 0x000b288c01007387 */ /* 0x000fe20000100a00 */
[----:B------:R-:W-:-:S03]  /*2cd30*/  LEA.HI.X.SX32 R25, R250, R0, 0x2, P0 ;  /* 0x00000000fa197211 */ /* 0x000fc600000f16ff */
[----:B------:R1:W-:Y:S04]  /*2cd40*/  STL.64 [R1+0xb20], R10 ;  /* 0x000b200a01007387 */ /* 0x0003e80000100a00 */
[----:B------:R-:W2:Y:S01]  /*2cd50*/  LDL.LU R250, [R1+0xc24] ;  /* 0x000c240001fa7983 */ /* 0x000ea20000300800 */
[----:B------:R-:W-:-:S04]  /*2cd60*/  LEA R146, P6, R9, R248, 0x2 ;  /* 0x000000f809927211 */ /* 0x000fc800078c10ff */
[----:B------:R-:W-:Y:S02]  /*2cd70*/  LEA.HI.X.SX32 R147, R9, R0, 0x2, P6 ;  /* 0x0000000009937211 */ /* 0x000fe400030f16ff */
[C---:B------:R-:W-:Y:S01]  /*2cd80*/  LEA R148, P4, R245.reuse, R248, 0x2 ;  /* 0x000000f8f5947211 */ /* 0x040fe200078810ff */
[----:B-1----:R-:W2:Y:S03]  /*2cd90*/  LDL.LU R11, [R1+0xc28] ;  /* 0x000c2800010b7983 */ /* 0x002ea60000300800 */
[----:B------:R-:W-:Y:S01]  /*2cda0*/  LEA.HI.X.SX32 R149, R245, R0, 0x2, P4 ;  /* 0x00000000f5957211 */ /* 0x000fe200020f16ff */
        /* <DEDUP_REMOVED lines=25> */
[----:B------:R1:W-:Y:S04]  /*2cf40*/  STL.64 [R1+0xb60], R12 ;  /* 0x000b600c01007387 */ /* 0x0003e80000100a00 */
        /* <DEDUP_REMOVED lines=8> */
[----:B--2---:R-:W-:-:S03]  /*2cfd0*/  LEA R134, P4, R250, R248, 0x2 ;  /* 0x000000f8fa867211 */ /* 0x004fc600078810ff */
[----:B------:R-:W-:Y:S01]  /*2cfe0*/  STL.64 [R1+0xb88], R130 ;  /* 0x000b888201007387 */ /* 0x000fe20000100a00 */
[----:B------:R-:W-:-:S03]  /*2cff0*/  LEA.HI.X.SX32 R135, R250, R0, 0x2, P4 ;  /* 0x00000000fa877211 */ /* 0x000fc600020f16ff */
[----:B------:R-:W2:Y:S01]  /*2d000*/  LDL.LU R250, [R1+0xc50] ;  /* 0x000c500001fa7983 */ /* 0x000ea20000300800 */
[----:B------:R-:W-:-:S03]  /*2d010*/  LEA R136, P0, R11, R248, 0x2 ;  /* 0x000000f80b887211 */ /* 0x000fc600078010ff */
[----:B------:R-:W-:Y:S04]  /*2d020*/  STL.64 [R1+0xb90], R132 ;  /* 0x000b908401007387 */ /* 0x000fe80000100a00 */
[----:B-1----:R-:W2:Y:S01]  /*2d030*/  LDL.LU R13, [R1+0xc54] ;  /* 0x000c5400010d7983 */ /* 0x002ea20000300800 */
[----:B------:R-:W-:Y:S02]  /*2d040*/  LEA.HI.X.SX32 R137, R11, R0, 0x2, P0 ;  /* 0x000000000b897211 */ /* 0x000fe400000f16ff */
[C---:B------:R-:W-:Y:S01]  /*2d050*/  LEA R138, P6, R245.reuse, R248, 0x2 ;  /* 0x000000f8f58a7211 */ /* 0x040fe200078c10ff */
[----:B------:R-:W-:Y:S03]  /*2d060*/  STL.64 [R1+0xb98], R134 ;  /* 0x000b988601007387 */ /* 0x000fe60000100a00 */
[----:B------:R-:W-:-:S02]  /*2d070*/  LEA.HI.X.SX32 R139, R245, R0, 0x2, P6 ;  /* 0x00000000f58b7211 */ /* 0x000fc400030f16ff */
        /* <DEDUP_REMOVED lines=33> */
[----:B--2---:R-:W-:-:S03]  /*2d290*/  LEA R92, P6, R250, R248, 0x2 ;  /* 0x000000f8fa5c7211 */ /* 0x004fc600078c10ff */
[----:B------:R-:W-:Y:S01]  /*2d2a0*/  STL.64 [R1+0xc00], R120 ;  /* 0x000c007801007387 */ /* 0x000fe20000100a00 */
[C---:B-1----:R-:W-:Y:S02]  /*2d2b0*/  LEA R10, P4, R13.reuse, R248, 0x2 ;  /* 0x000000f80d0a7211 */ /* 0x042fe400078810ff */
[-C--:B------:R-:W-:Y:S02]  /*2d2c0*/  LEA.HI.X.SX32 R93, R250, R0.reuse, 0x2, P6 ;  /* 0x00000000fa5d7211 */ /* 0x080fe400030f16ff */
[----:B------:R-:W-:Y:S01]  /*2d2d0*/  LEA.HI.X.SX32 R11, R13, R0, 0x2, P4 ;  /* 0x000000000d0b7211 */ /* 0x000fe200020f16ff */
[----:B------:R-:W2:Y:S01]  /*2d2e0*/  LDL.LU R250, [R1+0xc7c] ;  /* 0x000c7c0001fa7983 */ /* 0x000ea20000300800 */
[----:B------:R-:W-:-:S03]  /*2d2f0*/  LEA R186, P0, R245, R248, 0x2 ;  /* 0x000000f8f5ba7211 */ /* 0x000fc600078010ff */
[----:B------:R-:W-:Y:S04]  /*2d300*/  STL.64 [R1+0xbf8], R122 ;  /* 0x000bf87a01007387 */ /* 0x000fe80000100a00 */
[----:B------:R1:W-:Y:S01]  /*2d310*/  STL.64 [R1+0xbe8], R10 ;  /* 0x000be80a01007387 */ /* 0x0003e20000100a00 */
[----:B------:R-:W-:-:S03]  /*2d320*/  LEA.HI.X.SX32 R187, R245, R0, 0x2, P0 ;  /* 0x00000000f5bb7211 */ /* 0x000fc600000f16ff */
[----:B-1----:R-:W2:Y:S04]  /*2d330*/  LDL.LU R11, [R1+0xc84] ;  /* 0x000c8400010b7983 */ /* 0x002ea80000300800 */
[----:B------:R-:W-:Y:S04]  /*2d340*/  STL.64 [R1+0xbf0], R92 ;  /* 0x000bf05c01007387 */ /* 0x000fe80000100a00 */
[----:B------:R-:W2:Y:S01]  /*2d350*/  LDL.LU R245, [R1+0xc88] ;  /* 0x000c880001f57983 */ /* 0x000ea20000300800 */
        /* <DEDUP_REMOVED lines=32> */
[----:B--2---:R-:W-:-:S04]  /*2d560*/  LEA R82, P0, R250, R248, 0x2 ;  /* 0x000000f8fa527211 */ /* 0x004fc800078010ff */
[----:B------:R-:W-:Y:S02]  /*2d570*/  LEA.HI.X.SX32 R83, R250, R0, 0x2, P0 ;  /* 0x00000000fa537211 */ /* 0x000fe400000f16ff */
[----:B------:R-:W2:Y:S04]  /*2d580*/  LDL.LU R250, [R1+0xcac] ;  /* 0x000cac0001fa7983 */ /* 0x000ea80000300800 */
[----:B------:R-:W-:Y:S04]  /*2d590*/  STL.64 [R1+0xc20], R176 ;  /* 0x000c20b001007387 */ /* 0x000fe80000100a00 */
[----:B-1----:R-:W2:Y:S01]  /*2d5a0*/  LDL.LU R13, [R1+0xcb4] ;  /* 0x000cb400010d7983 */ /* 0x002ea20000300800 */
[----:B------:R-:W-:-:S03]  /*2d5b0*/  LEA R84, P6, R11, R248, 0x2 ;  /* 0x000000f80b547211 */ /* 0x000fc600078c10ff */
[----:B------:R-:W-:Y:S01]  /*2d5c0*/  STL.64 [R1+0xc48], R82 ;  /* 0x000c485201007387 */ /* 0x000fe20000100a00 */
[----:B------:R-:W-:Y:S02]  /*2d5d0*/  LEA.HI.X.SX32 R85, R11, R0, 0x2, P6 ;  /* 0x000000000b557211 */ /* 0x000fe400030f16ff */
[----:B------:R-:W-:-:S04]  /*2d5e0*/  LEA R86, P4, R245, R248, 0x2 ;  /* 0x000000f8f5567211 */ /* 0x000fc800078810ff */
[----:B------:R-:W-:Y:S02]  /*2d5f0*/  LEA.HI.X.SX32 R87, R245, R0, 0x2, P4 ;  /* 0x00000000f5577211 */ /* 0x000fe400020f16ff */
        /* <DEDUP_REMOVED lines=45> */
[----:B------:R-:W-:Y:S04]  /*2d8d0*/  STL.64 [R1+0xcb8], R66 ;  /* 0x000cb84201007387 */ /* 0x000fe80000100a00 */
[----:B------:R-:W-:Y:S01]  /*2d8e0*/  STL.64 [R1+0xcb0], R52 ;  /* 0x000cb03401007387 */ /* 0x000fe20000100a00 */
[----:B---3--:R-:W-:-:S04]  /*2d8f0*/  LEA R10, P4, R6, R248, 0x2 ;  /* 0x000000f8060a7211 */ /* 0x008fc800078810ff */
[----:B------:R-:W-:Y:S02]  /*2d900*/  LEA.HI.X.SX32 R11, R6, R0, 0x2, P4 ;  /* 0x00000000060b7211 */ /* 0x000fe400020f16ff */
[----:B----4-:R-:W-:-:S03]  /*2d910*/  LEA R144, P0, R247, R248, 0x2 ;  /* 0x000000f8f7907211 */ /* 0x010fc600078010ff */
[----:B------:R1:W-:Y:S01]  /*2d920*/  STL.64 [R1+0xca8], R10 ;  /* 0x000ca80a01007387 */ /* 0x0003e20000100a00 */
[----:B------:R-:W-:-:S03]  /*2d930*/  LEA.HI.X.SX32 R145, R247, R0, 0x2, P0 ;  /* 0x00000000f7917211 */ /* 0x000fc600000f16ff */
[----:B------:R-:W3:Y:S01]  /*2d940*/  LDL.LU R247, [R1+0xd28] ;  /* 0x000d280001f77983 */ /* 0x000ee20000300800 */
[----:B------:R-:W-:-:S03]  /*2d950*/  LEA R42, P6, R251, R248, 0x2 ;  /* 0x000000f8fb2a7211 */ /* 0x000fc600078c10ff */
[----:B-1----:R-:W4:Y:S01]  /*2d960*/  LDL.LU R10, [R1+0xd1c] ;  /* 0x000d1c00010a7983 */ /* 0x002f220000300800 */
[----:B------:R-:W-:-:S03]  /*2d970*/  LEA.HI.X.SX32 R43, R251, R0, 0x2, P6 ;  /* 0x00000000fb2b7211 */ /* 0x000fc600030f16ff */
[----:B------:R-:W4:Y:S01]  /*2d980*/  LDL.LU R251, [R1+0xd24] ;  /* 0x000d240001fb7983 */ /* 0x000f220000300800 */
[----:B------:R-:W-:-:S03]  /*2d990*/  LEA R44, P4, R7, R248, 0x2 ;  /* 0x000000f8072c7211 */ /* 0x000fc600078810ff */
[----:B------:R-:W-:Y:S01]  /*2d9a0*/  STL.64 [R1+0xca0], R144 ;  /* 0x000ca09001007387 */ /* 0x000fe20000100a00 */
[----:B------:R-:W-:-:S03]  /*2d9b0*/  LEA.HI.X.SX32 R45, R7, R0, 0x2, P4 ;  /* 0x00000000072d7211 */ /* 0x000fc600020f16ff */
[----:B------:R-:W4:Y:S04]  /*2d9c0*/  LDL.LU R11, [R1+0xd2c] ;  /* 0x000d2c00010b7983 */ /* 0x000f280000300800 */
[----:B------:R-:W-:Y:S01]  /*2d9d0*/  STL.64 [R1+0xcc8], R42 ;  /* 0x000cc82a01007387 */ /* 0x000fe20000100a00 */
[----:B------:R-:W-:-:S03]  /*2d9e0*/  LEA R46, P0, R4, R248, 0x2 ;  /* 0x000000f8042e7211 */ /* 0x000fc600078010ff */
[----:B------:R-:W4:Y:S04]  /*2d9f0*/  LDL.LU R6, [R1+0xd34] ;  /* 0x000d340001067983 */ /* 0x000f280000300800 */
[----:B------:R-:W-:Y:S01]  /*2da00*/  STL.64 [R1+0xcd0], R44 ;  /* 0x000cd02c01007387 */ /* 0x000fe20000100a00 */
[C---:B------:R-:W-:Y:S02]  /*2da10*/  LEA R48, P6, R249.reuse, R248, 0x2 ;  /* 0x000000f8f9307211 */ /* 0x040fe400078c10ff */
[-C--:B------:R-:W-:Y:S02]  /*2da20*/  LEA.HI.X.SX32 R47, R4, R0.reuse, 0x2, P0 ;  /* 0x00000000042f7211 */ /* 0x080fe400000f16ff */
[----:B------:R-:W-:Y:S02]  /*2da30*/  LEA.HI.X.SX32 R49, R249, R0, 0x2, P6 ;  /* 0x00000000f9317211 */ /* 0x000fe400030f16ff */
[----:B------:R-:W4:Y:S01]  /*2da40*/  LDL.LU R249, [R1+0xd3c] ;  /* 0x000d3c0001f97983 */ /* 0x000f220000300800 */
[----:B------:R-:W-:-:S03]  /*2da50*/  LEA R50, P4, R3, R248, 0x2 ;  /* 0x000000f803327211 */ /* 0x000fc600078810ff */
[----:B------:R-:W-:Y:S01]  /*2da60*/  STL.64 [R1+0xcd8], R46 ;  /* 0x000cd82e01007387 */ /* 0x000fe20000100a00 */
[----:B------:R-:W-:-:S03]  /*2da70*/  LEA.HI.X.SX32 R51, R3, R0, 0x2, P4 ;  /* 0x0000000003337211 */ /* 0x000fc600020f16ff */
[----:B------:R-:W4:Y:S04]  /*2da80*/  LDL.LU R7, [R1+0xd44] ;  /* 0x000d440001077983 */ /* 0x000f280000300800 */
        /* <DEDUP_REMOVED lines=10> */
[----:B------:R-:W2:Y:S01]  /*2db30*/  LDL.LU R250, [R1+0xd5c] ;  /* 0x000d5c0001fa7983 */ /* 0x000ea20000300800 */
[----:B------:R-:W-:-:S03]  /*2db40*/  LEA.HI.X.SX32 R129, R13, R0, 0x2, P4 ;  /* 0x000000000d817211 */ /* 0x000fc600020f16ff */
[----:B------:R-:W-:Y:S04]  /*2db50*/  STL.64 [R1+0xcf8], R14 ;  /* 0x000cf80e01007387 */ /* 0x000fe80000100a00 */
[----:B------:R-:W-:Y:S01]  /*2db60*/  STL.64 [R1+0xce0], R36 ;  /* 0x000ce02401007387 */ /* 0x000fe20000100a00 */
        /* <DEDUP_REMOVED lines=10> */
[----:B------:R-:W-:Y:S04]  /*2dc10*/  STL.64 [R1+0xd10], R28 ;  /* 0x000d101c01007387 */ /* 0x000fe80000100a00 */
[----:B------:R-:W4:Y:S01]  /*2dc20*/  LDL.LU R251, [R1+0xd68] ;  /* 0x000d680001fb7983 */ /* 0x000f220000300800 */
[CC--:B------:R-:W-:Y:S02]  /*2dc30*/  LEA R30, P4, R10.reuse, R248.reuse, 0x2 ;  /* 0x000000f80a1e7211 */ /* 0x0c0fe400078810ff */
[C---:B------:R-:W-:Y:S02]  /*2dc40*/  LEA R34, P6, R11.reuse, R248, 0x2 ;  /* 0x000000f80b227211 */ /* 0x040fe400078c10ff */
[-C--:B------:R-:W-:Y:S02]  /*2dc50*/  LEA.HI.X.SX32 R31, R10, R0.reuse, 0x2, P4 ;  /* 0x000000000a1f7211 */ /* 0x080fe400020f16ff */
[----:B------:R-:W-:-:S02]  /*2dc60*/  LEA.HI.X.SX32 R35, R11, R0, 0x2, P6 ;  /* 0x000000000b237211 */ /* 0x000fc400030f16ff */
[C---:B------:R-:W-:Y:S01]  /*2dc70*/  LEA R20, P4, R6.reuse, R248, 0x2 ;  /* 0x000000f806147211 */ /* 0x040fe200078810ff */
[----:B------:R-:W-:Y:S03]  /*2dc80*/  STL.64 [R1+0xd18], R30 ;  /* 0x000d181e01007387 */ /* 0x000fe60000100a00 */
[----:B------:R-:W-:Y:S01]  /*2dc90*/  LEA.HI.X.SX32 R21, R6, R0, 0x2, P4 ;  /* 0x0000000006157211 */ /* 0x000fe200020f16ff */
[----:B------:R-:W-:Y:S01]  /*2dca0*/  STL.64 [R1+0xd20], R32 ;  /* 0x000d202001007387 */ /* 0x000fe20000100a00 */
[----:B------:R-:W-:-:S04]  /*2dcb0*/  LEA R12, P0, R249, R248, 0x2 ;  /* 0x000000f8f90c7211 */ /* 0x000fc800078010ff */
[----:B------:R-:W-:Y:S01]  /*2dcc0*/  LEA.HI.X.SX32 R13, R249, R0, 0x2, P0 ;  /* 0x00000000f90d7211 */ /* 0x000fe200000f16ff */
[----:B------:R-:W-:Y:S01]  /*2dcd0*/  STL.64 [R1+0xd28], R34 ;  /* 0x000d282201007387 */ /* 0x000fe20000100a00 */
[----:B------:R-:W-:-:S03]  /*2dce0*/  LEA R112, P6, R7, R248, 0x2 ;  /* 0x000000f807707211 */ /* 0x000fc600078c10ff */
[----:B------:R1:W-:Y:S01]  /*2dcf0*/  STL.64 [R1+0xd38], R12 ;  /* 0x000d380c01007387 */ /* 0x0003e20000100a00 */
[----:B------:R-:W-:Y:S02]  /*2dd00*/  LEA R10, P4, R3, R248, 0x2 ;  /* 0x000000f8030a7211 */ /* 0x000fe400078810ff */
[-C--:B------:R-:W-:Y:S02]  /*2dd10*/  LEA.HI.X.SX32 R113, R7, R0.reuse, 0x2, P6 ;  /* 0x0000000007717211 */ /* 0x080fe400030f16ff */
[----:B------:R-:W-:Y:S02]  /*2dd20*/  LEA.HI.X.SX32 R11, R3, R0, 0x2, P4 ;  /* 0x00000000030b7211 */ /* 0x000fe400020f16ff */
[C---:B-1----:R-:W-:Y:S01]  /*2dd30*/  LEA R12, P0, R5.reuse, R248, 0x2 ;  /* 0x000000f8050c7211 */ /* 0x042fe200078010ff */
[----:B------:R-:W-:Y:S03]  /*2dd40*/  STL.64 [R1+0xd30], R20 ;  /* 0x000d301401007387 */ /* 0x000fe60000100a00 */
[----:B------:R-:W-:Y:S01]  /*2dd50*/  LEA.HI.X.SX32 R13, R5, R0, 0x2, P0 ;  /* 0x00000000050d7211 */ /* 0x000fe200000f16ff */
[----:B------:R-:W-:Y:S04]  /*2dd60*/  STL.64 [R1+0xd40], R112 ;  /* 0x000d407001007387 */ /* 0x000fe80000100a00 */
[----:B------:R-:W-:Y:S04]  /*2dd70*/  STL.64 [R1+0xd48], R10 ;  /* 0x000d480a01007387 */ /* 0x000fe80000100a00 */
[----:B------:R-:W-:Y:S04]  /*2dd80*/  STL.64 [R1+0xd50], R12 ;  /* 0x000d500c01007387 */ /* 0x000fe80000100a00 */
[----:B------:R-:W4:Y:S04]  /*2dd90*/  LDL R7, [R1+0x480] ;  /* 0x0004800001077983 */ /* 0x000f280000100800 */
[----:B------:R-:W1:Y:S01]  /*2dda0*/  S2R R249, SR_TID.X ;  /* 0x0000000000f97919 */ /* 0x000e620000002100 */
[----:B--2---:R-:W-:-:S02]  /*2ddb0*/  LEA R14, P4, R250, R248, 0x2 ;  /* 0x000000f8fa0e7211 */ /* 0x004fc400078810ff */
[----:B------:R-:W-:Y:S02]  /*2ddc0*/  ISETP.NE.U32.AND P6, PT, R4, RZ, PT ;  /* 0x000000ff0400720c */ /* 0x000fe40003fc5070 */
[----:B------:R-:W-:Y:S02]  /*2ddd0*/  LEA.HI.X.SX32 R15, R250, R0, 0x2, P4 ;  /* 0x00000000fa0f7211 */ /* 0x000fe400020f16ff */
[--C-:B-1----:R-:W-:Y:S02]  /*2dde0*/  SHF.R.U32.HI R3, RZ, 0x6, R249.reuse ;  /* 0x00000006ff037819 */ /* 0x102fe400000116f9 */
[----:B------:R-:W-:Y:S02]  /*2ddf0*/  SHF.R.U32.HI R249, RZ, 0x6, R249 ;  /* 0x00000006fff97819 */ /* 0x000fe400000116f9 */
[----:B------:R-:W-:Y:S02]  /*2de00*/  SGXT.U32 R3, R3, 0x1 ;  /* 0x000000010303781a */ /* 0x000fe40000000000 */
[----:B------:R-:W-:-:S02]  /*2de10*/  SGXT.U32 R249, R249, 0x1 ;  /* 0x00000001f9f9781a */ /* 0x000fc40000000000 */
[----:B------:R-:W-:Y:S01]  /*2de20*/  LOP3.LUT R3, R3, 0xc, RZ, 0xfc, !PT ;  /* 0x0000000c03037812 */ /* 0x000fe200078efcff */
[----:B------:R-:W-:Y:S01]  /*2de30*/  IMAD R4, R245, c[0x0][0x190], RZ ;  /* 0x00006400f5047a24 */ /* 0x000fe200078e02ff */
[----:B------:R-:W-:Y:S02]  /*2de40*/  LOP3.LUT R249, R249, 0x10, RZ, 0xfc, !PT ;  /* 0x00000010f9f97812 */ /* 0x000fe400078efcff */
[----:B------:R-:W-:Y:S02]  /*2de50*/  ISETP.GE.AND P0, PT, R3, UR8, PT ;  /* 0x0000000803007c0c */ /* 0x000fe4000bf06270 */
[----:B------:R-:W-:Y:S02]  /*2de60*/  ISETP.GE.AND P4, PT, R249, UR8, PT ;  /* 0x00000008f9007c0c */ /* 0x000fe4000bf86270 */
[----:B------:R-:W-:Y:S02]  /*2de70*/  SEL R249, RZ, 0x4, P0 ;  /* 0x00000004fff97807 */ /* 0x000fe40000000000 */
[----:B------:R-:W-:-:S02]  /*2de80*/  LEA R16, P0, R4, R248, 0x2 ;  /* 0x000000f804107211 */ /* 0x000fc400078010ff */
[----:B------:R-:W-:Y:S02]  /*2de90*/  SEL R252, RZ, 0x4, P4 ;  /* 0x00000004fffc7807 */ /* 0x000fe40002000000 */
[----:B------:R-:W-:Y:S01]  /*2dea0*/  LEA.HI.X.SX32 R17, R4, R0, 0x2, P0 ;  /* 0x0000000004117211 */ /* 0x000fe200000f16ff */
[----:B------:R-:W-:Y:S04]  /*2deb0*/  STL.64 [R1+0xd58], R14 ;  /* 0x000d580e01007387 */ /* 0x000fe80000100a00 */
[----:B------:R-:W-:Y:S01]  /*2dec0*/  STL.64 [R1+0xd60], R16 ;  /* 0x000d601001007387 */ /* 0x000fe20000100a00 */
[----:B---3--:R-:W-:-:S05]  /*2ded0*/  IMAD R6, R247, c[0x0][0x190], RZ ;  /* 0x00006400f7067a24 */ /* 0x008fca00078e02ff */
[----:B------:R-:W-:Y:S01]  /*2dee0*/  LEA R18, P4, R6, R248, 0x2 ;  /* 0x000000f806127211 */ /* 0x000fe200078810ff */
[----:B----4-:R-:W-:-:S03]  /*2def0*/  IMAD R3, R251, c[0x0][0x190], RZ ;  /* 0x00006400fb037a24 */ /* 0x010fc600078e02ff */
[----:B------:R-:W-:Y:S02]  /*2df00*/  LEA.HI.X.SX32 R19, R6, R0, 0x2, P4 ;  /* 0x0000000006137211 */ /* 0x000fe400020f16ff */
[----:B------:R-:W-:-:S04]  /*2df10*/  LEA R4, P0, R3, R248, 0x2 ;  /* 0x000000f803047211 */ /* 0x000fc800078010ff */
[----:B------:R-:W-:Y:S01]  /*2df20*/  LEA.HI.X.SX32 R5, R3, R0, 0x2, P0 ;  /* 0x0000000003057211 */ /* 0x000fe200000f16ff */
[----:B------:R-:W-:Y:S04]  /*2df30*/  STL.64 [R1+0xd70], R18 ;  /* 0x000d701201007387 */ /* 0x000fe80000100a00 */
[----:B------:R-:W-:Y:S04]  /*2df40*/  STL.64 [R1+0xd68], R4 ;  /* 0x000d680401007387 */ /* 0x000fe80000100a00 */
[----:B------:R-:W2:Y:S04]  /*2df50*/  LDL.LU.64 R230, [R1+0xe48] ;  /* 0x000e480001e67983 */ /* 0x000ea80000300a00 */
[----:B------:R-:W3:Y:S04]  /*2df60*/  LDL.64 R238, [R1+0x640] ;  /* 0x0006400001ee7983 */ /* 0x000ee80000100a00 */
[----:B------:R-:W4:Y:S04]  /*2df70*/  LDL.64 R236, [R1+0x600] ;  /* 0x0006000001ec7983 */ /* 0x000f280000100a00 */
        /* <DEDUP_REMOVED lines=12> */
[----:B------:R-:W4:Y:S01]  /*2e040*/  LDL.64 R126, [R1+0x290] ;  /* 0x00029000017e7983 */ /* 0x000f220000100a00 */
[----:B------:R-:W-:-:S03]  /*2e050*/  SEL R248, R252, RZ, P3 ;  /* 0x000000fffcf87207 */ /* 0x000fc60001800000 */
[----:B------:R-:W4:Y:S04]  /*2e060*/  LDL.64 R110, [R1+0x250] ;  /* 0x00025000016e7983 */ /* 0x000f280000100a00 */
[----:B------:R-:W4:Y:S04]  /*2e070*/  LDL.64 R94, [R1+0x210] ;  /* 0x00021000015e7983 */ /* 0x000f280000100a00 */
[----:B------:R-:W4:Y:S04]  /*2e080*/  LDL.64 R78, [R1+0x1d0] ;  /* 0x0001d000014e7983 */ /* 0x000f280000100a00 */
[----:B------:R-:W4:Y:S01]  /*2e090*/  LDL.64 R74, [R1+0x190] ;  /* 0x00019000014a7983 */ /* 0x000f220000100a00 */
[----:B------:R-:W-:-:S03]  /*2e0a0*/  ISETP.NE.U32.AND P0, PT, R248, RZ, PT ;  /* 0x000000fff800720c */ /* 0x000fc60003f05070 */
[----:B------:R-:W4:Y:S01]  /*2e0b0*/  LDL.64 R72, [R1+0x150] ;  /* 0x0001500001487983 */ /* 0x000f220000100a00 */
[----:B------:R-:W-:-:S03]  /*2e0c0*/  IADD3 R248, R7, 0x100000, RZ ;  /* 0x0010000007f87810 */ /* 0x000fc60007ffe0ff */
[----:B------:R-:W4:Y:S04]  /*2e0d0*/  LDL.64 R70, [R1+0x110] ;  /* 0x0001100001467983 */ /* 0x000f280000100a00 */
[----:B------:R-:W4:Y:S04]  /*2e0e0*/  LDL.64 R54, [R1+0xd0] ;  /* 0x0000d00001367983 */ /* 0x000f280000100a00 */
[----:B------:R-:W4:Y:S04]  /*2e0f0*/  LDL.64 R38, [R1+0x90] ;  /* 0x0000900001267983 */ /* 0x000f280000100a00 */
[----:B------:R-:W4:Y:S04]  /*2e100*/  LDL.64 R22, [R1+0x50] ;  /* 0x0000500001167983 */ /* 0x000f280000100a00 */
[----:B------:R-:W4:Y:S04]  /*2e110*/  LDL.64 R6, [R1+0x10] ;  /* 0x0000100001067983 */ /* 0x000f280000100a00 */
[----:B------:R-:W1:Y:S04]  /*2e120*/  S2R R250, SR_TID.X ;  /* 0x0000000000fa7919 */ /* 0x000e680000002100 */
[----:B------:R-:W-:Y:S01]  /*2e130*/  STL [R1+0x1e08], R248 ;  /* 0x001e08f801007387 */ /* 0x000fe20000100800 */
[----:B-1----:R-:W-:-:S05]  /*2e140*/  LOP3.LUT R250, R250, 0x7f, RZ, 0xc0, !PT ;  /* 0x0000007ffafa7812 */ /* 0x002fca00078ec0ff */
[----:B------:R-:W-:-:S05]  /*2e150*/  IMAD.SHL.U32 R252, R250, 0x4, RZ ;  /* 0x00000004fafc7824 */ /* 0x000fca00078e00ff */
[----:B------:R-:W-:Y:S01]  /*2e160*/  LOP3.LUT R0, R252, 0x70, RZ, 0x3c, !PT ;  /* 0x00000070fc007812 */ /* 0x000fe200078e3cff */
[----:B------:R-:W-:-:S04]  /*2e170*/  IMAD.U32 R0, RZ, RZ, UR5 ;  /* 0x00000005ff007e24 */ /* 0x000fc8000f8e00ff */
[----:B--2---:R-:W-:Y:S01]  /*2e180*/  IMAD.WIDE R230, R0, 0x4, R230 ;  /* 0x0000000400e67825 */ /* 0x004fe200078e02e6 */
[----:B---3--:R1:W-:Y:S04]  /*2e190*/  LDGSTS.E [R252], [R238.64], P5 ;  /* 0x00000000eefc7fae */ /* 0x0083e8000a92184c */
[----:B------:R2:W-:Y:S04]  /*2e1a0*/  STL.64 [R1+0xfe8], R230 ;  /* 0x000fe8e601007387 */ /* 0x0005e80000100a00 */
[----:B----4-:R3:W-:Y:S04]  /*2e1b0*/  LDGSTS.E [R252+0x1000], [R236.64], P5 ;  /* 0x01000000ecfc7fae */ /* 0x0107e8000a92184c */
[----:B------:R4:W-:Y:S04]  /*2e1c0*/  LDGSTS.E [R252+0x2000], [R218.64], P5 ;  /* 0x02000000dafc7fae */ /* 0x0009e8000a92184c */
[----:B--2---:R-:W2:Y:S04]  /*2e1d0*/  LDL.LU.64 R230, [R1+0x2278] ;  /* 0x0022780001e67983 */ /* 0x004ea80000300a00 */
[----:B-1----:R-:W2:Y:S04]  /*2e1e0*/  LDL.LU.64 R238, [R1+0x2270] ;  /* 0x0022700001ee7983 */ /* 0x002ea80000300a00 */
[----:B---3--:R-:W3:Y:S04]  /*2e1f0*/  LDL.LU.64 R236, [R1+0x2268] ;  /* 0x0022680001ec7983 */ /* 0x008ee80000300a00 */
[----:B----4-:R-:W4:Y:S04]  /*2e200*/  LDL.LU.64 R218, [R1+0x2260] ;  /* 0x0022600001da7983 */ /* 0x010f280000300a00 */
[----:B------:R1:W-:Y:S04]  /*2e210*/  LDGSTS.E [R252+0x3000], [R214.64], P5 ;  /* 0x03000000d6fc7fae */ /* 0x0003e8000a92184c */
[----:B------:R1:W-:Y:S04]  /*2e220*/  LDGSTS.E [R252+0x4000], [R234.64], P5 ;  /* 0x04000000eafc7fae */ /* 0x0003e8000a92184c */
[----:B------:R1:W-:Y:S04]  /*2e230*/  LDGSTS.E [R252+0x5000], [R242.64], P5 ;  /* 0x05000000f2fc7fae */ /* 0x0003e8000a92184c */
[----:B-1----:R-:W2:Y:S04]  /*2e240*/  LDL.LU.64 R214, [R1+0x2258] ;  /* 0x0022580001d67983 */ /* 0x002ea80000300a00 */
[----:B------:R-:W2:Y:S04]  /*2e250*/  LDL.LU.64 R234, [R1+0x2250] ;  /* 0x0022500001ea7983 */ /* 0x000ea80000300a00 */
[----:B------:R-:W2:Y:S04]  /*2e260*/  LDL.LU.64 R242, [R1+0x2248] ;  /* 0x0022480001f27983 */ /* 0x000ea80000300a00 */
        /* <DEDUP_REMOVED lines=37> */
[----:B-1----:R-:W2:Y:S04]  /*2e4c0*/  LDL.LU.64 R6, [R1+0x21b0] ;  /* 0x0021b00001067983 */ /* 0x002ea80000300a00 */
[----:B--2---:R1:W-:Y:S04]  /*2e4d0*/  LDGSTS.E [R252+0x19000], [R6.64], P5 ;  /* 0x1900000006fc7fae */ /* 0x0043e8000a92184c */
[----:B------:R1:W-:Y:S04]  /*2e4e0*/  STL.64 [R1+0x1a18], R6 ;  /* 0x001a180601007387 */ /* 0x0003e80000100a00 */
[----:B------:R2:W-:Y:S04]  /*2e4f0*/  LDGSTS.E [R252+0x1a000], [R22.64], P5 ;  /* 0x1a00000016fc7fae */ /* 0x0005e8000a92184c */
[----:B------:R2:W-:Y:S04]  /*2e500*/  LDGSTS.E [R252+0x1b000], [R38.64], P5 ;  /* 0x1b00000026fc7fae */ /* 0x0005e8000a92184c */
[----:B-1----:R-:W3:Y:S04]  /*2e510*/  LDL.64 R6, [R1+0x8b8] ;  /* 0x0008b80001067983 */ /* 0x002ee80000100a00 */
[----:B------:R2:W-:Y:S04]  /*2e520*/  STL.64 [R1+0x1a20], R22 ;  /* 0x001a201601007387 */ /* 0x0005e80000100a00 */
[----:B------:R1:W-:Y:S04]  /*2e530*/  LDGSTS.E [R252+0x1c000], [R54.64], P5 ;  /* 0x1c00000036fc7fae */ /* 0x0003e8000a92184c */
[----:B------:R1:W-:Y:S04]  /*2e540*/  LDGSTS.E [R252+0x1d000], [R70.64], P5 ;  /* 0x1d00000046fc7fae */ /* 0x0003e8000a92184c */
[----:B--2---:R-:W2:Y:S04]  /*2e550*/  LDL.64 R22, [R1+0x860] ;  /* 0x0008600001167983 */ /* 0x004ea80000100a00 */
[----:B------:R1:W-:Y:S04]  /*2e560*/  STL.64 [R1+0x1a28], R38 ;  /* 0x001a282601007387 */ /* 0x0003e80000100a00 */
[----:B------:R2:W-:Y:S04]  /*2e570*/  LDGSTS.E [R252+0x1e000], [R72.64], P5 ;  /* 0x1e00000048fc7fae */ /* 0x0005e8000a92184c */
[----:B------:R2:W-:Y:S04]  /*2e580*/  LDGSTS.E [R252+0x1f000], [R74.64], P5 ;  /* 0x1f0000004afc7fae */ /* 0x0005e8000a92184c */
[----:B-1----:R-:W2:Y:S04]  /*2e590*/  LDL.64 R38, [R1+0x800] ;  /* 0x0008000001267983 */ /* 0x002ea80000100a00 */
[----:B------:R1:W-:Y:S04]  /*2e5a0*/  STL.64 [R1+0x1a30], R54 ;  /* 0x001a303601007387 */ /* 0x0003e80000100a00 */
[----:B------:R2:W-:Y:S04]  /*2e5b0*/  LDGSTS.E [R252+0x20000], [R78.64], P5 ;  /* 0x200000004efc7fae */ /* 0x0005e8000a92184c */
[----:B------:R2:W-:Y:S04]  /*2e5c0*/  LDGSTS.E [R252+0x21000], [R94.64], P5 ;  /* 0x210000005efc7fae */ /* 0x0005e8000a92184c */
[----:B-1----:R-:W2:Y:S04]  /*2e5d0*/  LDL.64 R54, [R1+0x7b0] ;  /* 0x0007b00001367983 */ /* 0x002ea80000100a00 */
[----:B------:R-:W-:Y:S04]  /*2e5e0*/  STL.64 [R1+0x1a38], R70 ;  /* 0x001a384601007387 */ /* 0x000fe80000100a00 */
[----:B------:R1:W-:Y:S04]  /*2e5f0*/  LDGSTS.E [R252+0x22000], [R110.64], P5 ;  /* 0x220000006efc7fae */ /* 0x0003e8000a92184c */
        /* <DEDUP_REMOVED lines=19> */
[----:B------:R-:W-:Y:S04]  /*2e730*/  STL.64 [R1+0x1a90], R200 ;  /* 0x001a90c801007387 */ /* 0x000fe80000100a00 */
[----:B------:R-:W-:Y:S04]  /*2e740*/  STL.64 [R1+0x1a98], R216 ;  /* 0x001a98d801007387 */ /* 0x000fe80000100a00 */
[----:B------:R-:W-:Y:S04]  /*2e750*/  STL.64 [R1+0x1aa0], R232 ;  /* 0x001aa0e801007387 */ /* 0x000fe80000100a00 */
[----:B------:R1:W-:Y:S04]  /*2e760*/  STL.64 [R1+0x1aa8], R240 ;  /* 0x001aa8f001007387 */ /* 0x0003e80000100a00 */
[----:B--2---:R2:W-:Y:S04]  /*2e770*/  LDGSTS.E [R252+0x2c000], [R54.64], P5 ;  /* 0x2c00000036fc7fae */ /* 0x0045e8000a92184c */
[----:B------:R1:W-:Y:S04]  /*2e780*/  LDGSTS.E [R252+0x2d000], [R38.64], P5 ;  /* 0x2d00000026fc7fae */ /* 0x0003e8000a92184c */
[----:B------:R1:W-:Y:S04]  /*2e790*/  LDGSTS.E [R252+0x2e000], [R22.64], P5 ;  /* 0x2e00000016fc7fae */ /* 0x0003e8000a92184c */
[----:B---3--:R2:W-:Y:S04]  /*2e7a0*/  LDGSTS.E [R252+0x2f000], [R6.64], P5 ;  /* 0x2f00000006fc7fae */ /* 0x0085e8000a92184c */
[----:B------:R1:W-:Y:S04]  /*2e7b0*/  LDGSTS.E [R252+0x30000], [R242.64], P5 ;  /* 0x30000000f2fc7fae */ /* 0x0003e8000a92184c */
[----:B------:R2:W-:Y:S04]  /*2e7c0*/  LDGSTS.E [R252+0x31000], [R234.64], P5 ;  /* 0x31000000eafc7fae */ /* 0x0005e8000a92184c */
[----:B----4-:R4:W-:Y:S04]  /*2e7d0*/  LDGSTS.E [R252+0x32000], [R218.64], P5 ;  /* 0x32000000dafc7fae */ /* 0x0109e8000a92184c */
[----:B-1----:R-:W3:Y:S04]  /*2e7e0*/  LDL.LU.64 R242, [R1+0x21a8] ;  /* 0x0021a80001f27983 */ /* 0x002ee80000300a00 */
[----:B--2---:R-:W2:Y:S04]  /*2e7f0*/  LDL.LU.64 R234, [R1+0x21a0] ;  /* 0x0021a00001ea7983 */ /* 0x004ea80000300a00 */
[----:B----4-:R-:W4:Y:S04]  /*2e800*/  LDL.LU.64 R218, [R1+0x2198] ;  /* 0x0021980001da7983 */ /* 0x010f280000300a00 */
[----:B------:R1:W-:Y:S04]  /*2e810*/  LDGSTS.E [R252+0x33000], [R96.64], P5 ;  /* 0x3300000060fc7fae */ /* 0x0003e8000a92184c */
[----:B------:R1:W-:Y:S04]  /*2e820*/  LDGSTS.E [R252+0x34000], [R80.64], P5 ;  /* 0x3400000050fc7fae */ /* 0x0003e8000a92184c */
[----:B------:R1:W-:Y:S04]  /*2e830*/  LDGSTS.E [R252+0x35000], [R56.64], P5 ;  /* 0x3500000038fc7fae */ /* 0x0003e8000a92184c */
[----:B-1----:R-:W2:Y:S04]  /*2e840*/  LDL.64 R96, [R1+0x638] ;  /* 0x0006380001607983 */ /* 0x002ea80000100a00 */
[----:B------:R-:W3:Y:S04]  /*2e850*/  LDL.64 R80, [R1+0x5f8] ;  /* 0x0005f80001507983 */ /* 0x000ee80000100a00 */
[----:B------:R1:W-:Y:S04]  /*2e860*/  LDGSTS.E [R252+0x36000], [R40.64], P5 ;  /* 0x3600000028fc7fae */ /* 0x0003e8000a92184c */
[----:B------:R-:W4:Y:S04]  /*2e870*/  LDL.64 R56, [R1+0x5b8] ;  /* 0x0005b80001387983 */ /* 0x000f280000100a00 */
[----:B------:R1:W-:Y:S04]  /*2e880*/  LDGSTS.E [R252+0x37000], [R24.64], P5 ;  /* 0x3700000018fc7fae */ /* 0x0003e8000a92184c */
[----:B-1----:R-:W4:Y:S04]  /*2e890*/  LDL.64 R40, [R1+0x578] ;  /* 0x0005780001287983 */ /* 0x002f280000100a00 */
[----:B------:R1:W-:Y:S04]  /*2e8a0*/  LDGSTS.E [R252+0x38000], [R8.64], P5 ;  /* 0x3800000008fc7fae */ /* 0x0003e8000a92184c */
[----:B------:R-:W4:Y:S04]  /*2e8b0*/  LDL.64 R24, [R1+0x538] ;  /* 0x0005380001187983 */ /* 0x000f280000100a00 */
[----:B------:R-:W4:Y:S04]  /*2e8c0*/  LDL.64 R240, [R1+0x498] ;  /* 0x0004980001f07983 */ /* 0x000f280000100a00 */
[----:B-1----:R-:W4:Y:S04]  /*2e8d0*/  LDL.64 R8, [R1+0x4f8] ;  /* 0x0004f80001087983 */ /* 0x002f280000100a00 */
[----:B------:R-:W4:Y:S04]  /*2e8e0*/  LDL.64 R54, [R1+0x448] ;  /* 0x0004480001367983 */ /* 0x000f280000100a00 */
[----:B------:R-:W4:Y:S04]  /*2e8f0*/  LDL.64 R6, [R1+0x408] ;  /* 0x0004080001067983 */ /* 0x000f280000100a00 */
[----:B------:R-:W4:Y:S04]  /*2e900*/  LDL.LU.64 R38, [R1+0x108] ;  /* 0x0001080001267983 */ /* 0x000f280000300a00 */
[----:B------:R1:W-:Y:S01]  /*2e910*/  LDGSTS.E [R252+0x39000], [R202.64], P5 ;  /* 0x39000000cafc7fae */ /* 0x0003e2000a92184c */
[----:B------:R-:W-:-:S03]  /*2e920*/  LOP3.LUT R250, R252, 0x10, RZ, 0x3c, !PT ;  /* 0x00000010fcfa7812 */ /* 0x000fc600078e3cff */
[----:B------:R1:W-:Y:S04]  /*2e930*/  LDGSTS.E [R252+0x3a000], [R186.64], P5 ;  /* 0x3a000000bafc7fae */ /* 0x0003e8000a92184c */
[----:B------:R1:W-:Y:S04]  /*2e940*/  LDGSTS.E [R252+0x3b000], [R176.64], P5 ;  /* 0x3b000000b0fc7fae */ /* 0x0003e8000a92184c */
[----:B-1----:R-:W4:Y:S04]  /*2e950*/  LDL.LU.64 R202, [R1+0x2190] ;  /* 0x0021900001ca7983 */ /* 0x002f280000300a00 */
        /* <DEDUP_REMOVED lines=11> */
[----:B------:R-:W4:Y:S04]  /*2ea10*/  LDL.LU.64 R232, [R1+0x88] ;  /* 0x0000880001e87983 */ /* 0x000f280000300a00 */
[----:B------:R-:W4:Y:S04]  /*2ea20*/  LDL.LU.64 R110, [R1+0x48] ;  /* 0x00004800016e7983 */ /* 0x000f280000300a00 */
[----:B------:R-:W4:Y:S04]  /*2ea30*/  LDL.LU.64 R22, [R1+0x8] ;  /* 0x0000080001167983 */ /* 0x000f280000300a00 */
[----:B------:R-:W4:Y:S04]  /*2ea40*/  LDL.LU.64 R186, [R1+0x2188] ;  /* 0x0021880001ba7983 */ /* 0x000f280000300a00 */
[----:B------:R-:W4:Y:S04]  /*2ea50*/  LDL.64 R70, [R1+0xc8] ;  /* 0x0000c80001467983 */ /* 0x000f280000100a00 */
[----:B------:R-:W4:Y:S04]  /*2ea60*/  LDL.LU.64 R176, [R1+0x2180] ;  /* 0x0021800001b07983 */ /* 0x000f280000300a00 */
[----:B------:R1:W-:Y:S04]  /*2ea70*/  LDGSTS.E [R252+0x3c000], [R160.64], P5 ;  /* 0x3c000000a0fc7fae */ /* 0x0003e8000a92184c */
[----:B------:R1:W-:Y:S04]  /*2ea80*/  LDGSTS.E [R252+0x3d000], [R144.64], P5 ;  /* 0x3d00000090fc7fae */ /* 0x0003e8000a92184c */
[----:B------:R1:W-:Y:S04]  /*2ea90*/  LDGSTS.E [R252+0x3e000], [R128.64], P5 ;  /* 0x3e00000080fc7fae */ /* 0x0003e8000a92184c */
[----:B-1----:R-:W4:Y:S04]  /*2eaa0*/  LDL.LU.64 R160, [R1+0x2178] ;  /* 0x0021780001a07983 */ /* 0x002f280000300a00 */
[----:B------:R-:W4:Y:S04]  /*2eab0*/  LDL.LU.64 R144, [R1+0x2170] ;  /* 0x0021700001907983 */ /* 0x000f280000300a00 */
[----:B------:R-:W4:Y:S04]  /*2eac0*/  LDL.LU.64 R128, [R1+0x2168] ;  /* 0x0021680001807983 */ /* 0x000f280000300a00 */
[----:B------:R1:W-:Y:S04]  /*2ead0*/  LDGSTS.E [R252+0x3f000], [R112.64], P5 ;  /* 0x3f00000070fc7fae */ /* 0x0003e8000a92184c */
[----:B-1----:R-:W4:Y:S04]  /*2eae0*/  LDL.LU.64 R112, [R1+0x2160] ;  /* 0x0021600001707983 */ /* 0x002f280000300a00 */
[----:B--2---:R1:W-:Y:S04]  /*2eaf0*/  LDGSTS.E [R250+0x200], [R96.64], P5 ;  /* 0x0020000060fa7fae */ /* 0x0043e8000a92184c */
[----:B---3--:R2:W-:Y:S04]  /*2eb00*/  LDGSTS.E [R250+0x1200], [R80.64], P5 ;  /* 0x0120000050fa7fae */ /* 0x0085e8000a92184c */
[----:B-1----:R-:W3:Y:S04]  /*2eb10*/  LDL.LU.64 R96, [R1+0x2158] ;  /* 0x0021580001607983 */ /* 0x002ee80000300a00 */
[----:B--2---:R-:W2:Y:S04]  /*2eb20*/  LDL.LU.64 R80, [R1+0x2150] ;  /* 0x0021500001507983 */ /* 0x004ea80000300a00 */
[----:B----4-:R1:W-:Y:S04]  /*2eb30*/  LDGSTS.E [R250+0x2200], [R56.64], P5 ;  /* 0x0220000038fa7fae */ /* 0x0103e8000a92184c */
[----:B------:R4:W-:Y:S04]  /*2eb40*/  LDGSTS.E [R250+0x3200], [R40.64], P5 ;  /* 0x0320000028fa7fae */ /* 0x0009e8000a92184c */
[----:B------:R4:W-:Y:S04]  /*2eb50*/  LDGSTS.E [R250+0x4200], [R24.64], P5 ;  /* 0x0420000018fa7fae */ /* 0x0009e8000a92184c */
[----:B-1----:R-:W2:Y:S04]  /*2eb60*/  LDL.LU.64 R56, [R1+0x2148] ;  /* 0x0021480001387983 */ /* 0x002ea80000300a00 */
[----:B----4-:R-:W4:Y:S04]  /*2eb70*/  LDL.LU.64 R40, [R1+0x2140] ;  /* 0x0021400001287983 */ /* 0x010f280000300a00 */
[----:B------:R-:W2:Y:S04]  /*2eb80*/  LDL.LU.64 R24, [R1+0x2138] ;  /* 0x0021380001187983 */ /* 0x000ea80000300a00 */
[----:B------:R1:W-:Y:S04]  /*2eb90*/  LDGSTS.E [R250+0x5200], [R8.64], P5 ;  /* 0x0520000008fa7fae */ /* 0x0003e8000a92184c */
[----:B------:R2:W-:Y:S04]  /*2eba0*/  LDGSTS.E [R250+0x6200], [R240.64], P5 ;  /* 0x06200000f0fa7fae */ /* 0x0005e8000a92184c */
[----:B------:R1:W-:Y:S04]  /*2ebb0*/  LDGSTS.E [R250+0x7200], [R54.64], P5 ;  /* 0x0720000036fa7fae */ /* 0x0003e8000a92184c */
[----:B-1----:R-:W2:Y:S04]  /*2ebc0*/  LDL.LU.64 R8, [R1+0x2130] ;  /* 0x0021300001087983 */ /* 0x002ea80000300a00 */
[----:B------:R1:W-:Y:S04]  /*2ebd0*/  LDGSTS.E [R250+0x8200], [R6.64], P5 ;  /* 0x0820000006fa7fae */ /* 0x0003e8000a92184c */
[----:B------:R-:W3:Y:S04]  /*2ebe0*/  LDL.64 R54, [R1+0x680] ;  /* 0x0006800001367983 */ /* 0x000ee80000100a00 */
[----:B------:R2:W-:Y:S04]  /*2ebf0*/  LDGSTS.E [R250+0x9200], [R216.64], P5 ;  /* 0x09200000d8fa7fae */ /* 0x0005e8000a92184c */
[----:B-1----:R-:W3:Y:S04]  /*2ec00*/  LDL.64 R6, [R1+0x6d8] ;  /* 0x0006d80001067983 */ /* 0x002ee80000100a00 */
[----:B------:R1:W-:Y:S04]  /*2ec10*/  LDGSTS.E [R250+0xa200], [R200.64], P5 ;  /* 0x0a200000c8fa7fae */ /* 0x0003e8000a92184c */
[----:B------:R1:W-:Y:S04]  /*2ec20*/  LDGSTS.E [R250+0xb200], [R184.64], P5 ;  /* 0x0b200000b8fa7fae */ /* 0x0003e8000a92184c */
[----:B------:R1:W-:Y:S04]  /*2ec30*/  LDGSTS.E [R250+0xc200], [R174.64], P5 ;  /* 0x0c200000aefa7fae */ /* 0x0003e8000a92184c */
[----:B------:R1:W-:Y:S04]  /*2ec40*/  LDGSTS.E [R250+0xd200], [R158.64], P5 ;  /* 0x0d2000009efa7fae */ /* 0x0003e8000a92184c */
[----:B------:R1:W-:Y:S04]  /*2ec50*/  LDGSTS.E [R250+0xe200], [R94.64], P5 ;  /* 0x0e2000005efa7fae */ /* 0x0003e8000a92184c */
[----:B------:R2:W-:Y:S04]  /*2ec60*/  LDGSTS.E [R250+0xf200], [R142.64], P5 ;  /* 0x0f2000008efa7fae */ /* 0x0005e8000a92184c */
[----:B------:R2:W-:Y:S04]  /*2ec70*/  LDGSTS.E [R250+0x10200], [R126.64], P5 ;  /* 0x102000007efa7fae */ /* 0x0005e8000a92184c */
[----:B-1----:R-:W3:Y:S04]  /*2ec80*/  LDL.64 R94, [R1+0x710] ;  /* 0x00071000015e7983 */ /* 0x002ee80000100a00 */
[----:B------:R1:W-:Y:S04]  /*2ec90*/  LDGSTS.E [R250+0x11200], [R78.64], P5 ;  /* 0x112000004efa7fae */ /* 0x0003e8000a92184c */
        /* <DEDUP_REMOVED lines=9> */
[----:B------:R1:W-:Y:S04]  /*2ed30*/  LDGSTS.E [R250+0x17200], [R110.64], P5 ;  /* 0x172000006efa7fae */ /* 0x0003e8000a92184c */
[----:B------:R1:W-:Y:S04]  /*2ed40*/  LDGSTS.E [R250+0x18200], [R22.64], P5 ;  /* 0x1820000016fa7fae */ /* 0x0003e8000a92184c */
[----:B--2---:R-:W-:Y:S04]  /*2ed50*/  STL.64 [R1+0x1ac8], R8 ;  /* 0x001ac80801007387 */ /* 0x004fe80000100a00 */
[----:B------:R-:W-:Y:S04]  /*2ed60*/  STL.64 [R1+0x1ad0], R24 ;  /* 0x001ad01801007387 */ /* 0x000fe80000100a00 */
[----:B----4-:R-:W-:Y:S04]  /*2ed70*/  STL.64 [R1+0x1ad8], R40 ;  /* 0x001ad82801007387 */ /* 0x010fe80000100a00 */
[----:B------:R2:W-:Y:S04]  /*2ed80*/  LDGSTS.E [R250+0x19200], [R8.64], P5 ;  /* 0x1920000008fa7fae */ /* 0x0005e8000a92184c */
[----:B------:R-:W-:Y:S04]  /*2ed90*/  STL.64 [R1+0x1ae0], R56 ;  /* 0x001ae03801007387 */ /* 0x000fe80000100a00 */
[----:B------:R4:W-:Y:S04]  /*2eda0*/  LDGSTS.E [R250+0x1a200], [R24.64], P5 ;  /* 0x1a20000018fa7fae */ /* 0x0009e8000a92184c */
[----:B-1----:R-:W2:Y:S04]  /*2edb0*/  LDL.64 R78, [R1+0x7a8] ;  /* 0x0007a800014e7983 */ /* 0x002ea80000100a00 */
[----:B------:R1:W-:Y:S04]  /*2edc0*/  LDGSTS.E [R250+0x1b200], [R40.64], P5 ;  /* 0x1b20000028fa7fae */ /* 0x0003e8000a92184c */
[----:B------:R-:W4:Y:S04]  /*2edd0*/  LDL.64 R74, [R1+0x7f8] ;  /* 0x0007f800014a7983 */ /* 0x000f280000100a00 */
[----:B------:R1:W-:Y:S04]  /*2ede0*/  LDGSTS.E [R250+0x1c200], [R56.64], P5 ;  /* 0x1c20000038fa7fae */ /* 0x0003e8000a92184c */
[----:B------:R-:W4:Y:S04]  /*2edf0*/  LDL.64 R72, [R1+0x850] ;  /* 0x0008500001487983 */ /* 0x000f280000100a00 */
[----:B---3--:R3:W-:Y:S04]  /*2ee00*/  LDGSTS.E [R250+0x1d200], [R54.64], P5 ;  /* 0x1d20000036fa7fae */ /* 0x0087e8000a92184c */
[----:B------:R-:W4:Y:S04]  /*2ee10*/  LDL.64 R70, [R1+0x8a8] ;  /* 0x0008a80001467983 */ /* 0x000f280000100a00 */
[----:B------:R1:W-:Y:S04]  /*2ee20*/  LDGSTS.E [R250+0x1e200], [R6.64], P5 ;  /* 0x1e20000006fa7fae */ /* 0x0003e8000a92184c */
[----:B---3--:R-:W3:Y:S04]  /*2ee30*/  LDL.64 R54, [R1+0x918] ;  /* 0x0009180001367983 */ /* 0x008ee80000100a00 */
        /* <DEDUP_REMOVED lines=9> */
[----:B------:R1:W-:Y:S04]  /*2eed0*/  STL.64 [R1+0x1ae8], R80 ;  /* 0x001ae85001007387 */ /* 0x0003e80000100a00 */
        /* <DEDUP_REMOVED lines=10> */
[----:B------:R1:W-:Y:S04]  /*2ef80*/  STL.64 [R1+0x1b18], R176 ;  /* 0x001b18b001007387 */ /* 0x0003e80000100a00 */
[----:B------:R-:W-:Y:S04]  /*2ef90*/  STL.64 [R1+0x1b28], R186 ;  /* 0x001b28ba01007387 */ /* 0x000fe80000100a00 */
[----:B------:R-:W-:Y:S04]  /*2efa0*/  STL.64 [R1+0x1b30], R202 ;  /* 0x001b30ca01007387 */ /* 0x000fe80000100a00 */
[----:B------:R-:W-:Y:S04]  /*2efb0*/  STL.64 [R1+0x1b38], R218 ;  /* 0x001b38da01007387 */ /* 0x000fe80000100a00 */
[----:B------:R-:W-:Y:S04]  /*2efc0*/  STL.64 [R1+0x1b40], R234 ;  /* 0x001b40ea01007387 */ /* 0x000fe80000100a00 */
[----:B------:R-:W-:Y:S04]  /*2efd0*/  STL.64 [R1+0x1b48], R242 ;  /* 0x001b48f201007387 */ /* 0x000fe80000100a00 */
[----:B--2---:R2:W-:Y:S04]  /*2efe0*/  LDGSTS.E [R250+0x2c200], [R78.64], P5 ;  /* 0x2c2000004efa7fae */ /* 0x0045e8000a92184c */
[----:B----4-:R2:W-:Y:S04]  /*2eff0*/  LDGSTS.E [R250+0x2d200], [R74.64], P5 ;  /* 0x2d2000004afa7fae */ /* 0x0105e8000a92184c */
[----:B------:R1:W-:Y:S04]  /*2f000*/  LDGSTS.E [R250+0x2e200], [R72.64], P5 ;  /* 0x2e20000048fa7fae */ /* 0x0003e8000a92184c */
[----:B------:R1:W-:Y:S04]  /*2f010*/  LDGSTS.E [R250+0x2f200], [R70.64], P5 ;  /* 0x2f20000046fa7fae */ /* 0x0003e8000a92184c */
[----:B---3--:R3:W-:Y:S04]  /*2f020*/  LDGSTS.E [R250+0x30200], [R54.64], P5 ;  /* 0x3020000036fa7fae */ /* 0x0087e8000a92184c */
[----:B------:R1:W-:Y:S04]  /*2f030*/  LDGSTS.E [R250+0x31200], [R6.64], P5 ;  /* 0x3120000006fa7fae */ /* 0x0003e8000a92184c */
[----:B------:R1:W-:Y:S04]  /*2f040*/  LDGSTS.E [R250+0x32200], [R236.64], P5 ;  /* 0x32200000ecfa7fae */ /* 0x0003e8000a92184c */
[----:B------:R2:W-:Y:S04]  /*2f050*/  LDGSTS.E [R250+0x33200], [R220.64], P5 ;  /* 0x33200000dcfa7fae */ /* 0x0005e8000a92184c */
[----:B------:R3:W-:Y:S04]  /*2f060*/  LDGSTS.E [R250+0x34200], [R204.64], P5 ;  /* 0x34200000ccfa7fae */ /* 0x0007e8000a92184c */
[----:B-1----:R-:W4:Y:S04]  /*2f070*/  LDL.LU.64 R236, [R1+0x2128] ;  /* 0x0021280001ec7983 */ /* 0x002f280000300a00 */
[----:B--2---:R-:W2:Y:S04]  /*2f080*/  LDL.LU.64 R220, [R1+0x2120] ;  /* 0x0021200001dc7983 */ /* 0x004ea80000300a00 */
[----:B---3--:R-:W3:Y:S04]  /*2f090*/  LDL.LU.64 R204, [R1+0x2118] ;  /* 0x0021180001cc7983 */ /* 0x008ee80000300a00 */
[----:B------:R1:W-:Y:S04]  /*2f0a0*/  LDGSTS.E [R250+0x35200], [R188.64], P5 ;  /* 0x35200000bcfa7fae */ /* 0x0003e8000a92184c */
[----:B------:R1:W-:Y:S04]  /*2f0b0*/  LDGSTS.E [R250+0x36200], [R162.64], P5 ;  /* 0x36200000a2fa7fae */ /* 0x0003e8000a92184c */
[----:B------:R1:W-:Y:S04]  /*2f0c0*/  LDGSTS.E [R250+0x37200], [R146.64], P5 ;  /* 0x3720000092fa7fae */ /* 0x0003e8000a92184c */
[----:B-1----:R-:W2:Y:S04]  /*2f0d0*/  LDL.LU.64 R188, [R1+0x2110] ;  /* 0x0021100001bc7983 */ /* 0x002ea80000300a00 */
[----:B------:R-:W2:Y:S04]  /*2f0e0*/  LDL.LU.64 R162, [R1+0x2108] ;  /* 0x0021080001a27983 */ /* 0x000ea80000300a00 */
[----:B------:R-:W2:Y:S04]  /*2f0f0*/  LDL.LU.64 R146, [R1+0x2100] ;  /* 0x0021000001927983 */ /* 0x000ea80000300a00 */
[----:B------:R1:W-:Y:S04]  /*2f100*/  LDGSTS.E [R250+0x38200], [R130.64], P5 ;  /* 0x3820000082fa7fae */ /* 0x0003e8000a92184c */
[----:B------:R1:W-:Y:S01]  /*2f110*/  LDGSTS.E [R250+0x39200], [R114.64], P5 ;  /* 0x3920000072fa7fae */ /* 0x0003e2000a92184c */
[----:B------:R-:W-:-:S03]  /*2f120*/  LOP3.LUT R251, R252, 0x20, RZ, 0x3c, !PT ;  /* 0x00000020fcfb7812 */ /* 0x000fc600078e3cff */
[----:B------:R1:W-:Y:S04]  /*2f130*/  LDGSTS.E [R250+0x3a200], [R98.64], P5 ;  /* 0x3a20000062fa7fae */ /* 0x0003e8000a92184c */
[----:B-1----:R-:W2:Y:S04]  /*2f140*/  LDL.LU.64 R130, [R1+0x20f8] ;  /* 0x0020f80001827983 */ /* 0x002ea80000300a00 */
[----:B------:R-:W2:Y:S04]  /*2f150*/  LDL.LU.64 R114, [R1+0x20f0] ;  /* 0x0020f00001727983 */ /* 0x000ea80000300a00 */
[----:B------:R-:W2:Y:S04]  /*2f160*/  LDL.64 R80, [R1+0x630] ;  /* 0x0006300001507983 */ /* 0x000ea80000100a00 */
        /* <DEDUP_REMOVED lines=21> */
[----:B------:R1:W-:Y:S04]  /*2f2c0*/  LDGSTS.E [R250+0x3b200], [R82.64], P5 ;  /* 0x3b20000052fa7fae */ /* 0x0003e8000a92184c */
[----:B------:R-:W4:Y:S04]  /*2f2d0*/  LDL.LU.64 R216, [R1+0x80] ;  /* 0x0000800001d87983 */ /* 0x000f280000300a00 */
[----:B------:R1:W-:Y:S04]  /*2f2e0*/  LDGSTS.E [R250+0x3c200], [R58.64], P5 ;  /* 0x3c2000003afa7fae */ /* 0x0003e8000a92184c */
[----:B------:R-:W4:Y:S04]  /*2f2f0*/  LDL.LU.64 R94, [R1+0x40] ;  /* 0x00004000015e7983 */ /* 0x000f280000300a00 */
[----:B------:R1:W-:Y:S04]  /*2f300*/  LDGSTS.E [R250+0x3d200], [R42.64], P5 ;  /* 0x3d2000002afa7fae */ /* 0x0003e8000a92184c */
[----:B------:R-:W4:Y:S04]  /*2f310*/  LDL.LU.64 R6, [R1] ;  /* 0x0000000001067983 */ /* 0x000f280000300a00 */
[----:B------:R1:W-:Y:S04]  /*2f320*/  LDGSTS.E [R250+0x3e200], [R26.64], P5 ;  /* 0x3e2000001afa7fae */ /* 0x0003e8000a92184c */
[----:B------:R-:W4:Y:S04]  /*2f330*/  LDL.LU.64 R98, [R1+0x20e8] ;  /* 0x0020e80001627983 */ /* 0x000f280000300a00 */
[----:B------:R1:W-:Y:S04]  /*2f340*/  LDGSTS.E [R250+0x3f200], [R10.64], P5 ;  /* 0x3f2000000afa7fae */ /* 0x0003e8000a92184c */
[----:B-1----:R-:W4:Y:S04]  /*2f350*/  LDL.LU.64 R82, [R1+0x20e0] ;  /* 0x0020e00001527983 */ /* 0x002f280000300a00 */
[----:B------:R-:W4:Y:S04]  /*2f360*/  LDL.LU.64 R58, [R1+0x20d8] ;  /* 0x0020d800013a7983 */ /* 0x000f280000300a00 */
[----:B------:R-:W4:Y:S04]  /*2f370*/  LDL.LU.64 R42, [R1+0x20d0] ;  /* 0x0020d000012a7983 */ /* 0x000f280000300a00 */
[----:B------:R-:W4:Y:S04]  /*2f380*/  LDL.LU.64 R26, [R1+0x20c8] ;  /* 0x0020c800011a7983 */ /* 0x000f280000300a00 */
[----:B------:R-:W4:Y:S04]  /*2f390*/  LDL.LU.64 R10, [R1+0x20c0] ;  /* 0x0020c000010a7983 */ /* 0x000f280000300a00 */
[----:B------:R-:W4:Y:S04]  /*2f3a0*/  LDL.LU R250, [R1+0x20b8] ;  /* 0x0020b80001fa7983 */ /* 0x000f280000300800 */
[----:B--2---:R1:W-:Y:S04]  /*2f3b0*/  LDGSTS.E [R251+0x400], [R80.64], P5 ;  /* 0x0040000050fb7fae */ /* 0x0043e8000a92184c */
[----:B---3--:R2:W-:Y:S04]  /*2f3c0*/  LDGSTS.E [R251+0x1400], [R56.64], P5 ;  /* 0x0140000038fb7fae */ /* 0x0085e8000a92184c */
[----:B----4-:R3:W-:Y:S04]  /*2f3d0*/  LDGSTS.E [R251+0x2400], [R24.64], P5 ;  /* 0x0240000018fb7fae */ /* 0x0107e8000a92184c */
[----:B------:R4:W-:Y:S04]  /*2f3e0*/  LDGSTS.E [R251+0x3400], [R8.64], P5 ;  /* 0x0340000008fb7fae */ /* 0x0009e8000a92184c */
[----:B------:R1:W-:Y:S04]  /*2f3f0*/  LDGSTS.E [R251+0x4400], [R22.64], P5 ;  /* 0x0440000016fb7fae */ /* 0x0003e8000a92184c */
[----:B------:R1:W-:Y:S04]  /*2f400*/  LDGSTS.E [R251+0x5400], [R110.64], P5 ;  /* 0x054000006efb7fae */ /* 0x0003e8000a92184c */
[----:B------:R1:W-:Y:S04]  /*2f410*/  LDGSTS.E [R251+0x6400], [R232.64], P5 ;  /* 0x06400000e8fb7fae */ /* 0x0003e8000a92184c */
[----:B------:R1:W-:Y:S04]  /*2f420*/  LDGSTS.E [R251+0x7400], [R38.64], P5 ;  /* 0x0740000026fb7fae */ /* 0x0003e8000a92184c */
[----:B------:R2:W-:Y:S04]  /*2f430*/  LDGSTS.E [R251+0x8400], [R240.64], P5 ;  /* 0x08400000f0fb7fae */ /* 0x0005e8000a92184c */
[----:B------:R3:W-:Y:S04]  /*2f440*/  LDGSTS.E [R251+0x9400], [R200.64], P5 ;  /* 0x09400000c8fb7fae */ /* 0x0007e8000a92184c */
[----:B-1----:R-:W4:Y:S04]  /*2f450*/  LDL.64 R38, [R1+0x678] ;  /* 0x0006780001267983 */ /* 0x002f280000100a00 */
[----:B--2---:R-:W2:Y:S04]  /*2f460*/  LDL.64 R240, [R1+0x6d0] ;  /* 0x0006d00001f07983 */ /* 0x004ea80000100a00 */
[----:B---3--:R-:W3:Y:S04]  /*2f470*/  LDL.64 R200, [R1+0x708] ;  /* 0x0007080001c87983 */ /* 0x008ee80000100a00 */
[----:B------:R1:W-:Y:S04]  /*2f480*/  LDGSTS.E [R251+0xa400], [R184.64], P5 ;  /* 0x0a400000b8fb7fae */ /* 0x0003e8000a92184c */
[----:B------:R1:W-:Y:S04]  /*2f490*/  LDGSTS.E [R251+0xb400], [R174.64], P5 ;  /* 0x0b400000aefb7fae */ /* 0x0003e8000a92184c */
[----:B------:R1:W-:Y:S04]  /*2f4a0*/  LDGSTS.E [R251+0xc400], [R158.64], P5 ;  /* 0x0c4000009efb7fae */ /* 0x0003e8000a92184c */
[----:B-1----:R-:W3:Y:S04]  /*2f4b0*/  LDL.64 R184, [R1+0x738] ;  /* 0x0007380001b87983 */ /* 0x002ee80000100a00 */
[----:B------:R-:W3:Y:S04]  /*2f4c0*/  LDL.64 R174, [R1+0x798] ;  /* 0x0007980001ae7983 */ /* 0x000ee80000100a00 */
[----:B------:R1:W-:Y:S04]  /*2f4d0*/  LDGSTS.E [R251+0xd400], [R142.64], P5 ;  /* 0x0d4000008efb7fae */ /* 0x0003e8000a92184c */
[----:B------:R-:W3:Y:S04]  /*2f4e0*/  LDL.64 R158, [R1+0x7e8] ;  /* 0x0007e800019e7983 */ /* 0x000ee80000100a00 */
[----:B------:R1:W-:Y:S04]  /*2f4f0*/  LDGSTS.E [R251+0xe400], [R78.64], P5 ;  /* 0x0e4000004efb7fae */ /* 0x0003e8000a92184c */
[----:B-1----:R-:W3:Y:S04]  /*2f500*/  LDL.64 R142, [R1+0x840] ;  /* 0x00084000018e7983 */ /* 0x002ee80000100a00 */
        /* <DEDUP_REMOVED lines=19> */
[----:B------:R-:W-:Y:S04]  /*2f640*/  STL.64 [R1+0x1b50], R126 ;  /* 0x001b507e01007387 */ /* 0x000fe80000100a00 */
        /* <DEDUP_REMOVED lines=12> */
[----:B------:R1:W-:Y:S04]  /*2f710*/  STL.64 [R1+0x1bb8], R130 ;  /* 0x001bb88201007387 */ /* 0x0003e80000100a00 */
[----:B------:R-:W-:Y:S04]  /*2f720*/  STL.64 [R1+0x1bc0], R146 ;  /* 0x001bc09201007387 */ /* 0x000fe80000100a00 */
[----:B------:R-:W-:Y:S04]  /*2f730*/  STL.64 [R1+0x1bc8], R162 ;  /* 0x001bc8a201007387 */ /* 0x000fe80000100a00 */
[----:B------:R-:W-:Y:S04]  /*2f740*/  STL.64 [R1+0x1bd0], R188 ;  /* 0x001bd0bc01007387 */ /* 0x000fe80000100a00 */
[----:B------:R-:W-:Y:S04]  /*2f750*/  STL.64 [R1+0x1bd8], R204 ;  /* 0x001bd8cc01007387 */ /* 0x000fe80000100a00 */
[----:B------:R1:W-:Y:S04]  /*2f760*/  STL.64 [R1+0x1be0], R220 ;  /* 0x001be0dc01007387 */ /* 0x0003e80000100a00 */
[----:B----4-:R4:W-:Y:S04]  /*2f770*/  LDGSTS.E [R251+0x1d400], [R38.64], P5 ;  /* 0x1d40000026fb7fae */ /* 0x0109e8000a92184c */
[----:B--2---:R2:W-:Y:S04]  /*2f780*/  LDGSTS.E [R251+0x1e400], [R240.64], P5 ;  /* 0x1e400000f0fb7fae */ /* 0x0045e8000a92184c */
[----:B---3--:R2:W-:Y:S04]  /*2f790*/  LDGSTS.E [R251+0x1f400], [R200.64], P5 ;  /* 0x1f400000c8fb7fae */ /* 0x0085e8000a92184c */
        /* <DEDUP_REMOVED lines=21> */
[----:B-1----:R-:W3:Y:S04]  /*2f8f0*/  LDL.LU.64 R238, [R1+0x20b0] ;  /* 0x0020b00001ee7983 */ /* 0x002ee80000300a00 */
[----:B------:R-:W3:Y:S04]  /*2f900*/  LDL.LU.64 R130, [R1+0x3f8] ;  /* 0x0003f80001827983 */ /* 0x000ee80000300a00 */
[----:B--2---:R-:W2:Y:S04]  /*2f910*/  LDL.LU.64 R222, [R1+0x20a8] ;  /* 0x0020a80001de7983 */ /* 0x004ea80000300a00 */
[----:B------:R-:W2:Y:S04]  /*2f920*/  LDL.LU.64 R206, [R1+0x20a0] ;  /* 0x0020a00001ce7983 */ /* 0x000ea80000300a00 */
[----:B------:R-:W2:Y:S04]  /*2f930*/  LDL.LU.64 R114, [R1+0x338] ;  /* 0x0003380001727983 */ /* 0x000ea80000300a00 */
[----:B------:R1:W-:Y:S04]  /*2f940*/  LDGSTS.E [R251+0x35400], [R190.64], P5 ;  /* 0x35400000befb7fae */ /* 0x0003e8000a92184c */
[----:B------:R4:W-:Y:S04]  /*2f950*/  LDGSTS.E [R251+0x36400], [R164.64], P5 ;  /* 0x36400000a4fb7fae */ /* 0x0009e8000a92184c */
[----:B------:R4:W-:Y:S04]  /*2f960*/  LDGSTS.E [R251+0x37400], [R148.64], P5 ;  /* 0x3740000094fb7fae */ /* 0x0009e8000a92184c */
[----:B-1----:R-:W2:Y:S04]  /*2f970*/  LDL.LU.64 R190, [R1+0x2098] ;  /* 0x0020980001be7983 */ /* 0x002ea80000300a00 */
[----:B----4-:R-:W4:Y:S04]  /*2f980*/  LDL.LU.64 R164, [R1+0x2090] ;  /* 0x0020900001a47983 */ /* 0x010f280000300a00 */
        /* <DEDUP_REMOVED lines=9> */
[----:B------:R1:W-:Y:S04]  /*2fa20*/  LDGSTS.E [R251+0x38400], [R132.64], P5 ;  /* 0x3840000084fb7fae */ /* 0x0003e8000a92184c */
        /* <DEDUP_REMOVED lines=13> */
[----:B------:R-:W4:Y:S04]  /*2fb00*/  LDL.LU.64 R160, [R1+0xf8] ;  /* 0x0000f80001a07983 */ /* 0x000f280000300a00 */
[----:B------:R-:W4:Y:S04]  /*2fb10*/  LDL.LU.64 R24, [R1+0xb8] ;  /* 0x0000b80001187983 */ /* 0x000f280000300a00 */
[----:B------:R-:W4:Y:S04]  /*2fb20*/  LDL.LU.64 R200, [R1+0x78] ;  /* 0x0000780001c87983 */ /* 0x000f280000300a00 */
[----:B------:R-:W4:Y:S04]  /*2fb30*/  LDL.LU.64 R78, [R1+0x38] ;  /* 0x00003800014e7983 */ /* 0x000f280000300a00 */
[----:B------:R-:W4:Y:S01]  /*2fb40*/  LDL.LU.64 R116, [R1+0x2078] ;  /* 0x0020780001747983 */ /* 0x000f220000300a00 */
[----:B------:R-:W-:-:S03]  /*2fb50*/  LOP3.LUT R247, R252, 0x30, RZ, 0x3c, !PT ;  /* 0x00000030fcf77812 */ /* 0x000fc600078e3cff */
        /* <DEDUP_REMOVED lines=8> */
[----:B------:R1:W-:Y:S04]  /*2fbe0*/  LDGSTS.E [R251+0x3f400], [R12.64], P5 ;  /* 0x3f4000000cfb7fae */ /* 0x0003e8000a92184c */
[----:B-1----:R-:W4:Y:S04]  /*2fbf0*/  LDL.LU.64 R28, [R1+0x2050] ;  /* 0x00205000011c7983 */ /* 0x002f280000300a00 */
[----:B------:R-:W4:Y:S04]  /*2fc00*/  LDL.LU.64 R12, [R1+0x2048] ;  /* 0x00204800010c7983 */ /* 0x000f280000300a00 */
[----:B------:R-:W4:Y:S04]  /*2fc10*/  LDL.LU R251, [R1+0x2040] ;  /* 0x0020400001fb7983 */ /* 0x000f280000300800 */
[----:B---3--:R-:W-:Y:S04]  /*2fc20*/  STL.64 [R1+0x1d08], R130 ;  /* 0x001d088201007387 */ /* 0x008fe80000100a00 */
[----:B--2---:R-:W-:Y:S04]  /*2fc30*/  STL.64 [R1+0x1c98], R114 ;  /* 0x001c987201007387 */ /* 0x004fe80000100a00 */
[----:B----4-:R1:W-:Y:S04]  /*2fc40*/  LDGSTS.E [R247+0x600], [R56.64], P5 ;  /* 0x0060000038f77fae */ /* 0x0103e8000a92184c */
[----:B------:R2:W-:Y:S04]  /*2fc50*/  LDGSTS.E [R247+0x1600], [R8.64], P5 ;  /* 0x0160000008f77fae */ /* 0x0005e8000a92184c */
[----:B------:R3:W-:Y:S04]  /*2fc60*/  LDGSTS.E [R247+0x2600], [R22.64], P5 ;  /* 0x0260000016f77fae */ /* 0x0007e8000a92184c */
[----:B------:R4:W-:Y:S04]  /*2fc70*/  LDGSTS.E [R247+0x3600], [R110.64], P5 ;  /* 0x036000006ef77fae */ /* 0x0009e8000a92184c */
[----:B------:R1:W-:Y:S04]  /*2fc80*/  LDGSTS.E [R247+0x4600], [R232.64], P5 ;  /* 0x04600000e8f77fae */ /* 0x0003e8000a92184c */
[----:B---3--:R-:W3:Y:S04]  /*2fc90*/  LDL.64 R22, [R1+0x670] ;  /* 0x0006700001167983 */ /* 0x008ee80000100a00 */
[----:B----4-:R-:W4:Y:S04]  /*2fca0*/  LDL.64 R110, [R1+0x6c8] ;  /* 0x0006c800016e7983 */ /* 0x010f280000100a00 */
[----:B-1----:R-:W2:Y:S04]  /*2fcb0*/  LDL.64 R232, [R1+0x700] ;  /* 0x0007000001e87983 */ /* 0x002ea80000100a00 */
[----:B------:R1:W-:Y:S04]  /*2fcc0*/  LDGSTS.E [R247+0x5600], [R38.64], P5 ;  /* 0x0560000026f77fae */ /* 0x0003e8000a92184c */
[----:B------:R1:W-:Y:S04]  /*2fcd0*/  LDGSTS.E [R247+0x6600], [R184.64], P5 ;  /* 0x06600000b8f77fae */ /* 0x0003e8000a92184c */
[----:B------:R1:W-:Y:S04]  /*2fce0*/  LDGSTS.E [R247+0x7600], [R174.64], P5 ;  /* 0x07600000aef77fae */ /* 0x0003e8000a92184c */
[----:B-1----:R-:W2:Y:S04]  /*2fcf0*/  LDL.64 R38, [R1+0x730] ;  /* 0x0007300001267983 */ /* 0x002ea80000100a00 */
[----:B------:R1:W-:Y:S04]  /*2fd00*/  LDGSTS.E [R247+0x8600], [R130.64], P5 ;  /* 0x0860000082f77fae */ /* 0x0003e8000a92184c */
[----:B------:R1:W-:Y:S04]  /*2fd10*/  LDGSTS.E [R247+0x9600], [R158.64], P5 ;  /* 0x096000009ef77fae */ /* 0x0003e8000a92184c */
[----:B------:R-:W2:Y:S04]  /*2fd20*/  LDL.64 R184, [R1+0x790] ;  /* 0x0007900001b87983 */ /* 0x000ea80000100a00 */
[----:B------:R1:W-:Y:S04]  /*2fd30*/  LDGSTS.E [R247+0xa600], [R142.64], P5 ;  /* 0x0a6000008ef77fae */ /* 0x0003e8000a92184c */
[----:B------:R-:W2:Y:S04]  /*2fd40*/  LDL.64 R174, [R1+0x7e0] ;  /* 0x0007e00001ae7983 */ /* 0x000ea80000100a00 */
[----:B------:R2:W-:Y:S04]  /*2fd50*/  LDGSTS.E [R247+0xb600], [R114.64], P5 ;  /* 0x0b60000072f77fae */ /* 0x0005e8000a92184c */
[----:B-1----:R-:W2:Y:S04]  /*2fd60*/  LDL.64 R158, [R1+0x838] ;  /* 0x00083800019e7983 */ /* 0x002ea80000100a00 */
        /* <DEDUP_REMOVED lines=19> */
[----:B------:R1:W-:Y:S04]  /*2fea0*/  STL.64 [R1+0x1bf8], R240 ;  /* 0x001bf8f001007387 */ /* 0x0003e80000100a00 */
        /* <DEDUP_REMOVED lines=24> */
[----:B---3--:R3:W-:Y:S04]  /*30030*/  LDGSTS.E [R247+0x1d600], [R22.64], P5 ;  /* 0x1d60000016f77fae */ /* 0x0087e8000a92184c */
[----:B----4-:R3:W-:Y:S04]  /*30040*/  LDGSTS.E [R247+0x1e600], [R110.64], P5 ;  /* 0x1e6000006ef77fae */ /* 0x0107e8000a92184c */
[----:B--2---:R3:W-:Y:S04]  /*30050*/  LDGSTS.E [R247+0x1f600], [R232.64], P5 ;  /* 0x1f600000e8f77fae */ /* 0x0047e8000a92184c */
        /* <DEDUP_REMOVED lines=29> */
[----:B------:R-:W3:Y:S04]  /*30230*/  LDL.LU.64 R130, [R1+0x4c0] ;  /* 0x0004c00001827983 */ /* 0x000ee80000300a00 */
[----:B------:R-:W4:Y:S04]  /*30240*/  LDL.LU.64 R166, [R1+0x2018] ;  /* 0x0020180001a67983 */ /* 0x000f280000300a00 */
        /* <DEDUP_REMOVED lines=39> */
[----:B------:R-:W4:Y:S01]  /*304c0*/  LDL.LU R247, [R1+0x1fc8] ;  /* 0x001fc80001f77983 */ /* 0x000f220000300800 */
[----:B------:R-:W-:-:S03]  /*304d0*/  LOP3.LUT R245, R252, 0x40, RZ, 0x3c, !PT ;  /* 0x00000040fcf57812 */ /* 0x000fc600078e3cff */
[----:B--2---:R-:W-:Y:S04]  /*304e0*/  STL.64 [R1+0x1d78], R240 ;  /* 0x001d78f001007387 */ /* 0x004fe80000100a00 */
[----:B---3--:R-:W-:Y:S04]  /*304f0*/  STL.64 [R1+0x1d60], R130 ;  /* 0x001d608201007387 */ /* 0x008fe80000100a00 */
[----:B------:R-:W2:Y:S04]  /*30500*/  LDL.64 R56, [R1+0x668] ;  /* 0x0006680001387983 */ /* 0x000ea80000100a00 */
[----:B------:R-:W3:Y:S04]  /*30510*/  LDL.64 R22, [R1+0x6c0] ;  /* 0x0006c00001167983 */ /* 0x000ee80000100a00 */
[----:B------:R-:W3:Y:S04]  /*30520*/  LDL.64 R110, [R1+0x6f8] ;  /* 0x0006f800016e7983 */ /* 0x000ee80000100a00 */
[----:B------:R-:W3:Y:S04]  /*30530*/  LDL.64 R232, [R1+0x728] ;  /* 0x0007280001e87983 */ /* 0x000ee80000100a00 */
[----:B----4-:R1:W-:Y:S04]  /*30540*/  LDGSTS.E [R245+0x800], [R38.64], P5 ;  /* 0x0080000026f57fae */ /* 0x0103e8000a92184c */
[----:B------:R4:W-:Y:S04]  /*30550*/  LDGSTS.E [R245+0x1800], [R174.64], P5 ;  /* 0x01800000aef57fae */ /* 0x0009e8000a92184c */
[----:B------:R4:W-:Y:S04]  /*30560*/  LDGSTS.E [R245+0x2800], [R158.64], P5 ;  /* 0x028000009ef57fae */ /* 0x0009e8000a92184c */
[----:B------:R4:W-:Y:S04]  /*30570*/  LDGSTS.E [R245+0x3800], [R142.64], P5 ;  /* 0x038000008ef57fae */ /* 0x0009e8000a92184c */
[----:B-1----:R-:W3:Y:S04]  /*30580*/  LDL.64 R38, [R1+0x788] ;  /* 0x0007880001267983 */ /* 0x002ee80000100a00 */
[----:B------:R1:W-:Y:S04]  /*30590*/  LDGSTS.E [R245+0x4800], [R240.64], P5 ;  /* 0x04800000f0f57fae */ /* 0x0003e8000a92184c */
[----:B----4-:R-:W4:Y:S04]  /*305a0*/  LDL.64 R174, [R1+0x7d8] ;  /* 0x0007d80001ae7983 */ /* 0x010f280000100a00 */
[----:B------:R1:W-:Y:S04]  /*305b0*/  LDGSTS.E [R245+0x5800], [R130.64], P5 ;  /* 0x0580000082f57fae */ /* 0x0003e8000a92184c */
[----:B------:R-:W4:Y:S04]  /*305c0*/  LDL.64 R158, [R1+0x828] ;  /* 0x00082800019e7983 */ /* 0x000f280000100a00 */
[----:B------:R1:W-:Y:S04]  /*305d0*/  LDGSTS.E [R245+0x6800], [R72.64], P5 ;  /* 0x0680000048f57fae */ /* 0x0003e8000a92184c */
[----:B------:R-:W4:Y:S04]  /*305e0*/  LDL.64 R142, [R1+0x888] ;  /* 0x00088800018e7983 */ /* 0x000f280000100a00 */
[----:B------:R1:W-:Y:S04]  /*305f0*/  LDGSTS.E [R245+0x7800], [R70.64], P5 ;  /* 0x0780000046f57fae */ /* 0x0003e8000a92184c */
[----:B-1----:R-:W4:Y:S04]  /*30600*/  LDL.64 R72, [R1+0x8e0] ;  /* 0x0008e00001487983 */ /* 0x002f280000100a00 */
[----:B------:R1:W-:Y:S04]  /*30610*/  LDGSTS.E [R245+0x8800], [R54.64], P5 ;  /* 0x0880000036f57fae */ /* 0x0003e8000a92184c */
[----:B------:R-:W4:Y:S04]  /*30620*/  LDL.64 R70, [R1+0x948] ;  /* 0x0009480001467983 */ /* 0x000f280000100a00 */
[----:B------:R2:W-:Y:S04]  /*30630*/  LDGSTS.E [R245+0x9800], [R10.64], P5 ;  /* 0x098000000af57fae */ /* 0x0005e8000a92184c */
[----:B-1----:R-:W4:Y:S04]  /*30640*/  LDL.64 R54, [R1+0x9a8] ;  /* 0x0009a80001367983 */ /* 0x002f280000100a00 */
        /* <DEDUP_REMOVED lines=20> */
[----:B------:R1:W-:Y:S04]  /*30790*/  LDGSTS.E [R245+0x18800], [R246.64], P5 ;  /* 0x18800000f6f57fae */ /* 0x0003e8000a92184c */
[----:B------:R1:W-:Y:S04]  /*307a0*/  LDGSTS.E [R245+0x19800], [R14.64], P5 ;  /* 0x198000000ef57fae */ /* 0x0003e8000a92184c */
        /* <DEDUP_REMOVED lines=24> */
[----:B------:R-:W-:Y:S04]  /*30930*/  STL.64 [R1+0x1d90], R208 ;  /* 0x001d90d001007387 */ /* 0x000fe80000100a00 */
[----:B------:R-:W-:Y:S04]  /*30940*/  STL.64 [R1+0x1d98], R224 ;  /* 0x001d98e001007387 */ /* 0x000fe80000100a00 */
        /* <DEDUP_REMOVED lines=38> */
[----:B------:R-:W3:Y:S04]  /*30bb0*/  LDL.LU.64 R116, [R1+0x5d8] ;  /* 0x0005d80001747983 */ /* 0x000ee80000300a00 */
        /* <DEDUP_REMOVED lines=35> */
[----:B------:R-:W4:Y:S04]  /*30df0*/  LDL.LU R245, [R1+0x1f48] ;  /* 0x001f480001f57983 */ /* 0x000f280000300800 */
        /* <DEDUP_REMOVED lines=9> */
[----:B------:R-:W-:-:S05]  /*30e90*/  LOP3.LUT R3, R252, 0x50, RZ, 0x3c, !PT ;  /* 0x00000050fc037812 */ /* 0x000fca00078e3cff */
        /* <DEDUP_REMOVED lines=52> */
[----:B------:R-:W-:Y:S04]  /*311e0*/  STL [R1+0x1df0], R45 ;  /* 0x001df02d01007387 */ /* 0x000fe80000100800 */
[----:B------:R1:W-:Y:S04]  /*311f0*/  LDGSTS.E [R3+0x29a00], [R226.64], P5 ;  /* 0x29a00000e2037fae */ /* 0x0003e8000a92184c */
[----:B------:R-:W-:Y:S04]  /*31200*/  STL [R1+0x1e0c], R44 ;  /* 0x001e0c2c01007387 */ /* 0x000fe80000100800 */
        /* <DEDUP_REMOVED lines=11> */
[----:B------:R1:W-:Y:S04]  /*312c0*/  STL.64 [R1+0x1e30], R56 ;  /* 0x001e303801007387 */ /* 0x0003e80000100a00 */
        /* <DEDUP_REMOVED lines=56> */
[----:B------:R-:W4:Y:S04]  /*31650*/  LDL.LU R3, [R1+0x1ec0] ;  /* 0x001ec00001037983 */ /* 0x000f280000300800 */
[----:B------:R-:W4:Y:S04]  /*31660*/  LDL.64 R26, [R1+0x658] ;  /* 0x00065800011a7983 */ /* 0x000f280000100a00 */
[----:B------:R-:W4:Y:S04]  /*31670*/  LDL.64 R40, [R1+0x6b0] ;  /* 0x0006b00001287983 */ /* 0x000f280000100a00 */
[----:B------:R-:W4:Y:S04]  /*31680*/  LDL.64 R186, [R1+0x6e8] ;  /* 0x0006e80001ba7983 */ /* 0x000f280000100a00 */
[----:B------:R-:W4:Y:S04]  /*31690*/  LDL.64 R96, [R1+0x7c8] ;  /* 0x0007c80001607983 */ /* 0x000f280000100a00 */
[----:B------:R-:W4:Y:S04]  /*316a0*/  LDL.64 R232, [R1+0x818] ;  /* 0x0008180001e87983 */ /* 0x000f280000100a00 */
[----:B------:R-:W4:Y:S04]  /*316b0*/  LDL.64 R142, [R1+0x870] ;  /* 0x00087000018e7983 */ /* 0x000f280000100a00 */
[----:B------:R-:W4:Y:S01]  /*316c0*/  LDL.64 R54, [R1+0x8c8] ;  /* 0x0008c80001367983 */ /* 0x000f220000100a00 */
[----:B------:R-:W-:-:S04]  /*316d0*/  SEL R249, R249, RZ, P3 ;  /* 0x000000fff9f97207 */ /* 0x000fc80001800000 */
[----:B------:R-:W-:Y:S02]  /*316e0*/  ISETP.NE.U32.AND P4, PT, R249, RZ, PT ;  /* 0x000000fff900720c */ /* 0x000fe40003f85070 */
        /* <DEDUP_REMOVED lines=106> */
[----:B------:R-:W4:Y:S04]  /*31d90*/  LDL.64 R240, [R1+0x650] ;  /* 0x0006500001f07983 */ /* 0x000f280000100a00 */
[----:B------:R-:W4:Y:S01]  /*31da0*/  LDL.64 R248, [R1+0x6a8] ;  /* 0x0006a80001f87983 */ /* 0x000f220000100a00 */
[----:B------:R-:W-:-:S03]  /*31db0*/  LOP3.LUT R221, R252, 0x70, RZ, 0x3c, !PT ;  /* 0x00000070fcdd7812 */ /* 0x000fc600078e3cff */
        /* <DEDUP_REMOVED lines=20> */
[----:B------:R-:W4:Y:S04]  /*31f00*/  LDL R220, [R1+0x480] ;  /* 0x0004800001dc7983 */ /* 0x000f280000100800 */
        /* <DEDUP_REMOVED lines=32> */
[----:B--2---:R-:W2:Y:S04]  /*32110*/  LDL.64 R240, [R1+0xc28] ;  /* 0x000c280001f07983 */ /* 0x004ea80000100a00 */
[----:B---3--:R-:W3:Y:S04]  /*32120*/  LDL.64 R248, [R1+0xa20] ;  /* 0x000a200001f87983 */ /* 0x008ee80000100a00 */
        /* <DEDUP_REMOVED lines=14> */
[----:B----4-:R-:W4:Y:S04]  /*32210*/  LDL.LU.64 R56, [R1+0x1e30] ;  /* 0x001e300001387983 */ /* 0x010f280000300a00 */
[----:B-1----:R-:W4:Y:S04]  /*32220*/  LDL.LU.64 R38, [R1+0x1e28] ;  /* 0x001e280001267983 */ /* 0x002f280000300a00 */
[----:B------:R-:W4:Y:S04]  /*32230*/  LDL.LU.64 R176, [R1+0x1e20] ;  /* 0x001e200001b07983 */ /* 0x000f280000300a00 */
[----:B------:R1:W-:Y:S04]  /*32240*/  LDGSTS.E [R221+0x2ee00], [R250.64], P5 ;  /* 0x2ee00000fadd7fae */ /* 0x0003e8000a92184c */
[----:B------:R1:W-:Y:S04]  /*32250*/  LDGSTS.E [R221+0x2fe00], [R84.64], P5 ;  /* 0x2fe0000054dd7fae */ /* 0x0003e8000a92184c */
[----:B------:R1:W-:Y:S04]  /*32260*/  LDGSTS.E [R221+0x30e00], [R44.64], P5 ;  /* 0x30e000002cdd7fae */ /* 0x0003e8000a92184c */
[----:B-1----:R-:W4:Y:S04]  /*32270*/  LDL.LU.64 R250, [R1+0x1e18] ;  /* 0x001e180001fa7983 */ /* 0x002f280000300a00 */
[----:B------:R-:W4:Y:S04]  /*32280*/  LDL.LU.64 R84, [R1+0x1e10] ;  /* 0x001e100001547983 */ /* 0x000f280000300a00 */
[----:B------:R-:W4:Y:S04]  /*32290*/  LDL.LU R44, [R1+0x1e0c] ;  /* 0x001e0c00012c7983 */ /* 0x000f280000300800 */
[----:B------:R1:W-:Y:S04]  /*322a0*/  LDGSTS.E [R221+0x31e00], [R222.64], P5 ;  /* 0x31e00000dedd7fae */ /* 0x0003e8000a92184c */
[----:B-1----:R-:W4:Y:S04]  /*322b0*/  LDL.LU.64 R222, [R1+0xe38] ;  /* 0x000e380001de7983 */ /* 0x002f280000300a00 */
[----:B---3--:R1:W-:Y:S04]  /*322c0*/  LDGSTS.E [R221+0x32e00], [R248.64], P5 ;  /* 0x32e00000f8dd7fae */ /* 0x0083e8000a92184c */
[----:B------:R3:W-:Y:S04]  /*322d0*/  LDGSTS.E [R221+0x33e00], [R24.64], P5 ;  /* 0x33e0000018dd7fae */ /* 0x0007e8000a92184c */
[----:B------:R3:W-:Y:S04]  /*322e0*/  LDGSTS.E [R221+0x34e00], [R144.64], P5 ;  /* 0x34e0000090dd7fae */ /* 0x0007e8000a92184c */
[----:B-1----:R-:W3:Y:S04]  /*322f0*/  LDL.LU R248, [R1+0x1e08] ;  /* 0x001e080001f87983 */ /* 0x002ee80000300800 */
[----:B------:R1:W-:Y:S04]  /*32300*/  LDGSTS.E [R221+0x35e00], [R118.64], P5 ;  /* 0x35e0000076dd7fae */ /* 0x0003e8000a92184c */
[----:B------:R1:W-:Y:S04]  /*32310*/  LDGSTS.E [R221+0x36e00], [R98.64], P5 ;  /* 0x36e0000062dd7fae */ /* 0x0003e8000a92184c */
[----:B------:R1:W-:Y:S04]  /*32320*/  LDGSTS.E [R221+0x37e00], [R130.64], P5 ;  /* 0x37e0000082dd7fae */ /* 0x0003e8000a92184c */
[----:B------:R1:W-:Y:S04]  /*32330*/  LDGSTS.E [R221+0x38e00], [R116.64], P5 ;  /* 0x38e0000074dd7fae */ /* 0x0003e8000a92184c */
[----:B------:R1:W-:Y:S04]  /*32340*/  LDGSTS.E [R221+0x39e00], [R10.64], P5 ;  /* 0x39e000000add7fae */ /* 0x0003e8000a92184c */
[----:B--2---:R2:W-:Y:S04]  /*32350*/  LDGSTS.E [R221+0x3ae00], [R240.64], P5 ;  /* 0x3ae00000f0dd7fae */ /* 0x0045e8000a92184c */
[----:B------:R1:W-:Y:S04]  /*32360*/  LDGSTS.E [R221+0x3be00], [R224.64], P5 ;  /* 0x3be00000e0dd7fae */ /* 0x0003e8000a92184c */
[----:B------:R1:W-:Y:S04]  /*32370*/  LDGSTS.E [R221+0x3ce00], [R208.64], P5 ;  /* 0x3ce00000d0dd7fae */ /* 0x0003e8000a92184c */
[----:B------:R1:W-:Y:S04]  /*32380*/  LDGSTS.E [R221+0x3de00], [R192.64], P5 ;  /* 0x3de00000c0dd7fae */ /* 0x0003e8000a92184c */
[----:B--2---:R-:W2:Y:S04]  /*32390*/  LDL.LU.64 R240, [R1+0xe28] ;  /* 0x000e280001f07983 */ /* 0x004ea80000300a00 */
[----:B------:R2:W-:Y:S04]  /*323a0*/  LDGSTS.E [R221+0x3ee00], [R86.64], P5 ;  /* 0x3ee0000056dd7fae */ /* 0x0005e8000a92184c */
[----:B-1----:R-:W2:Y:S04]  /*323b0*/  LDL.LU.64 R192, [R1+0xe18] ;  /* 0x000e180001c07983 */ /* 0x002ea80000300a00 */
[----:B------:R1:W-:Y:S04]  /*323c0*/  LDGSTS.E [R221+0x3fe00], [R80.64], P5 ;  /* 0x3fe0000050dd7fae */ /* 0x0003e8000a92184c */
[----:B------:R-:W0:Y:S04]  /*323d0*/  LDGDEPBAR ;  /* 0x00000000000079af */ /* 0x000e280000000000 */
[----:B------:R-:W-:Y:S06]  /*323e0*/  BAR.SYNC.DEFER_BLOCKING 0x0 ;  /* 0x0000000000007b1d */ /* 0x000fec0000010000 */
[----:B-1----:R-:W2:Y:S04]  /*323f0*/  LDL.LU.64 R80, [R1+0xe08] ;  /* 0x000e080001507983 */ /* 0x002ea80000300a00 */
[----:B------:R-:W1:Y:S02]  /*32400*/  S2R R252, SR_TID.X ;  /* 0x0000000000fc7919 */ /* 0x000e640000002100 */
[----:B-1----:R-:W-:-:S04]  /*32410*/  SHF.R.U32.HI R252, RZ, 0x6, R252 ;  /* 0x00000006fffc7819 */ /* 0x002fc800000116fc */
[----:B------:R-:W-:-:S04]  /*32420*/  SGXT.U32 R252, R252, 0x1 ;  /* 0x00000001fcfc781a */ /* 0x000fc80000000000 */
[----:B------:R-:W-:Y:S02]  /*32430*/  LOP3.LUT R249, R252, 0x14, RZ, 0xfc, !PT ;  /* 0x00000014fcf97812 */ /* 0x000fe400078efcff */
[----:B------:R-:W1:Y:S02]  /*32440*/  S2R R252, SR_TID.X ;  /* 0x0000000000fc7919 */ /* 0x000e640000002100 */
[----:B------:R-:W-:Y:S02]  /*32450*/  ISETP.GE.AND P5, PT, R249, UR8, PT ;  /* 0x00000008f9007c0c */ /* 0x000fe4000bfa6270 */
[----:B-1----:R-:W-:-:S04]  /*32460*/  SHF.R.U32.HI R252, RZ, 0x6, R252 ;  /* 0x00000006fffc7819 */ /* 0x002fc800000116fc */
[----:B------:R-:W-:-:S04]  /*32470*/  SGXT.U32 R252, R252, 0x1 ;  /* 0x00000001fcfc781a */ /* 0x000fc80000000000 */
[C---:B------:R-:W-:Y:S02]  /*32480*/  LOP3.LUT R249, R252.reuse, 0x18, RZ, 0xfc, !PT ;  /* 0x00000018fcf97812 */ /* 0x040fe400078efcff */
[----:B------:R-:W-:Y:S01]  /*32490*/  LOP3.LUT R252, R252, 0x1c, RZ, 0xfc, !PT ;  /* 0x0000001cfcfc7812 */ /* 0x000fe200078efcff */
[----:B------:R-:W-:Y:S01]  /*324a0*/  @!PT LDS RZ, [RZ] ;  /* 0x00000000fffff984 */ /* 0x000fe20000000800 */
[----:B------:R-:W-:Y:S01]  /*324b0*/  @!PT LDS RZ, [RZ] ;  /* 0x00000000fffff984 */ /* 0x000fe20000000800 */
[----:B------:R-:W-:Y:S01]  /*324c0*/  @!PT LDS RZ, [RZ] ;  /* 0x00000000fffff984 */ /* 0x000fe20000000800 */
[----:B---3--:R4:W-:Y:S02]  /*324d0*/  LDGSTS.E [R248+0x48000], [R14.64], P1 ;  /* 0x480000000ef87fae */ /* 0x0089e4000892184c */
[----:B----4-:R-:W-:Y:S02]  /*324e0*/  IMAD.WIDE R14, R0, 0x4, R222 ;  /* 0x00000004000e7825 */ /* 0x010fe400078e02de */
[----:B------:R-:W3:Y:S01]  /*324f0*/  LDL.LU.64 R222, [R1+0xdf8] ;  /* 0x000df80001de7983 */ /* 0x000ee20000300a00 */
[----:B------:R-:W-:Y:S02]  /*32500*/  SEL R248, RZ, 0x4, P5 ;  /* 0x00000004fff87807 */ /* 0x000fe40002800000 */
[----:B------:R-:W-:-:S02]  /*32510*/  ISETP.GE.AND P5, PT, R252, UR8, PT ;  /* 0x00000008fc007c0c */ /* 0x000fc4000bfa6270 */
[----:B------:R-:W2:Y:S02]  /*32520*/  S2R R252, SR_TID.X ;  /* 0x0000000000fc7919 */ /* 0x000ea40000002100 */
[----:B--2---:R-:W-:-:S04]  /*32530*/  SHF.R.U32.HI R221, RZ, 0x6, R252 ;  /* 0x00000006ffdd7819 */ /* 0x004fc800000116fc */
[----:B------:R-:W-:-:S04]  /*32540*/  SGXT.U32 R221, R221, 0x1 ;  /* 0x00000001dddd781a */ /* 0x000fc80000000000 */
[----:B------:R-:W-:Y:S02]  /*32550*/  LOP3.LUT R221, R221, 0x20, RZ, 0xfc, !PT ;  /* 0x00000020dddd7812 */ /* 0x000fe400078efcff */
[----:B------:R-:W-:Y:S02]  /*32560*/  SEL R252, RZ, 0x4, P5 ;  /* 0x00000004fffc7807 */ /* 0x000fe40002800000 */
[----:B------:R-:W-:Y:S02]  /*32570*/  ISETP.GE.AND P5, PT, R221, UR8, PT ;  /* 0x00000008dd007c0c */ /* 0x000fe4000bfa6270 */
[----:B------:R-:W1:Y:S01]  /*32580*/  S2R R221, SR_TID.X ;  /* 0x0000000000dd7919 */ /* 0x000e620000002100 */
[----:B------:R-:W-:Y:S01]  /*32590*/  IADD3 R10, R220, 0x100000, RZ ;  /* 0x00100000dc0a7810 */ /* 0x000fe20007ffe0ff */
[C---:B------:R-:W-:Y:S02]  /*325a0*/  IMAD.WIDE R86, R0.reuse, 0x4, R240 ;  /* 0x0000000400567825 */ /* 0x040fe400078e02f0 */
[----:B------:R2:W-:Y:S02]  /*325b0*/  STL.64 [R1+0xfd8], R14 ;  /* 0x000fd80e01007387 */ /* 0x0005e40000100a00 */
[----:B------:R-:W-:-:S02]  /*325c0*/  IMAD.WIDE R24, R0, 0x4, R192 ;  /* 0x0000000400187825 */ /* 0x000fc400078e02c0 */
[----:B------:R4:W-:Y:S04]  /*325d0*/  LDGSTS.E [R10+0x48400], [R14.64], P2 ;  /* 0x484000000e0a7fae */ /* 0x0009e8000912184c */
[----:B------:R-:W3:Y:S01]  /*325e0*/  LDL.LU.64 R240, [R1+0xde8] ;  /* 0x000de80001f07983 */ /* 0x000ee20000300a00 */
[----:B-1----:R-:W-:Y:S01]  /*325f0*/  SHF.R.U32.HI R221, RZ, 0x6, R221 ;  /* 0x00000006ffdd7819 */ /* 0x002fe200000116dd */
[----:B----4-:R-:W-:-:S03]  /*32600*/  IMAD.WIDE R10, R0, 0x4, R80 ;  /* 0x00000004000a7825 */ /* 0x010fc600078e0250 */
[----:B------:R-:W-:Y:S02]  /*32610*/  SGXT.U32 R221, R221, 0x1 ;  /* 0x00000001dddd781a */ /* 0x000fe40000000000 */
[----:B--2---:R-:W-:Y:S02]  /*32620*/  IADD3 R15, R220, 0x100000, RZ ;  /* 0x00100000dc0f7810 */ /* 0x004fe40007ffe0ff */
[----:B------:R-:W-:Y:S01]  /*32630*/  LOP3.LUT R81, R221, 0x24, RZ, 0xfc, !PT ;  /* 0x00000024dd517812 */ /* 0x000fe200078efcff */
[----:B------:R-:W-:Y:S04]  /*32640*/  STL.64 [R1+0xfc8], R86 ;  /* 0x000fc85601007387 */ /* 0x000fe80000100a00 */
[----:B------:R-:W2:Y:S04]  /*32650*/  LDL.LU.64 R192, [R1+0xdd8] ;  /* 0x000dd80001c07983 */ /* 0x000ea80000300a00 */
[----:B------:R-:W-:Y:S04]  /*32660*/  STL.64 [R1+0xfb8], R24 ;  /* 0x000fb81801007387 */ /* 0x000fe80000100a00 */
[----:B------:R1:W-:Y:S01]  /*32670*/  LDGSTS.E [R15+0x48800], [R86.64], P6 ;  /* 0x48800000560f7fae */ /* 0x0003e2000b12184c */
[----:B------:R-:W-:-:S03]  /*32680*/  ISETP.GE.AND P6, PT, R81, UR8, PT ;  /* 0x0000000851007c0c */ /* 0x000fc6000bfc6270 */
[----:B------:R4:W-:Y:S04]  /*32690*/  STL.64 [R1+0xfa8], R10 ;  /* 0x000fa80a01007387 */ /* 0x0009e80000100a00 */
[----:B------:R-:W2:Y:S04]  /*326a0*/  LDL.LU.64 R80, [R1+0xdc8] ;  /* 0x000dc80001507983 */ /* 0x000ea80000300a00 */
[----:B------:R-:W1:Y:S01]  /*326b0*/  S2R R221, SR_TID.X ;  /* 0x0000000000dd7919 */ /* 0x000e620000002100 */
[----:B------:R-:W-:Y:S02]  /*326c0*/  ISETP.GE.AND P1, PT, R249, UR8, PT ;  /* 0x00000008f9007c0c */ /* 0x000fe4000bf26270 */
[----:B------:R-:W-:-:S02]  /*326d0*/  SEL R248, R248, RZ, P3 ;  /* 0x000000fff8f87207 */ /* 0x000fc40001800000 */
[----:B------:R-:W-:Y:S02]  /*326e0*/  SEL R249, RZ, 0x4, P1 ;  /* 0x00000004fff97807 */ /* 0x000fe40000800000 */
[----:B------:R-:W-:Y:S02]  /*326f0*/  ISETP.NE.U32.AND P1, PT, R248, RZ, PT ;  /* 0x000000fff800720c */ /* 0x000fe40003f25070 */
[----:B------:R-:W-:Y:S02]  /*32700*/  SEL R248, R252, RZ, P3 ;  /* 0x000000fffcf87207 */ /* 0x000fe40001800000 */
[C---:B------:R-:W-:Y:S02]  /*32710*/  IADD3 R14, R220.reuse, 0x100000, RZ ;  /* 0x00100000dc0e7810 */ /* 0x040fe40007ffe0ff */
[----:B------:R-:W-:-:S03]  /*32720*/  IADD3 R252, R220, 0x100000, RZ ;  /* 0x00100000dcfc7810 */ /* 0x000fc60007ffe0ff */
[----:B------:R3:W-:Y:S04]  /*32730*/  LDGSTS.E [R14+0x48c00], [R24.64], P4 ;  /* 0x48c00000180e7fae */ /* 0x0007e8000a12184c */
[----:B------:R3:W-:Y:S01]  /*32740*/  LDGSTS.E [R252+0x49000], [R10.64], P0 ;  /* 0x490000000afc7fae */ /* 0x0007e2000812184c */
[----:B-1----:R-:W-:-:S04]  /*32750*/  SHF.R.U32.HI R221, RZ, 0x6, R221 ;  /* 0x00000006ffdd7819 */ /* 0x002fc800000116dd */
[----:B------:R-:W-:-:S04]  /*32760*/  SGXT.U32 R221, R221, 0x1 ;  /* 0x00000001dddd781a */ /* 0x000fc80000000000 */
[----:B------:R-:W-:-:S04]  /*32770*/  LOP3.LUT R15, R221, 0x28, RZ, 0xfc, !PT ;  /* 0x00000028dd0f7812 */ /* 0x000fc800078efcff */
[----:B------:R-:W-:Y:S02]  /*32780*/  ISETP.GE.AND P0, PT, R15, UR8, PT ;  /* 0x000000080f007c0c */ /* 0x000fe4000bf06270 */
[----:B------:R-:W-:-:S04]  /*32790*/  SEL R249, R249, RZ, P3 ;  /* 0x000000fff9f97207 */ /* 0x000fc80001800000 */
[----:B------:R-:W-:Y:S02]  /*327a0*/  ISETP.NE.U32.AND P2, PT, R249, RZ, PT ;  /* 0x000000fff900720c */ /* 0x000fe40003f45070 */
[----:B------:R-:W-:Y:S02]  /*327b0*/  SEL R249, RZ, 0x4, P5 ;  /* 0x00000004fff97807 */ /* 0x000fe40002800000 */
[----:B------:R-:W-:Y:S02]  /*327c0*/  ISETP.NE.U32.AND P5, PT, R248, RZ, PT ;  /* 0x000000fff800720c */ /* 0x000fe40003fa5070 */
[----:B------:R-:W-:Y:S02]  /*327d0*/  SEL R248, R249, RZ, P3 ;  /* 0x000000fff9f87207 */ /* 0x000fe40001800000 */
[----:B------:R-:W-:Y:S01]  /*327e0*/  LOP3.LUT R221, R221, 0x2c, RZ, 0xfc, !PT ;  /* 0x0000002cdddd7812 */ /* 0x000fe200078efcff */
[----:B---3--:R-:W-:Y:S02]  /*327f0*/  IMAD.WIDE R14, R0, 0x4, R222 ;  /* 0x00000004000e7825 */ /* 0x008fe400078e02de */
[----:B------:R-:W3:Y:S01]  /*32800*/  LDL.LU.64 R222, [R1+0xdb8] ;  /* 0x000db80001de7983 */ /* 0x000ee20000300a00 */
[----:B------:R-:W-:-:S02]  /*32810*/  ISETP.NE.U32.AND P4, PT, R248, RZ, PT ;  /* 0x000000fff800720c */ /* 0x000fc40003f85070 */
[----:B------:R-:W-:Y:S02]  /*32820*/  SEL R248, RZ, 0x4, P6 ;  /* 0x00000004fff87807 */ /* 0x000fe40003000000 */
[----:B------:R-:W-:Y:S02]  /*32830*/  ISETP.GE.AND P6, PT, R221, UR8, PT ;  /* 0x00000008dd007c0c */ /* 0x000fe4000bfc6270 */
[----:B------:R-:W1:Y:S02]  /*32840*/  S2R R221, SR_TID.X ;  /* 0x0000000000dd7919 */ /* 0x000e640000002100 */
[----:B------:R-:W-:Y:S02]  /*32850*/  SEL R252, RZ, 0x4, P6 ;  /* 0x00000004fffc7807 */ /* 0x000fe40003000000 */
[----:B-1----:R-:W-:-:S04]  /*32860*/  SHF.R.U32.HI R221, RZ, 0x6, R221 ;  /* 0x00000006ffdd7819 */ /* 0x002fc800000116dd */
[----:B------:R-:W-:-:S04]  /*32870*/  SGXT.U32 R221, R221, 0x1 ;  /* 0x00000001dddd781a */ /* 0x000fc80000000000 */
[----:B------:R-:W-:-:S04]  /*32880*/  LOP3.LUT R221, R221, 0x30, RZ, 0xfc, !PT ;  /* 0x00000030dddd7812 */ /* 0x000fc800078efcff */
[----:B------:R-:W-:Y:S02]  /*32890*/  ISETP.GE.AND P6, PT, R221, UR8, PT ;  /* 0x00000008dd007c0c */ /* 0x000fe4000bfc6270 */
[----:B------:R-:W1:Y:S01]  /*328a0*/  S2R R221, SR_TID.X ;  /* 0x0000000000dd7919 */ /* 0x000e620000002100 */
[----:B----4-:R-:W-:-:S03]  /*328b0*/  IADD3 R10, R220, 0x100000, RZ ;  /* 0x00100000dc0a7810 */ /* 0x010fc60007ffe0ff */
[----:B------:R4:W-:Y:S01]  /*328c0*/  STL.64 [R1+0xf98], R14 ;  /* 0x000f980e01007387 */ /* 0x0009e20000100a00 */
[----:B------:R-:W-:-:S03]  /*328d0*/  IMAD.WIDE R86, R0, 0x4, R240 ;  /* 0x0000000400567825 */ /* 0x000fc600078e02f0 */
[----:B------:R4:W-:Y:S04]  /*328e0*/  LDGSTS.E [R10+0x49400], [R14.64], P1 ;  /* 0x494000000e0a7fae */ /* 0x0009e8000892184c */
[----:B------:R-:W3:Y:S01]  /*328f0*/  LDL.LU.64 R240, [R1+0xda8] ;  /* 0x000da80001f07983 */ /* 0x000ee20000300a00 */
[----:B-1----:R-:W-:-:S04]  /*32900*/  SHF.R.U32.HI R221, RZ, 0x6, R221 ;  /* 0x00000006ffdd7819 */ /* 0x002fc800000116dd */
[----:B------:R-:W-:Y:S02]  /*32910*/  SGXT.U32 R221, R221, 0x1 ;  /* 0x00000001dddd781a */ /* 0x000fe40000000000 */
[----:B----4-:R-:W-:Y:S01]  /*32920*/  IADD3 R15, R220, 0x100000, RZ ;  /* 0x00100000dc0f7810 */ /* 0x010fe20007ffe0ff */
[C---:B--2---:R-:W-:Y:S01]  /*32930*/  IMAD.WIDE R24, R0.reuse, 0x4, R192 ;  /* 0x0000000400187825 */ /* 0x044fe200078e02c0 */
[----:B------:R-:W-:Y:S04]  /*32940*/  STL.64 [R1+0xf88], R86 ;  /* 0x000f885601007387 */ /* 0x000fe80000100a00 */
[----:B------:R-:W2:Y:S04]  /*32950*/  LDL.LU.64 R192, [R1+0xd98] ;  /* 0x000d980001c07983 */ /* 0x000ea80000300a00 */
[----:B------:R-:W-:Y:S04]  /*32960*/  STL.64 [R1+0xf78], R24 ;  /* 0x000f781801007387 */ /* 0x000fe80000100a00 */
[----:B------:R1:W-:Y:S01]  /*32970*/  LDGSTS.E [R15+0x49800], [R86.64], P2 ;  /* 0x49800000560f7fae */ /* 0x0003e2000912184c */
[----:B------:R-:W-:Y:S01]  /*32980*/  IMAD.WIDE R10, R0, 0x4, R80 ;  /* 0x00000004000a7825 */ /* 0x000fe200078e0250 */
[----:B------:R-:W-:-:S04]  /*32990*/  LOP3.LUT R81, R221, 0x34, RZ, 0xfc, !PT ;  /* 0x00000034dd517812 */ /* 0x000fc800078efcff */
[----:B------:R-:W-:Y:S01]  /*329a0*/  ISETP.GE.AND P2, PT, R81, UR8, PT ;  /* 0x0000000851007c0c */ /* 0x000fe2000bf46270 */
[----:B------:R4:W-:Y:S04]  /*329b0*/  STL.64 [R1+0xf68], R10 ;  /* 0x000f680a01007387 */ /* 0x0009e80000100a00 */
[----:B------:R-:W2:Y:S04]  /*329c0*/  LDL.LU.64 R80, [R1+0xd88] ;  /* 0x000d880001507983 */ /* 0x000ea80000300a00 */
[----:B------:R-:W1:Y:S01]  /*329d0*/  S2R R221, SR_TID.X ;  /* 0x0000000000dd7919 */ /* 0x000e620000002100 */
[----:B------:R-:W-:-:S02]  /*329e0*/  SEL R249, RZ, 0x4, P0 ;  /* 0x00000004fff97807 */ /* 0x000fc40000000000 */
[----:B------:R-:W-:Y:S02]  /*329f0*/  SEL R248, R248, RZ, P3 ;  /* 0x000000fff8f87207 */ /* 0x000fe40001800000 */
[----:B------:R-:W-:Y:S02]  /*32a00*/  SEL R249, R249, RZ, P3 ;  /* 0x000000fff9f97207 */ /* 0x000fe40001800000 */
[----:B------:R-:W-:Y:S02]  /*32a10*/  ISETP.NE.U32.AND P0, PT, R248, RZ, PT ;  /* 0x000000fff800720c */ /* 0x000fe40003f05070 */
[----:B------:R-:W-:Y:S02]  /*32a20*/  SEL R248, R252, RZ, P3 ;  /* 0x000000fffcf87207 */ /* 0x000fe40001800000 */
[----:B------:R-:W-:Y:S02]  /*32a30*/  ISETP.NE.U32.AND P1, PT, R249, RZ, PT ;  /* 0x000000fff900720c */ /* 0x000fe40003f25070 */
[----:B------:R-:W-:-:S02]  /*32a40*/  SEL R249, RZ, 0x4, P6 ;  /* 0x00000004fff97807 */ /* 0x000fc40003000000 */
[----:B------:R-:W-:Y:S02]  /*32a50*/  IADD3 R14, R220, 0x100000, RZ ;  /* 0x00100000dc0e7810 */ /* 0x000fe40007ffe0ff */
[----:B------:R-:W-:Y:S02]  /*32a60*/  ISETP.NE.U32.AND P6, PT, R248, RZ, PT ;  /* 0x000000fff800720c */ /* 0x000fe40003fc5070 */
[----:B-1----:R-:W-:Y:S01]  /*32a70*/  SHF.R.U32.HI R221, RZ, 0x6, R221 ;  /* 0x00000006ffdd7819 */ /* 0x002fe200000116dd */
[----:B------:R3:W-:Y:S01]  /*32a80*/  LDGSTS.E [R14+0x49c00], [R24.64], P5 ;  /* 0x49c00000180e7fae */ /* 0x0007e2000a92184c */
[----:B------:R-:W-:Y:S02]  /*32a90*/  SEL R248, R249, RZ, P3 ;  /* 0x000000fff9f87207 */ /* 0x000fe40001800000 */
[----:B------:R-:W-:Y:S02]  /*32aa0*/  SGXT.U32 R221, R221, 0x1 ;  /* 0x00000001dddd781a */ /* 0x000fe40000000000 */
[----:B------:R-:W-:-:S02]  /*32ab0*/  ISETP.NE.U32.AND P5, PT, R248, RZ, PT ;  /* 0x000000fff800720c */ /* 0x000fc40003fa5070 */
[----:B------:R-:W-:Y:S02]  /*32ac0*/  LOP3.LUT R15, R221, 0x38, RZ, 0xfc, !PT ;  /* 0x00000038dd0f7812 */ /* 0x000fe400078efcff */
[----:B------:R-:W-:Y:S02]  /*32ad0*/  SEL R248, RZ, 0x4, P2 ;  /* 0x00000004fff87807 */ /* 0x000fe40001000000 */
[----:B------:R-:W-:Y:S02]  /*32ae0*/  ISETP.GE.AND P2, PT, R15, UR8, PT ;  /* 0x000000080f007c0c */ /* 0x000fe4000bf46270 */
[----:B------:R-:W-:Y:S02]  /*32af0*/  IADD3 R252, R220, 0x100000, RZ ;  /* 0x00100000dcfc7810 */ /* 0x000fe40007ffe0ff */
[----:B------:R-:W-:-:S03]  /*32b00*/  LOP3.LUT R221, R221, 0x3c, RZ, 0xfc, !PT ;  /* 0x0000003cdddd7812 */ /* 0x000fc600078efcff */
[----:B------:R1:W-:Y:S01]  /*32b10*/  LDGSTS.E [R252+0x4a000], [R10.64], P4 ;  /* 0x4a0000000afc7fae */ /* 0x0003e2000a12184c */
[----:B---3--:R-:W-:-:S03]  /*32b20*/  IMAD.WIDE R14, R0, 0x4, R222 ;  /* 0x00000004000e7825 */ /* 0x008fc600078e02de */
[----:B------:R-:W3:Y:S01]  /*32b30*/  LDL.LU.64 R222, [R1+0x9c8] ;  /* 0x0009c80001de7983 */ /* 0x000ee20000300a00 */
[----:B------:R-:W-:-:S03]  /*32b40*/  ISETP.GE.AND P4, PT, R221, UR8, PT ;  /* 0x00000008dd007c0c */ /* 0x000fc6000bf86270 */
[----:B------:R-:W4:Y:S01]  /*32b50*/  S2R R221, SR_TID.X ;  /* 0x0000000000dd7919 */ /* 0x000f220000002100 */
[----:B-1----:R-:W-:Y:S02]  /*32b60*/  SEL R252, RZ, 0x4, P4 ;  /* 0x00000004fffc7807 */ /* 0x002fe40002000000 */
[----:B----4-:R-:W-:-:S04]  /*32b70*/  SHF.R.U32.HI R221, RZ, 0x6, R221 ;  /* 0x00000006ffdd7819 */ /* 0x010fc800000116dd */
[----:B------:R-:W-:-:S04]  /*32b80*/  SGXT.U32 R221, R221, 0x1 ;  /* 0x00000001dddd781a */ /* 0x000fc80000000000 */
[----:B------:R-:W-:-:S04]  /*32b90*/  LOP3.LUT R221, R221, 0x40, RZ, 0xfc, !PT ;  /* 0x00000040dddd7812 */ /* 0x000fc800078efcff */
[----:B------:R-:W-:Y:S02]  /*32ba0*/  ISETP.GE.AND P4, PT, R221, UR8, PT ;  /* 0x00000008dd007c0c */ /* 0x000fe4000bf86270 */
[----:B------:R-:W1:Y:S01]  /*32bb0*/  S2R R221, SR_TID.X ;  /* 0x0000000000dd7919 */ /* 0x000e620000002100 */
[----:B------:R-:W-:-:S03]  /*32bc0*/  IADD3 R10, R220, 0x100000, RZ ;  /* 0x00100000dc0a7810 */ /* 0x000fc60007ffe0ff */
[----:B------:R4:W-:Y:S04]  /*32bd0*/  STL.64 [R1+0xf58], R14 ;  /* 0x000f580e01007387 */ /* 0x0009e80000100a00 */
[----:B------:R4:W-:Y:S01]  /*32be0*/  LDGSTS.E [R10+0x4a400], [R14.64], P0 ;  /* 0x4a4000000e0a7fae */ /* 0x0009e2000812184c */
[----:B------:R-:W-:-:S03]  /*32bf0*/  IMAD.WIDE R86, R0, 0x4, R240 ;  /* 0x0000000400567825 */ /* 0x000fc600078e02f0 */
[----:B------:R-:W3:Y:S01]  /*32c00*/  LDL.LU.64 R240, [R1+0x990] ;  /* 0x0009900001f07983 */ /* 0x000ee20000300a00 */
[----:B-1----:R-:W-:-:S04]  /*32c10*/  SHF.R.U32.HI R221, RZ, 0x6, R221 ;  /* 0x00000006ffdd7819 */ /* 0x002fc800000116dd */
[----:B------:R-:W-:Y:S02]  /*32c20*/  SGXT.U32 R221, R221, 0x1 ;  /* 0x00000001dddd781a */ /* 0x000fe40000000000 */
[----:B----4-:R-:W-:Y:S01]  /*32c30*/  IADD3 R15, R220, 0x100000, RZ ;  /* 0x00100000dc0f7810 */ /* 0x010fe20007ffe0ff */
[----:B------:R-:W-:Y:S04]  /*32c40*/  STL.64 [R1+0xf48], R86 ;  /* 0x000f485601007387 */ /* 0x000fe80000100a00 */
[----:B------:R1:W-:Y:S01]  /*32c50*/  LDGSTS.E [R15+0x4a800], [R86.64], P1 ;  /* 0x4a800000560f7fae */ /* 0x0003e2000892184c */
[----:B--2---:R-:W-:-:S03]  /*32c60*/  IMAD.WIDE R24, R0, 0x4, R192 ;  /* 0x0000000400187825 */ /* 0x004fc600078e02c0 */
[----:B------:R-:W2:Y:S04]  /*32c70*/  LDL.LU.64 R192, [R1+0x980] ;  /* 0x0009800001c07983 */ /* 0x000ea80000300a00 */
[----:B------:R-:W-:Y:S01]  /*32c80*/  STL.64 [R1+0xf38], R24 ;  /* 0x000f381801007387 */ /* 0x000fe20000100a00 */
        /* <DEDUP_REMOVED lines=22> */
[----:B------:R-:W-:Y:S01]  /*32df0*/  ISETP.GE.AND P1, PT, R15, UR8, PT ;  /* 0x000000080f007c0c */ /* 0x000fe2000bf26270 */
[----:B---3--:R-:W-:Y:S02]  /*32e00*/  IMAD.WIDE R14, R0, 0x4, R222 ;  /* 0x00000004000e7825 */ /* 0x008fe400078e02de */
[----:B------:R-:W3:Y:S01]  /*32e10*/  LDL.LU.64 R222, [R1+0x910] ;  /* 0x0009100001de7983 */ /* 0x000ee20000300a00 */
[----:B------:R-:W-:Y:S02]  /*32e20*/  IADD3 R252, R220, 0x100000, RZ ;  /* 0x00100000dcfc7810 */ /* 0x000fe40007ffe0ff */
[----:B------:R-:W-:-:S03]  /*32e30*/  LOP3.LUT R221, R221, 0x4c, RZ, 0xfc, !PT ;  /* 0x0000004cdddd7812 */ /* 0x000fc600078efcff */
[----:B------:R1:W-:Y:S01]  /*32e40*/  LDGSTS.E [R252+0x4b000], [R10.64], P5 ;  /* 0x4b0000000afc7fae */ /* 0x0003e2000a92184c */
        /* <DEDUP_REMOVED lines=72> */
[----:B------:R-:W-:Y:S02]  /*332d0*/  ISETP.GE.AND P2, PT, R81, UR8, PT ;  /* 0x0000000851007c0c */ /* 0x000fe4000bf46270 */
[----:B------:R-:W4:Y:S04]  /*332e0*/  LDL.LU.64 R80, [R1+0x778] ;  /* 0x0007780001507983 */ /* 0x000f280000300a00 */
[----:B------:R-:W1:Y:S01]  /*332f0*/  S2R R221, SR_TID.X ;  /* 0x0000000000dd7919 */ /* 0x000e620000002100 */
[----:B------:R-:W-:Y:S02]  /*33300*/  SEL R249, RZ, 0x4, P0 ;  /* 0x00000004fff97807 */ /* 0x000fe40000000000 */
[----:B------:R-:W-:Y:S02]  /*33310*/  SEL R248, R248, RZ, P3 ;  /* 0x000000fff8f87207 */ /* 0x000fe40001800000 */
[----:B------:R-:W-:-:S02]  /*33320*/  SEL R249, R249, RZ, P3 ;  /* 0x000000fff9f97207 */ /* 0x000fc40001800000 */
[----:B------:R-:W-:Y:S02]  /*33330*/  ISETP.NE.U32.AND P0, PT, R248, RZ, PT ;  /* 0x000000fff800720c */ /* 0x000fe40003f05070 */
[----:B------:R-:W-:Y:S02]  /*33340*/  SEL R248, R252, RZ, P3 ;  /* 0x000000fffcf87207 */ /* 0x000fe40001800000 */
[----:B------:R-:W-:Y:S02]  /*33350*/  ISETP.NE.U32.AND P1, PT, R249, RZ, PT ;  /* 0x000000fff900720c */ /* 0x000fe40003f25070 */
[----:B------:R-:W-:Y:S02]  /*33360*/  SEL R249, RZ, 0x4, P6 ;  /* 0x00000004fff97807 */ /* 0x000fe40003000000 */
[----:B------:R-:W-:Y:S02]  /*33370*/  IADD3 R14, R220, 0x100000, RZ ;  /* 0x00100000dc0e7810 */ /* 0x000fe40007ffe0ff */
[----:B------:R-:W-:-:S02]  /*33380*/  ISETP.NE.U32.AND P6, PT, R248, RZ, PT ;  /* 0x000000fff800720c */ /* 0x000fc40003fc5070 */
[----:B-1----:R-:W-:Y:S01]  /*33390*/  SHF.R.U32.HI R221, RZ, 0x6, R221 ;  /* 0x00000006ffdd7819 */ /* 0x002fe200000116dd */
[----:B------:R3:W-:Y:S01]  /*333a0*/  LDGSTS.E [R14+0x4cc00], [R24.64], P5 ;  /* 0x4cc00000180e7fae */ /* 0x0007e2000a92184c */
[----:B------:R-:W-:Y:S02]  /*333b0*/  SEL R248, R249, RZ, P3 ;  /* 0x000000fff9f87207 */ /* 0x000fe40001800000 */
[----:B------:R-:W-:Y:S02]  /*333c0*/  SGXT.U32 R221, R221, 0x1 ;  /* 0x00000001dddd781a */ /* 0x000fe40000000000 */
[----:B------:R-:W-:Y:S02]  /*333d0*/  ISETP.NE.U32.AND P5, PT, R248, RZ, PT ;  /* 0x000000fff800720c */ /* 0x000fe40003fa5070 */
[----:B------:R-:W-:Y:S02]  /*333e0*/  LOP3.LUT R15, R221, 0x68, RZ, 0xfc, !PT ;  /* 0x00000068dd0f7812 */ /* 0x000fe400078efcff */
[----:B------:R-:W-:Y:S01]  /*333f0*/  SEL R248, RZ, 0x4, P2 ;  /* 0x00000004fff87807 */ /* 0x000fe20001000000 */
[----:B------:R1:W-:Y:S01]  /*33400*/  STL.64 [R1+0xea8], R10 ;  /* 0x000ea80a01007387 */ /* 0x0003e20000100a00 */
[----:B------:R-:W-:Y:S01]  /*33410*/  ISETP.GE.AND P2, PT, R15, UR8, PT ;  /* 0x000000080f007c0c */ /* 0x000fe2000bf46270 */
[----:B---3--:R-:W-:-:S02]  /*33420*/  IMAD.WIDE R14, R0, 0x4, R222 ;  /* 0x00000004000e7825 */ /* 0x008fc400078e02de */
[----:B------:R-:W3:Y:S01]  /*33430*/  LDL.LU.64 R222, [R1+0x768] ;  /* 0x0007680001de7983 */ /* 0x000ee20000300a00 */
[----:B------:R-:W-:Y:S02]  /*33440*/  IADD3 R252, R220, 0x100000, RZ ;  /* 0x00100000dcfc7810 */ /* 0x000fe40007ffe0ff */
[----:B------:R-:W-:-:S03]  /*33450*/  LOP3.LUT R221, R221, 0x6c, RZ, 0xfc, !PT ;  /* 0x0000006cdddd7812 */ /* 0x000fc600078efcff */
[----:B------:R1:W-:Y:S01]  /*33460*/  LDGSTS.E [R252+0x4d000], [R10.64], P4 ;  /* 0x4d0000000afc7fae */ /* 0x0003e2000a12184c */
[----:B------:R-:W-:-:S03]  /*33470*/  ISETP.GE.AND P4, PT, R221, UR8, PT ;  /* 0x00000008dd007c0c */ /* 0x000fc6000bf86270 */
[----:B------:R-:W1:Y:S02]  /*33480*/  S2R R221, SR_TID.X ;  /* 0x0000000000dd7919 */ /* 0x000e640000002100 */
[----:B-1----:R-:W-:Y:S02]  /*33490*/  SEL R252, RZ, 0x4, P4 ;  /* 0x00000004fffc7807 */ /* 0x002fe40002000000 */
[----:B------:R-:W-:-:S04]  /*334a0*/  SHF.R.U32.HI R221, RZ, 0x6, R221 ;  /* 0x00000006ffdd7819 */ /* 0x000fc800000116dd */
        /* <DEDUP_REMOVED lines=8> */
[----:B------:R-:W3:Y:S04]  /*33530*/  LDL.LU.64 R240, [R1+0x758] ;  /* 0x0007580001f07983 */ /* 0x000ee80000300a00 */
[----:B------:R-:W-:Y:S01]  /*33540*/  STL.64 [R1+0xe88], R86 ;  /* 0x000e885601007387 */ /* 0x000fe20000100a00 */
[----:B--2---:R-:W-:-:S03]  /*33550*/  IMAD.WIDE R24, R0, 0x4, R192 ;  /* 0x0000000400187825 */ /* 0x004fc600078e02c0 */
[----:B------:R-:W2:Y:S04]  /*33560*/  LDL.LU.64 R192, [R1+0x748] ;  /* 0x0007480001c07983 */ /* 0x000ea80000300a00 */
[----:B------:R-:W-:Y:S01]  /*33570*/  STL.64 [R1+0xe78], R24 ;  /* 0x000e781801007387 */ /* 0x000fe20000100a00 */
[----:B-1----:R-:W-:-:S04]  /*33580*/  SHF.R.U32.HI R221, RZ, 0x6, R221 ;  /* 0x00000006ffdd7819 */ /* 0x002fc800000116dd */
[----:B------:R-:W-:Y:S01]  /*33590*/  SGXT.U32 R221, R221, 0x1 ;  /* 0x00000001dddd781a */ /* 0x000fe20000000000 */
[----:B----4-:R-:W-:-:S05]  /*335a0*/  IMAD.WIDE R10, R0, 0x4, R80 ;  /* 0x00000004000a7825 */ /* 0x010fca00078e0250 */
[----:B------:R1:W-:Y:S04]  /*335b0*/  STL.64 [R1+0xe68], R10 ;  /* 0x000e680a01007387 */ /* 0x0003e80000100a00 */
[----:B------:R-:W2:Y:S01]  /*335c0*/  LDL.LU.64 R208, [R1+0x720] ;  /* 0x0007200001d07983 */ /* 0x000ea20000300a00 */
[----:B------:R-:W-:-:S03]  /*335d0*/  LOP3.LUT R81, R221, 0x74, RZ, 0xfc, !PT ;  /* 0x00000074dd517812 */ /* 0x000fc600078efcff */
[----:B------:R-:W1:Y:S01]  /*335e0*/  S2R R221, SR_TID.X ;  /* 0x0000000000dd7919 */ /* 0x000e620000002100 */
[----:B------:R-:W-:Y:S02]  /*335f0*/  SEL R249, RZ, 0x4, P2 ;  /* 0x00000004fff97807 */ /* 0x000fe40001000000 */
[----:B------:R-:W-:Y:S02]  /*33600*/  SEL R248, R248, RZ, P3 ;  /* 0x000000fff8f87207 */ /* 0x000fe40001800000 */
[----:B------:R-:W-:Y:S02]  /*33610*/  SEL R249, R249, RZ, P3 ;  /* 0x000000fff9f97207 */ /* 0x000fe40001800000 */
[----:B------:R-:W-:Y:S02]  /*33620*/  ISETP.NE.U32.AND P2, PT, R248, RZ, PT ;  /* 0x000000fff800720c */ /* 0x000fe40003f45070 */
[----:B------:R-:W-:Y:S02]  /*33630*/  IADD3 R15, R220, 0x100000, RZ ;  /* 0x00100000dc0f7810 */ /* 0x000fe40007ffe0ff */
[----:B------:R-:W-:-:S02]  /*33640*/  SEL R248, R252, RZ, P3 ;  /* 0x000000fffcf87207 */ /* 0x000fc40001800000 */
[----:B------:R-:W-:Y:S01]  /*33650*/  ISETP.NE.U32.AND P0, PT, R249, RZ, PT ;  /* 0x000000fff900720c */ /* 0x000fe20003f05070 */
[----:B------:R3:W-:Y:S01]  /*33660*/  LDGSTS.E [R15+0x4d800], [R86.64], P1 ;  /* 0x4d800000560f7fae */ /* 0x0007e2000892184c */
[----:B------:R-:W-:Y:S02]  /*33670*/  IADD3 R14, R220, 0x100000, RZ ;  /* 0x00100000dc0e7810 */ /* 0x000fe40007ffe0ff */
[----:B------:R-:W-:Y:S02]  /*33680*/  SEL R249, RZ, 0x4, P4 ;  /* 0x00000004fff97807 */ /* 0x000fe40002000000 */
[----:B-1----:R-:W-:Y:S01]  /*33690*/  SHF.R.U32.HI R221, RZ, 0x6, R221 ;  /* 0x00000006ffdd7819 */ /* 0x002fe200000116dd */
[----:B------:R3:W-:Y:S01]  /*336a0*/  LDGSTS.E [R14+0x4dc00], [R24.64], P6 ;  /* 0x4dc00000180e7fae */ /* 0x0007e2000b12184c */
[----:B------:R-:W-:Y:S02]  /*336b0*/  ISETP.NE.U32.AND P4, PT, R248, RZ, PT ;  /* 0x000000fff800720c */ /* 0x000fe40003f85070 */
[----:B------:R-:W-:-:S02]  /*336c0*/  SGXT.U32 R221, R221, 0x1 ;  /* 0x00000001dddd781a */ /* 0x000fc40000000000 */
[----:B------:R-:W-:Y:S02]  /*336d0*/  IADD3 R252, R220, 0x100000, RZ ;  /* 0x00100000dcfc7810 */ /* 0x000fe40007ffe0ff */
[----:B------:R-:W-:Y:S02]  /*336e0*/  SEL R248, R249, RZ, P3 ;  /* 0x000000fff9f87207 */ /* 0x000fe40001800000 */
[----:B------:R-:W-:Y:S01]  /*336f0*/  ISETP.GE.AND P1, PT, R81, UR8, PT ;  /* 0x0000000851007c0c */ /* 0x000fe2000bf26270 */
[----:B------:R1:W-:Y:S01]  /*33700*/  LDGSTS.E [R252+0x4e000], [R10.64], P5 ;  /* 0x4e0000000afc7fae */ /* 0x0003e2000a92184c */
[C---:B------:R-:W-:Y:S02]  /*33710*/  LOP3.LUT R80, R221.reuse, 0x78, RZ, 0xfc, !PT ;  /* 0x00000078dd507812 */ /* 0x040fe400078efcff */
[----:B------:R-:W-:Y:S02]  /*33720*/  LOP3.LUT R81, R221, 0x7c, RZ, 0xfc, !PT ;  /* 0x0000007cdd517812 */ /* 0x000fe400078efcff */
[----:B------:R-:W-:-:S02]  /*33730*/  ISETP.NE.U32.AND P6, PT, R248, RZ, PT ;  /* 0x000000fff800720c */ /* 0x000fc40003fc5070 */
[----:B------:R-:W-:Y:S02]  /*33740*/  SEL R248, RZ, 0x4, P1 ;  /* 0x00000004fff87807 */ /* 0x000fe40000800000 */
[----:B------:R-:W-:Y:S02]  /*33750*/  ISETP.GE.AND P1, PT, R80, UR8, PT ;  /* 0x0000000850007c0c */ /* 0x000fe4000bf26270 */
[----:B------:R-:W-:Y:S01]  /*33760*/  ISETP.GE.AND P5, PT, R81, UR8, PT ;  /* 0x0000000851007c0c */ /* 0x000fe2000bfa6270 */
[----:B---3--:R-:W-:-:S05]  /*33770*/  IMAD.WIDE R14, R0, 0x4, R222 ;  /* 0x00000004000e7825 */ /* 0x008fca00078e02de */
[----:B------:R3:W-:Y:S04]  /*33780*/  STL.64 [R1+0xe58], R14 ;  /* 0x000e580e01007387 */ /* 0x0007e80000100a00 */
[----:B------:R-:W4:Y:S04]  /*33790*/  LDL.LU.64 R80, [R1+0x6e0] ;  /* 0x0006e00001507983 */ /* 0x000f280000300a00 */
[----:B------:R-:W1:Y:S04]  /*337a0*/  S2R R223, SR_TID.X ;  /* 0x0000000000df7919 */ /* 0x000e680000002100 */
[----:B------:R-:W1:Y:S02]  /*337b0*/  S2R R221, SR_TID.X ;  /* 0x0000000000dd7919 */ /* 0x000e640000002100 */
[----:B-1----:R-:W-:-:S04]  /*337c0*/  SHF.R.U32.HI R223, RZ, 0x6, R223 ;  /* 0x00000006ffdf7819 */ /* 0x002fc800000116df */
[----:B------:R-:W-:-:S04]  /*337d0*/  SGXT.U32 R223, R223, 0x1 ;  /* 0x00000001dfdf781a */ /* 0x000fc80000000000 */
[----:B------:R-:W-:Y:S02]  /*337e0*/  LOP3.LUT R222, R223, 0x6, RZ, 0xfc, !PT ;  /* 0x00000006dfde7812 */ /* 0x000fe400078efcff */
[----:B------:R-:W1:Y:S01]  /*337f0*/  S2R R223, SR_TID.X ;  /* 0x0000000000df7919 */ /* 0x000e620000002100 */
[----:B------:R-:W-:-:S04]  /*33800*/  SHF.R.U32.HI R221, RZ, 0x6, R221 ;  /* 0x00000006ffdd7819 */ /* 0x000fc800000116dd */
[----:B------:R-:W-:Y:S02]  /*33810*/  SGXT.U32 R221, R221, 0x1 ;  /* 0x00000001dddd781a */ /* 0x000fe40000000000 */
[----:B------:R-:W-:Y:S02]  /*33820*/  IADD3 R10, R220, 0x100000, RZ ;  /* 0x00100000dc0a7810 */ /* 0x000fe40007ffe0ff */
[----:B------:R-:W-:Y:S02]  /*33830*/  LOP3.LUT R221, R221, 0x2, RZ, 0xfc, !PT ;  /* 0x00000002dddd7812 */ /* 0x000fe400078efcff */
[----:B------:R-:W-:Y:S01]  /*33840*/  SEL R252, RZ, 0x4, P5 ;  /* 0x00000004fffc7807 */ /* 0x000fe20002800000 */
[----:B------:R3:W-:Y:S01]  /*33850*/  LDGSTS.E [R10+0x4e400], [R14.64], P2 ;  /* 0x4e4000000e0a7fae */ /* 0x0007e2000912184c */
[----:B------:R-:W-:Y:S01]  /*33860*/  IMAD.WIDE R86, R0, 0x4, R240 ;  /* 0x0000000400567825 */ /* 0x000fe200078e02f0 */
[----:B------:R-:W-:Y:S02]  /*33870*/  ISETP.GE.AND P5, PT, R221, UR8, PT ;  /* 0x00000008dd007c0c */ /* 0x000fe4000bfa6270 */
[----:B------:R-:W4:Y:S04]  /*33880*/  LDL R221, [R1+0x4f4] ;  /* 0x0004f40001dd7983 */ /* 0x000f280000100800 */
[----:B------:R-:W4:Y:S01]  /*33890*/  LDL.LU.64 R240, [R1+0x698] ;  /* 0x0006980001f07983 */ /* 0x000f220000300a00 */
[----:B---3--:R-:W-:-:S03]  /*338a0*/  IADD3 R15, R220, 0x100000, RZ ;  /* 0x00100000dc0f7810 */ /* 0x008fc60007ffe0ff */
[----:B------:R3:W-:Y:S04]  /*338b0*/  STL.64 [R1+0xe48], R86 ;  /* 0x000e485601007387 */ /* 0x0007e80000100a00 */
[----:B------:R1:W-:Y:S01]  /*338c0*/  LDGSTS.E [R15+0x4e800], [R86.64], P0 ;  /* 0x4e800000560f7fae */ /* 0x0003e2000812184c */
[----:B------:R-:W-:Y:S01]  /*338d0*/  ISETP.GE.AND P0, PT, R222, UR8, PT ;  /* 0x00000008de007c0c */ /* 0x000fe2000bf06270 */
[----:B--2---:R-:W-:Y:S02]  /*338e0*/  IMAD.WIDE R24, R0, 0x4, R192 ;  /* 0x0000000400187825 */ /* 0x004fe400078e02c0 */
[----:B------:R-:W2:Y:S01]  /*338f0*/  LDL.LU.64 R192, [R1+0x648] ;  /* 0x0006480001c07983 */ /* 0x000ea20000300a00 */
[----:B-1----:R-:W-:-:S03]  /*33900*/  SHF.R.U32.HI R15, RZ, 0x6, R223 ;  /* 0x00000006ff0f7819 */ /* 0x002fc600000116df */
[----:B------:R-:W-:Y:S01]  /*33910*/  STL.64 [R1+0xe38], R24 ;  /* 0x000e381801007387 */ /* 0x000fe20000100a00 */
[----:B------:R-:W-:Y:S02]  /*33920*/  SEL R248, R248, RZ, P3 ;  /* 0x000000fff8f87207 */ /* 0x000fe40001800000 */
[----:B------:R-:W-:Y:S02]  /*33930*/  IADD3 R14, R220, 0x100000, RZ ;  /* 0x00100000dc0e7810 */ /* 0x000fe40007ffe0ff */
[----:B------:R-:W-:Y:S02]  /*33940*/  SGXT.U32 R15, R15, 0x1 ;  /* 0x000000010f0f781a */ /* 0x000fe40000000000 */
[----:B------:R-:W-:Y:S01]  /*33950*/  SEL R249, RZ, 0x4, P1 ;  /* 0x00000004fff97807 */ /* 0x000fe20000800000 */
[----:B------:R1:W-:Y:S01]  /*33960*/  LDGSTS.E [R14+0x4ec00], [R24.64], P4 ;  /* 0x4ec00000180e7fae */ /* 0x0003e2000a12184c */
[----:B------:R-:W-:Y:S02]  /*33970*/  ISETP.NE.U32.AND P1, PT, R248, RZ, PT ;  /* 0x000000fff800720c */ /* 0x000fe40003f25070 */
[----:B------:R-:W-:-:S02]  /*33980*/  SEL R248, R252, RZ, P3 ;  /* 0x000000fffcf87207 */ /* 0x000fc40001800000 */
[----:B------:R-:W-:Y:S01]  /*33990*/  IADD3 R252, R220, 0x100000, RZ ;  /* 0x00100000dcfc7810 */ /* 0x000fe20007ffe0ff */
[----:B------:R-:W-:-:S05]  /*339a0*/  IMAD.WIDE R10, R0, 0x4, R208 ;  /* 0x00000004000a7825 */ /* 0x000fca00078e02d0 */
[----:B------:R3:W-:Y:S04]  /*339b0*/  STL.64 [R1+0xe28], R10 ;  /* 0x000e280a01007387 */ /* 0x0007e80000100a00 */
[----:B------:R-:W2:Y:S01]  /*339c0*/  LDL.LU.64 R222, [R1+0xe40] ;  /* 0x000e400001de7983 */ /* 0x000ea20000300a00 */
[C---:B-1----:R-:W-:Y:S02]  /*339d0*/  LOP3.LUT R14, R15.reuse, 0xa, RZ, 0xfc, !PT ;  /* 0x0000000a0f0e7812 */ /* 0x042fe400078efcff */
[----:B------:R-:W-:Y:S01]  /*339e0*/  LOP3.LUT R15, R15, 0xe, RZ, 0xfc, !PT ;  /* 0x0000000e0f0f7812 */ /* 0x000fe200078efcff */
[----:B------:R1:W-:Y:S03]  /*339f0*/  LDGSTS.E [R252+0x4f000], [R10.64], P6 ;  /* 0x4f0000000afc7fae */ /* 0x0003e6000b12184c */
[----:B------:R-:W-:-:S02]  /*33a00*/  ISETP.GE.AND P6, PT, R15, UR8, PT ;  /* 0x000000080f007c0c */ /* 0x000fc4000bfc6270 */
[----:B------:R-:W3:Y:S01]  /*33a10*/  S2R R15, SR_TID.X ;  /* 0x00000000000f7919 */ /* 0x000ee20000002100 */
[----:B------:R-:W-:-:S04]  /*33a20*/  SEL R249, R249, RZ, P3 ;  /* 0x000000fff9f97207 */ /* 0x000fc80001800000 */
[----:B------:R-:W-:Y:S02]  /*33a30*/  ISETP.NE.U32.AND P2, PT, R249, RZ, PT ;  /* 0x000000fff900720c */ /* 0x000fe40003f45070 */
[----:B------:R-:W-:Y:S02]  /*33a40*/  SEL R249, RZ, 0x4, P5 ;  /* 0x00000004fff97807 */ /* 0x000fe40002800000 */
[----:B------:R-:W-:Y:S02]  /*33a50*/  ISETP.NE.U32.AND P5, PT, R248, RZ, PT ;  /* 0x000000fff800720c */ /* 0x000fe40003fa5070 */
[----:B------:R-:W-:-:S04]  /*33a60*/  SEL R248, R249, RZ, P3 ;  /* 0x000000fff9f87207 */ /* 0x000fc80001800000 */
[----:B------:R-:W-:Y:S02]  /*33a70*/  ISETP.NE.U32.AND P4, PT, R248, RZ, PT ;  /* 0x000000fff800720c */ /* 0x000fe40003f85070 */
[----:B------:R-:W-:Y:S02]  /*33a80*/  SEL R248, RZ, 0x4, P0 ;  /* 0x00000004fff87807 */ /* 0x000fe40000000000 */
[----:B------:R-:W-:Y:S02]  /*33a90*/  ISETP.GE.AND P0, PT, R14, UR8, PT ;  /* 0x000000080e007c0c */ /* 0x000fe4000bf06270 */
[----:B---3--:R-:W-:Y:S01]  /*33aa0*/  SHF.R.U32.HI R87, RZ, 0x6, R15 ;  /* 0x00000006ff577819 */ /* 0x008fe2000001160f */
[----:B----4-:R-:W-:Y:S02]  /*33ab0*/  IMAD.WIDE R14, R0, 0x4, R80 ;  /* 0x00000004000e7825 */ /* 0x010fe400078e0250 */
[----:B------:R-:W3:Y:S01]  /*33ac0*/  LDL.LU.64 R80, [R1+0xe30] ;  /* 0x000e300001507983 */ /* 0x000ee20000300a00 */
[----:B-1----:R-:W-:-:S03]  /*33ad0*/  IADD3 R10, R220, 0x100000, RZ ;  /* 0x00100000dc0a7810 */ /* 0x002fc60007ffe0ff */
[----:B------:R1:W-:Y:S04]  /*33ae0*/  STL.64 [R1+0xe18], R14 ;  /* 0x000e180e01007387 */ /* 0x0003e80000100a00 */
[----:B------:R1:W-:Y:S02]  /*33af0*/  LDGSTS.E [R10+0x4f400], [R14.64], P1 ;  /* 0x4f4000000e0a7fae */ /* 0x0003e4000892184c */
[C---:B-1----:R-:W-:Y:S02]  /*33b00*/  IADD3 R15, R220.reuse, 0x100000, RZ ;  /* 0x00100000dc0f7810 */ /* 0x042fe40007ffe0ff */
[----:B------:R-:W-:Y:S02]  /*33b10*/  IADD3 R14, R220, 0x100000, RZ ;  /* 0x00100000dc0e7810 */ /* 0x000fe40007ffe0ff */
[----:B------:R-:W1:Y:S01]  /*33b20*/  S2R R220, SR_TID.X ;  /* 0x0000000000dc7919 */ /* 0x000e620000002100 */
[----:B------:R-:W-:-:S04]  /*33b30*/  SGXT.U32 R87, R87, 0x1 ;  /* 0x000000015757781a */ /* 0x000fc80000000000 */
[----:B------:R-:W-:Y:S02]  /*33b40*/  LOP3.LUT R87, R87, 0x12, RZ, 0xfc, !PT ;  /* 0x0000001257577812 */ /* 0x000fe400078efcff */
[----:B------:R-:W-:Y:S02]  /*33b50*/  SEL R252, RZ, 0x4, P6 ;  /* 0x00000004fffc7807 */ /* 0x000fe40003000000 */
[----:B------:R-:W-:Y:S02]  /*33b60*/  ISETP.GE.AND P6, PT, R87, UR8, PT ;  /* 0x0000000857007c0c */ /* 0x000fe4000bfc6270 */
[----:B-1----:R-:W-:-:S04]  /*33b70*/  SHF.R.U32.HI R220, RZ, 0x6, R220 ;  /* 0x00000006ffdc7819 */ /* 0x002fc800000116dc */
[----:B------:R-:W-:Y:S01]  /*33b80*/  SGXT.U32 R220, R220, 0x1 ;  /* 0x00000001dcdc781a */ /* 0x000fe20000000000 */
[C---:B------:R-:W-:Y:S02]  /*33b90*/  IMAD.WIDE R86, R0.reuse, 0x4, R240 ;  /* 0x0000000400567825 */ /* 0x040fe400078e02f0 */
[----:B------:R-:W4:Y:S04]  /*33ba0*/  LDL.LU.64 R240, [R1+0xe20] ;  /* 0x000e200001f07983 */ /* 0x000f280000300a00 */
[----:B------:R-:W-:Y:S04]  /*33bb0*/  STL.64 [R1+0x698], R86 ;  /* 0x0006985601007387 */ /* 0x000fe80000100a00 */
[----:B------:R1:W-:Y:S01]  /*33bc0*/  LDGSTS.E [R15+0x4f800], [R86.64], P2 ;  /* 0x4f800000560f7fae */ /* 0x0003e2000912184c */
[----:B--2---:R-:W-:-:S03]  /*33bd0*/  IMAD.WIDE R24, R0, 0x4, R192 ;  /* 0x0000000400187825 */ /* 0x004fc600078e02c0 */
[----:B------:R-:W2:Y:S04]  /*33be0*/  LDL.LU.64 R192, [R1+0xe10] ;  /* 0x000e100001c07983 */ /* 0x000ea80000300a00 */
[----:B------:R-:W-:Y:S01]  /*33bf0*/  STL.64 [R1+0x648], R24 ;  /* 0x0006481801007387 */ /* 0x000fe20000100a00 */
[----:B------:R-:W-:Y:S02]  /*33c00*/  SEL R249, RZ, 0x4, P0 ;  /* 0x00000004fff97807 */ /* 0x000fe40000000000 */
[----:B------:R-:W-:Y:S01]  /*33c10*/  SEL R248, R248, RZ, P3 ;  /* 0x000000fff8f87207 */ /* 0x000fe20001800000 */
[----:B------:R3:W-:Y:S01]  /*33c20*/  LDGSTS.E [R14+0x4fc00], [R24.64], P5 ;  /* 0x4fc00000180e7fae */ /* 0x0007e2000a92184c */
[----:B------:R-:W-:Y:S02]  /*33c30*/  SEL R249, R249, RZ, P3 ;  /* 0x000000fff9f97207 */ /* 0x000fe40001800000 */
[----:B------:R-:W-:Y:S01]  /*33c40*/  ISETP.NE.U32.AND P0, PT, R248, RZ, PT ;  /* 0x000000fff800720c */ /* 0x000fe20003f05070 */
[----:B------:R-:W-:Y:S01]  /*33c50*/  IMAD.WIDE R10, R0, 0x4, R222 ;  /* 0x00000004000a7825 */ /* 0x000fe200078e02de */
[----:B------:R-:W-:-:S04]  /*33c60*/  LOP3.LUT R223, R220, 0x16, RZ, 0xfc, !PT ;  /* 0x00000016dcdf7812 */ /* 0x000fc800078efcff */
[----:B------:R-:W-:Y:S01]  /*33c70*/  ISETP.GE.AND P2, PT, R223, UR8, PT ;  /* 0x00000008df007c0c */ /* 0x000fe2000bf46270 */
[----:B------:R1:W-:Y:S04]  /*33c80*/  STL.64 [R1+0xfe0], R10 ;  /* 0x000fe00a01007387 */ /* 0x0003e80000100a00 */
[----:B------:R-:W2:Y:S04]  /*33c90*/  LDL.LU.64 R222, [R1+0xe00] ;  /* 0x000e000001de7983 */ /* 0x000ea80000300a00 */
[----:B------:R-:W1:Y:S01]  /*33ca0*/  S2R R220, SR_TID.X ;  /* 0x0000000000dc7919 */ /* 0x000e620000002100 */
[----:B------:R-:W-:-:S02]  /*33cb0*/  SEL R248, R252, RZ, P3 ;  /* 0x000000fffcf87207 */ /* 0x000fc40001800000 */
[----:B------:R-:W-:Y:S02]  /*33cc0*/  ISETP.NE.U32.AND P1, PT, R249, RZ, PT ;  /* 0x000000fff900720c */ /* 0x000fe40003f25070 */
[----:B------:R-:W-:Y:S02]  /*33cd0*/  SEL R249, RZ, 0x4, P6 ;  /* 0x00000004fff97807 */ /* 0x000fe40003000000 */
[----:B------:R-:W-:Y:S02]  /*33ce0*/  ISETP.NE.U32.AND P6, PT, R248, RZ, PT ;  /* 0x000000fff800720c */ /* 0x000fe40003fc5070 */
[----:B------:R-:W-:-:S04]  /*33cf0*/  SEL R248, R249, RZ, P3 ;  /* 0x000000fff9f87207 */ /* 0x000fc80001800000 */
[----:B------:R-:W-:Y:S02]  /*33d00*/  ISETP.NE.U32.AND P5, PT, R248, RZ, PT ;  /* 0x000000fff800720c */ /* 0x000fe40003fa5070 */
[----:B-1----:R-:W-:-:S04]  /*33d10*/  SHF.R.U32.HI R220, RZ, 0x6, R220 ;  /* 0x00000006ffdc7819 */ /* 0x002fc800000116dc */
[----:B------:R-:W-:-:S04]  /*33d20*/  SGXT.U32 R220, R220, 0x1 ;  /* 0x00000001dcdc781a */ /* 0x000fc80000000000 */
        /* <DEDUP_REMOVED lines=19> */
[----:B----4-:R-:W-:-:S03]  /*33e60*/  IMAD.WIDE R86, R0, 0x4, R240 ;  /* 0x0000000400567825 */ /* 0x010fc600078e02f0 */
[----:B------:R-:W4:Y:S01]  /*33e70*/  LDL.LU.64 R240, [R1+0xde0] ;  /* 0x000de00001f07983 */ /* 0x000f220000300a00 */
[----:B-1----:R-:W-:-:S04]  /*33e80*/  SHF.R.U32.HI R220, RZ, 0x6, R220 ;  /* 0x00000006ffdc7819 */ /* 0x002fc800000116dc */
[----:B------:R-:W-:Y:S02]  /*33e90*/  SGXT.U32 R220, R220, 0x1 ;  /* 0x00000001dcdc781a */ /* 0x000fe40000000000 */
[----:B------:R-:W-:Y:S01]  /*33ea0*/  IADD3 R15, R221, 0x100000, RZ ;  /* 0x00100000dd0f7810 */ /* 0x000fe20007ffe0ff */
[----:B--2---:R-:W-:Y:S01]  /*33eb0*/  IMAD.WIDE R24, R0, 0x4, R192 ;  /* 0x0000000400187825 */ /* 0x004fe200078e02c0 */
[----:B------:R-:W-:Y:S04]  /*33ec0*/  STL.64 [R1+0xfc0], R86 ;  /* 0x000fc05601007387 */ /* 0x000fe80000100a00 */
[----:B------:R-:W2:Y:S04]  /*33ed0*/  LDL.LU.64 R192, [R1+0xdd0] ;  /* 0x000dd00001c07983 */ /* 0x000ea80000300a00 */
[----:B------:R1:W-:Y:S04]  /*33ee0*/  LDGSTS.E [R15+0x48a00], [R86.64], P1 ;  /* 0x48a00000560f7fae */ /* 0x0003e8000892184c */
[----:B------:R-:W-:Y:S01]  /*33ef0*/  STL.64 [R1+0xfb0], R24 ;  /* 0x000fb01801007387 */ /* 0x000fe20000100a00 */
[----:B------:R-:W-:-:S02]  /*33f00*/  SEL R249, RZ, 0x4, P2 ;  /* 0x00000004fff97807 */ /* 0x000fc40001000000 */
[----:B------:R-:W-:Y:S02]  /*33f10*/  SEL R248, R248, RZ, P3 ;  /* 0x000000fff8f87207 */ /* 0x000fe40001800000 */
[----:B------:R-:W-:Y:S02]  /*33f20*/  SEL R249, R249, RZ, P3 ;  /* 0x000000fff9f97207 */ /* 0x000fe40001800000 */
[----:B------:R-:W-:Y:S02]  /*33f30*/  ISETP.NE.U32.AND P2, PT, R248, RZ, PT ;  /* 0x000000fff800720c */ /* 0x000fe40003f45070 */
[----:B------:R-:W-:Y:S02]  /*33f40*/  SEL R248, R252, RZ, P3 ;  /* 0x000000fffcf87207 */ /* 0x000fe40001800000 */
[----:B------:R-:W-:Y:S01]  /*33f50*/  ISETP.NE.U32.AND P0, PT, R249, RZ, PT ;  /* 0x000000fff900720c */ /* 0x000fe20003f05070 */
[----:B------:R-:W-:Y:S01]  /*33f60*/  IMAD.WIDE R10, R0, 0x4, R222 ;  /* 0x00000004000a7825 */ /* 0x000fe200078e02de */
[----:B------:R-:W-:-:S02]  /*33f70*/  LOP3.LUT R223, R220, 0x26, RZ, 0xfc, !PT ;  /* 0x00000026dcdf7812 */ /* 0x000fc400078efcff */
[----:B------:R-:W1:Y:S02]  /*33f80*/  S2R R220, SR_TID.X ;  /* 0x0000000000dc7919 */ /* 0x000e640000002100 */
[----:B------:R-:W-:Y:S02]  /*33f90*/  ISETP.GE.AND P1, PT, R223, UR8, PT ;  /* 0x00000008df007c0c */ /* 0x000fe4000bf26270 */
[----:B------:R-:W2:Y:S01]  /*33fa0*/  LDL.LU.64 R222, [R1+0xdc0] ;  /* 0x000dc00001de7983 */ /* 0x000ea20000300a00 */
[----:B------:R-:W-:Y:S02]  /*33fb0*/  SEL R249, RZ, 0x4, P4 ;  /* 0x00000004fff97807 */ /* 0x000fe40002000000 */
[----:B------:R-:W-:Y:S02]  /*33fc0*/  IADD3 R14, R221, 0x100000, RZ ;  /* 0x00100000dd0e7810 */ /* 0x000fe40007ffe0ff */
[----:B------:R-:W-:Y:S02]  /*33fd0*/  ISETP.NE.U32.AND P4, PT, R248, RZ, PT ;  /* 0x000000fff800720c */ /* 0x000fe40003f85070 */
[----:B------:R-:W-:Y:S01]  /*33fe0*/  SEL R248, R249, RZ, P3 ;  /* 0x000000fff9f87207 */ /* 0x000fe20001800000 */
[----:B------:R3:W-:Y:S01]  /*33ff0*/  LDGSTS.E [R14+0x48e00], [R24.64], P6 ;  /* 0x48e00000180e7fae */ /* 0x0007e2000b12184c */
[----:B-1----:R-:W-:-:S04]  /*34000*/  SHF.R.U32.HI R220, RZ, 0x6, R220 ;  /* 0x00000006ffdc7819 */ /* 0x002fc800000116dc */
[----:B------:R-:W-:Y:S02]  /*34010*/  SGXT.U32 R220, R220, 0x1 ;  /* 0x00000001dcdc781a */ /* 0x000fe40000000000 */
[----:B------:R-:W-:Y:S02]  /*34020*/  ISETP.NE.U32.AND P6, PT, R248, RZ, PT ;  /* 0x000000fff800720c */ /* 0x000fe40003fc5070 */
[----:B------:R-:W-:Y:S02]  /*34030*/  LOP3.LUT R15, R220, 0x2a, RZ, 0xfc, !PT ;  /* 0x0000002adc0f7812 */ /* 0x000fe400078efcff */
[----:B------:R-:W-:Y:S01]  /*34040*/  SEL R248, RZ, 0x4, P1 ;  /* 0x00000004fff87807 */ /* 0x000fe20000800000 */
[----:B------:R1:W-:Y:S01]  /*34050*/  STL.64 [R1+0xfa0], R10 ;  /* 0x000fa00a01007387 */ /* 0x0003e20000100a00 */
[----:B------:R-:W-:Y:S01]  /*34060*/  ISETP.GE.AND P1, PT, R15, UR8, PT ;  /* 0x000000080f007c0c */ /* 0x000fe2000bf26270 */
[----:B---3--:R-:W-:Y:S02]  /*34070*/  IMAD.WIDE R14, R0, 0x4, R80 ;  /* 0x00000004000e7825 */ /* 0x008fe400078e0250 */
[----:B------:R-:W3:Y:S01]  /*34080*/  LDL.LU.64 R80, [R1+0xdb0] ;  /* 0x000db00001507983 */ /* 0x000ee20000300a00 */
[----:B------:R-:W-:-:S02]  /*34090*/  IADD3 R252, R221, 0x100000, RZ ;  /* 0x00100000ddfc7810 */ /* 0x000fc40007ffe0ff */
        /* <DEDUP_REMOVED lines=10> */
[----:B------:R-:W-:-:S05]  /*34140*/  IADD3 R10, R221, 0x100000, RZ ;  /* 0x00100000dd0a7810 */ /* 0x000fca0007ffe0ff */
[----:B------:R1:W-:Y:S04]  /*34150*/  LDGSTS.E [R10+0x49600], [R14.64], P2 ;  /* 0x496000000e0a7fae */ /* 0x0003e8000912184c */
[----:B------:R1:W-:Y:S01]  /*34160*/  STL.64 [R1+0xf90], R14 ;  /* 0x000f900e01007387 */ /* 0x0003e20000100a00 */
[----:B----4-:R-:W-:-:S03]  /*34170*/  IMAD.WIDE R86, R0, 0x4, R240 ;  /* 0x0000000400567825 */ /* 0x010fc600078e02f0 */
[----:B------:R-:W4:Y:S01]  /*34180*/  LDL.LU.64 R240, [R1+0xda0] ;  /* 0x000da00001f07983 */ /* 0x000f220000300a00 */
[----:B-1----:R-:W-:-:S04]  /*34190*/  SHF.R.U32.HI R220, RZ, 0x6, R220 ;  /* 0x00000006ffdc7819 */ /* 0x002fc800000116dc */
[----:B------:R-:W-:Y:S02]  /*341a0*/  SGXT.U32 R220, R220, 0x1 ;  /* 0x00000001dcdc781a */ /* 0x000fe40000000000 */
[----:B------:R-:W-:Y:S01]  /*341b0*/  IADD3 R15, R221, 0x100000, RZ ;  /* 0x00100000dd0f7810 */ /* 0x000fe20007ffe0ff */
[----:B--2---:R-:W-:Y:S01]  /*341c0*/  IMAD.WIDE R24, R0, 0x4, R192 ;  /* 0x0000000400187825 */ /* 0x004fe200078e02c0 */
[----:B------:R1:W-:Y:S04]  /*341d0*/  STL.64 [R1+0xf80], R86 ;  /* 0x000f805601007387 */ /* 0x0003e80000100a00 */
[----:B------:R1:W-:Y:S04]  /*341e0*/  LDGSTS.E [R15+0x49a00], [R86.64], P0 ;  /* 0x49a00000560f7fae */ /* 0x0003e8000812184c */
[----:B------:R-:W-:Y:S04]  /*341f0*/  STL.64 [R1+0xf70], R24 ;  /* 0x000f701801007387 */ /* 0x000fe80000100a00 */
[----:B-1----:R-:W2:Y:S01]  /*34200*/  LDL.LU.64 R86, [R1+0xd90] ;  /* 0x000d900001567983 */ /* 0x002ea20000300a00 */
[----:B------:R-:W-:-:S02]  /*34210*/  SEL R249, RZ, 0x4, P1 ;  /* 0x00000004fff97807 */ /* 0x000fc40000800000 */
[----:B------:R-:W-:Y:S02]  /*34220*/  SEL R248, R248, RZ, P3 ;  /* 0x000000fff8f87207 */ /* 0x000fe40001800000 */
[----:B------:R-:W-:Y:S02]  /*34230*/  SEL R249, R249, RZ, P3 ;  /* 0x000000fff9f97207 */ /* 0x000fe40001800000 */
[----:B------:R-:W-:Y:S02]  /*34240*/  ISETP.NE.U32.AND P1, PT, R248, RZ, PT ;  /* 0x000000fff800720c */ /* 0x000fe40003f25070 */
[----:B------:R-:W-:Y:S02]  /*34250*/  SEL R248, R252, RZ, P3 ;  /* 0x000000fffcf87207 */ /* 0x000fe40001800000 */
[----:B------:R-:W-:Y:S02]  /*34260*/  ISETP.NE.U32.AND P2, PT, R249, RZ, PT ;  /* 0x000000fff900720c */ /* 0x000fe40003f45070 */
[----:B------:R-:W-:Y:S01]  /*34270*/  SEL R249, RZ, 0x4, P5 ;  /* 0x00000004fff97807 */ /* 0x000fe20002800000 */
[----:B------:R-:W-:Y:S01]  /*34280*/  IMAD.WIDE R10, R0, 0x4, R222 ;  /* 0x00000004000a7825 */ /* 0x000fe200078e02de */
[----:B------:R-:W-:-:S02]  /*34290*/  LOP3.LUT R223, R220, 0x36, RZ, 0xfc, !PT ;  /* 0x00000036dcdf7812 */ /* 0x000fc400078efcff */
[----:B------:R-:W1:Y:S02]  /*342a0*/  S2R R220, SR_TID.X ;  /* 0x0000000000dc7919 */ /* 0x000e640000002100 */
[----:B------:R-:W-:Y:S02]  /*342b0*/  ISETP.GE.AND P0, PT, R223, UR8, PT ;  /* 0x00000008df007c0c */ /* 0x000fe4000bf06270 */
[----:B------:R1:W-:Y:S04]  /*342c0*/  STL.64 [R1+0xf60], R10 ;  /* 0x000f600a01007387 */ /* 0x0003e80000100a00 */
[----:B------:R-:W2:Y:S01]  /*342d0*/  LDL.LU.64 R222, [R1+0xd80] ;  /* 0x000d800001de7983 */ /* 0x000ea20000300a00 */
[----:B------:R-:W-:Y:S02]  /*342e0*/  IADD3 R14, R221, 0x100000, RZ ;  /* 0x00100000dd0e7810 */ /* 0x000fe40007ffe0ff */
[----:B------:R-:W-:-:S02]  /*342f0*/  ISETP.NE.U32.AND P5, PT, R248, RZ, PT ;  /* 0x000000fff800720c */ /* 0x000fc40003fa5070 */
[----:B------:R-:W-:Y:S01]  /*34300*/  SEL R248, R249, RZ, P3 ;  /* 0x000000fff9f87207 */ /* 0x000fe20001800000 */
[----:B------:R3:W-:Y:S01]  /*34310*/  LDGSTS.E [R14+0x49e00], [R24.64], P4 ;  /* 0x49e00000180e7fae */ /* 0x0007e2000a12184c */
[----:B-1----:R-:W-:-:S04]  /*34320*/  SHF.R.U32.HI R220, RZ, 0x6, R220 ;  /* 0x00000006ffdc7819 */ /* 0x002fc800000116dc */
[----:B------:R-:W-:Y:S02]  /*34330*/  SGXT.U32 R220, R220, 0x1 ;  /* 0x00000001dcdc781a */ /* 0x000fe40000000000 */
[----:B------:R-:W-:Y:S02]  /*34340*/  ISETP.NE.U32.AND P4, PT, R248, RZ, PT ;  /* 0x000000fff800720c */ /* 0x000fe40003f85070 */
[----:B------:R-:W-:Y:S02]  /*34350*/  LOP3.LUT R15, R220, 0x3a, RZ, 0xfc, !PT ;  /* 0x0000003adc0f7812 */ /* 0x000fe400078efcff */
[----:B------:R-:W-:Y:S02]  /*34360*/  SEL R248, RZ, 0x4, P0 ;  /* 0x00000004fff87807 */ /* 0x000fe40000000000 */
        /* <DEDUP_REMOVED lines=14> */
[C---:B------:R-:W-:Y:S02]  /*34450*/  IADD3 R10, R221.reuse, 0x100000, RZ ;  /* 0x00100000dd0a7810 */ /* 0x040fe40007ffe0ff */
[----:B------:R-:W-:Y:S01]  /*34460*/  IADD3 R25, R221, 0x100000, RZ ;  /* 0x00100000dd197810 */ /* 0x000fe20007ffe0ff */
[----:B------:R1:W-:Y:S04]  /*34470*/  STL.64 [R1+0xf50], R14 ;  /* 0x000f500e01007387 */ /* 0x0003e80000100a00 */
[----:B------:R1:W-:Y:S01]  /*34480*/  LDGSTS.E [R10+0x4a600], [R14.64], P1 ;  /* 0x4a6000000e0a7fae */ /* 0x0003e2000892184c */
[----:B----4-:R-:W-:-:S05]  /*34490*/  IMAD.WIDE R98, R0, 0x4, R240 ;  /* 0x0000000400627825 */ /* 0x010fca00078e02f0 */
[----:B------:R3:W-:Y:S04]  /*344a0*/  LDGSTS.E [R25+0x4aa00], [R98.64], P2 ;  /* 0x4aa0000062197fae */ /* 0x0007e8000912184c */
[----:B-1----:R-:W4:Y:S01]  /*344b0*/  LDL.LU.64 R14, [R1+0x988] ;  /* 0x00098800010e7983 */ /* 0x002f220000300a00 */
[----:B------:R-:W-:-:S03]  /*344c0*/  SHF.R.U32.HI R220, RZ, 0x6, R220 ;  /* 0x00000006ffdc7819 */ /* 0x000fc600000116dc */
[----:B------:R-:W4:Y:S01]  /*344d0*/  LDL.LU.64 R240, [R1+0x968] ;  /* 0x0009680001f07983 */ /* 0x000f220000300a00 */
[----:B------:R-:W-:-:S03]  /*344e0*/  SGXT.U32 R220, R220, 0x1 ;  /* 0x00000001dcdc781a */ /* 0x000fc60000000000 */
[----:B------:R-:W-:Y:S01]  /*344f0*/  STL.64 [R1+0xf40], R98 ;  /* 0x000f406201007387 */ /* 0x000fe20000100a00 */
[----:B--2---:R-:W-:-:S05]  /*34500*/  IMAD.WIDE R86, R0, 0x4, R86 ;  /* 0x0000000400567825 */ /* 0x004fca00078e0256 */
[----:B------:R1:W-:Y:S01]  /*34510*/  STL.64 [R1+0xf30], R86 ;  /* 0x000f305601007387 */ /* 0x0003e20000100a00 */
[----:B------:R-:W-:-:S05]  /*34520*/  IADD3 R24, R221, 0x100000, RZ ;  /* 0x00100000dd187810 */ /* 0x000fca0007ffe0ff */
[----:B------:R3:W-:Y:S01]  /*34530*/  LDGSTS.E [R24+0x4ae00], [R86.64], P5 ;  /* 0x4ae0000056187fae */ /* 0x0007e2000a92184c */
[----:B------:R-:W-:Y:S01]  /*34540*/  IMAD.WIDE R10, R0, 0x4, R222 ;  /* 0x00000004000a7825 */ /* 0x000fe200078e02de */
[----:B------:R-:W-:-:S04]  /*34550*/  LOP3.LUT R223, R220, 0x46, RZ, 0xfc, !PT ;  /* 0x00000046dcdf7812 */ /* 0x000fc800078efcff */
[----:B------:R-:W-:Y:S01]  /*34560*/  ISETP.GE.AND P2, PT, R223, UR8, PT ;  /* 0x00000008df007c0c */ /* 0x000fe2000bf46270 */
[----:B------:R2:W-:Y:S04]  /*34570*/  STL.64 [R1+0xf20], R10 ;  /* 0x000f200a01007387 */ /* 0x0005e80000100a00 */
[----:B------:R-:W4:Y:S01]  /*34580*/  LDL.LU.64 R222, [R1+0x938] ;  /* 0x0009380001de7983 */ /* 0x000f220000300a00 */
[----:B---3--:R-:W-:-:S03]  /*34590*/  IMAD.WIDE R24, R0, 0x4, R80 ;  /* 0x0000000400187825 */ /* 0x008fc600078e0250 */
[----:B------:R-:W3:Y:S04]  /*345a0*/  LDL.LU.64 R80, [R1+0x900] ;  /* 0x0009000001507983 */ /* 0x000ee80000300a00 */
[----:B------:R-:W1:Y:S01]  /*345b0*/  S2R R220, SR_TID.X ;  /* 0x0000000000dc7919 */ /* 0x000e620000002100 */
[----:B------:R-:W-:Y:S02]  /*345c0*/  SEL R249, RZ, 0x4, P0 ;  /* 0x00000004fff97807 */ /* 0x000fe40000000000 */
[----:B------:R-:W-:Y:S02]  /*345d0*/  SEL R248, R248, RZ, P3 ;  /* 0x000000fff8f87207 */ /* 0x000fe40001800000 */
[----:B------:R-:W-:Y:S02]  /*345e0*/  SEL R249, R249, RZ, P3 ;  /* 0x000000fff9f97207 */ /* 0x000fe40001800000 */
[----:B------:R-:W-:-:S02]  /*345f0*/  ISETP.NE.U32.AND P0, PT, R248, RZ, PT ;  /* 0x000000fff800720c */ /* 0x000fc40003f05070 */
[----:B------:R-:W-:Y:S02]  /*34600*/  SEL R248, R252, RZ, P3 ;  /* 0x000000fffcf87207 */ /* 0x000fe40001800000 */
[----:B------:R-:W-:Y:S02]  /*34610*/  ISETP.NE.U32.AND P1, PT, R249, RZ, PT ;  /* 0x000000fff900720c */ /* 0x000fe40003f25070 */
[----:B------:R-:W-:Y:S02]  /*34620*/  SEL R249, RZ, 0x4, P6 ;  /* 0x00000004fff97807 */ /* 0x000fe40003000000 */
[----:B------:R-:W-:Y:S02]  /*34630*/  ISETP.NE.U32.AND P6, PT, R248, RZ, PT ;  /* 0x000000fff800720c */ /* 0x000fe40003fc5070 */
[----:B------:R-:W-:Y:S02]  /*34640*/  IADD3 R252, R221, 0x100000, RZ ;  /* 0x00100000ddfc7810 */ /* 0x000fe40007ffe0ff */
[----:B-1----:R-:W-:-:S03]  /*34650*/  SHF.R.U32.HI R220, RZ, 0x6, R220 ;  /* 0x00000006ffdc7819 */ /* 0x002fc600000116dc */
[----:B------:R2:W-:Y:S01]  /*34660*/  LDGSTS.E [R252+0x4b200], [R10.64], P4 ;  /* 0x4b2000000afc7fae */ /* 0x0005e2000a12184c */
[----:B------:R-:W-:Y:S02]  /*34670*/  SEL R248, R249, RZ, P3 ;  /* 0x000000fff9f87207 */ /* 0x000fe40001800000 */
[----:B------:R-:W-:Y:S02]  /*34680*/  SGXT.U32 R220, R220, 0x1 ;  /* 0x00000001dcdc781a */ /* 0x000fe40000000000 */
[----:B------:R-:W-:Y:S02]  /*34690*/  ISETP.NE.U32.AND P5, PT, R248, RZ, PT ;  /* 0x000000fff800720c */ /* 0x000fe40003fa5070 */
[----:B------:R-:W-:Y:S02]  /*346a0*/  LOP3.LUT R87, R220, 0x4a, RZ, 0xfc, !PT ;  /* 0x0000004adc577812 */ /* 0x000fe400078efcff */
[----:B------:R-:W-:Y:S02]  /*346b0*/  SEL R248, RZ, 0x4, P2 ;  /* 0x00000004fff87807 */ /* 0x000fe40001000000 */
[----:B------:R-:W-:-:S02]  /*346c0*/  ISETP.GE.AND P2, PT, R87, UR8, PT ;  /* 0x0000000857007c0c */ /* 0x000fc4000bf46270 */
[----:B--2---:R-:W-:Y:S01]  /*346d0*/  IADD3 R10, R221, 0x100000, RZ ;  /* 0x00100000dd0a7810 */ /* 0x004fe20007ffe0ff */
[----:B------:R1:W-:Y:S04]  /*346e0*/  STL.64 [R1+0xf10], R24 ;  /* 0x000f101801007387 */ /* 0x0003e80000100a00 */
[----:B------:R-:W2:Y:S04]  /*346f0*/  LDL.LU.64 R192, [R1+0x8d8] ;  /* 0x0008d80001c07983 */ /* 0x000ea80000300a00 */
[----:B------:R1:W-:Y:S01]  /*34700*/  LDGSTS.E [R10+0x4b600], [R24.64], P0 ;  /* 0x4b600000180a7fae */ /* 0x0003e2000812184c */
[----:B----4-:R-:W-:-:S04]  /*34710*/  IMAD.WIDE R98, R0, 0x4, R14 ;  /* 0x0000000400627825 */ /* 0x010fc800078e020e */
[----:B------:R-:W-:Y:S01]  /*34720*/  IMAD.WIDE R86, R0, 0x4, R240 ;  /* 0x0000000400567825 */ /* 0x000fe200078e02f0 */
[----:B------:R-:W-:Y:S04]  /*34730*/  STL.64 [R1+0xf00], R98 ;  /* 0x000f006201007387 */ /* 0x000fe80000100a00 */
[----:B------:R-:W4:Y:S04]  /*34740*/  LDL.LU.64 R14, [R1+0x8a0] ;  /* 0x0008a000010e7983 */ /* 0x000f280000300a00 */
[----:B------:R1:W-:Y:S02]  /*34750*/  STL.64 [R1+0xef0], R86 ;  /* 0x000ef05601007387 */ /* 0x0003e40000100a00 */
[----:B-1----:R-:W-:-:S02]  /*34760*/  IADD3 R25, R221, 0x100000, RZ ;  /* 0x00100000dd197810 */ /* 0x002fc40007ffe0ff */
[----:B------:R-:W-:-:S03]  /*34770*/  IADD3 R24, R221, 0x100000, RZ ;  /* 0x00100000dd187810 */ /* 0x000fc60007ffe0ff */
[----:B------:R3:W-:Y:S04]  /*34780*/  LDGSTS.E [R25+0x4ba00], [R98.64], P1 ;  /* 0x4ba0000062197fae */ /* 0x0007e8000892184c */
[----:B------:R1:W-:Y:S01]  /*34790*/  LDGSTS.E [R24+0x4be00], [R86.64], P6 ;  /* 0x4be0000056187fae */ /* 0x0003e2000b12184c */
[----:B------:R-:W-:-:S03]  /*347a0*/  IMAD.WIDE R10, R0, 0x4, R222 ;  /* 0x00000004000a7825 */ /* 0x000fc600078e02de */
[----:B------:R-:W4:Y:S04]  /*347b0*/  LDL.LU.64 R222, [R1+0x858] ;  /* 0x0008580001de7983 */ /* 0x000f280000300a00 */
[----:B------:R2:W-:Y:S04]  /*347c0*/  STL.64 [R1+0xee0], R10 ;  /* 0x000ee00a01007387 */ /* 0x0005e80000100a00 */
[----:B-1----:R-:W4:Y:S04]  /*347d0*/  LDL.LU.64 R86, [R1+0x830] ;  /* 0x0008300001567983 */ /* 0x002f280000300a00 */
[----:B------:R-:W1:Y:S01]  /*347e0*/  S2R R241, SR_TID.X ;  /* 0x0000000000f17919 */ /* 0x000e620000002100 */
[----:B---3--:R-:W-:-:S03]  /*347f0*/  IMAD.WIDE R24, R0, 0x4, R80 ;  /* 0x0000000400187825 */ /* 0x008fc600078e0250 */
[----:B------:R-:W3:Y:S01]  /*34800*/  LDL.LU.64 R80, [R1+0x7f0] ;  /* 0x0007f00001507983 */ /* 0x000ee20000300a00 */
[----:B-1----:R-:W-:-:S04]  /*34810*/  SHF.R.U32.HI R241, RZ, 0x6, R241 ;  /* 0x00000006fff17819 */ /* 0x002fc800000116f1 */
[----:B------:R-:W-:-:S04]  /*34820*/  SGXT.U32 R241, R241, 0x1 ;  /* 0x00000001f1f1781a */ /* 0x000fc80000000000 */
[----:B------:R-:W-:Y:S02]  /*34830*/  LOP3.LUT R240, R241, 0x56, RZ, 0xfc, !PT ;  /* 0x00000056f1f07812 */ /* 0x000fe400078efcff */
[----:B------:R-:W1:Y:S01]  /*34840*/  S2R R241, SR_TID.X ;  /* 0x0000000000f17919 */ /* 0x000e620000002100 */
[----:B------:R-:W-:-:S04]  /*34850*/  LOP3.LUT R220, R220, 0x4e, RZ, 0xfc, !PT ;  /* 0x0000004edcdc7812 */ /* 0x000fc800078efcff */
[----:B------:R-:W-:Y:S02]  /*34860*/  ISETP.GE.AND P4, PT, R220, UR8, PT ;  /* 0x00000008dc007c0c */ /* 0x000fe4000bf86270 */
[----:B------:R-:W2:Y:S01]  /*34870*/  S2R R220, SR_TID.X ;  /* 0x0000000000dc7919 */ /* 0x000ea20000002100 */
[----:B------:R-:W-:Y:S02]  /*34880*/  SEL R248, R248, RZ, P3 ;  /* 0x000000fff8f87207 */ /* 0x000fe40001800000 */
[----:B------:R-:W-:Y:S02]  /*34890*/  SEL R252, RZ, 0x4, P4 ;  /* 0x00000004fffc7807 */ /* 0x000fe40002000000 */
[----:B------:R-:W-:Y:S02]  /*348a0*/  SEL R249, RZ, 0x4, P2 ;  /* 0x00000004fff97807 */ /* 0x000fe40001000000 */
[----:B------:R-:W-:Y:S02]  /*348b0*/  ISETP.NE.U32.AND P2, PT, R248, RZ, PT ;  /* 0x000000fff800720c */ /* 0x000fe40003f45070 */
[----:B------:R-:W-:-:S02]  /*348c0*/  SEL R248, R252, RZ, P3 ;  /* 0x000000fffcf87207 */ /* 0x000fc40001800000 */
[----:B-1----:R-:W-:-:S04]  /*348d0*/  SHF.R.U32.HI R241, RZ, 0x6, R241 ;  /* 0x00000006fff17819 */ /* 0x002fc800000116f1 */
[----:B------:R-:W-:Y:S02]  /*348e0*/  SGXT.U32 R241, R241, 0x1 ;  /* 0x00000001f1f1781a */ /* 0x000fe40000000000 */
[----:B------:R-:W-:Y:S02]  /*348f0*/  ISETP.GE.AND P1, PT, R240, UR8, PT ;  /* 0x00000008f0007c0c */ /* 0x000fe4000bf26270 */
[----:B------:R-:W-:Y:S02]  /*34900*/  IADD3 R252, R221, 0x100000, RZ ;  /* 0x00100000ddfc7810 */ /* 0x000fe40007ffe0ff */
[C---:B------:R-:W-:Y:S02]  /*34910*/  LOP3.LUT R240, R241.reuse, 0x5a, RZ, 0xfc, !PT ;  /* 0x0000005af1f07812 */ /* 0x040fe400078efcff */
[----:B------:R-:W-:Y:S01]  /*34920*/  LOP3.LUT R241, R241, 0x5e, RZ, 0xfc, !PT ;  /* 0x0000005ef1f17812 */ /* 0x000fe200078efcff */
[----:B------:R1:W-:Y:S03]  /*34930*/  LDGSTS.E [R252+0x4c200], [R10.64], P5 ;  /* 0x4c2000000afc7fae */ /* 0x0003e6000a92184c */
[----:B------:R-:W-:-:S02]  /*34940*/  ISETP.GE.AND P5, PT, R241, UR8, PT ;  /* 0x00000008f1007c0c */ /* 0x000fc4000bfa6270 */
[----:B------:R-:W1:Y:S01]  /*34950*/  S2R R241, SR_TID.X ;  /* 0x0000000000f17919 */ /* 0x000e620000002100 */
[----:B--2---:R-:W-:-:S04]  /*34960*/  SHF.R.U32.HI R220, RZ, 0x6, R220 ;  /* 0x00000006ffdc7819 */ /* 0x004fc800000116dc */
[----:B------:R-:W-:-:S04]  /*34970*/  SGXT.U32 R220, R220, 0x1 ;  /* 0x00000001dcdc781a */ /* 0x000fc80000000000 */
[----:B------:R-:W-:Y:S02]  /*34980*/  LOP3.LUT R220, R220, 0x52, RZ, 0xfc, !PT ;  /* 0x00000052dcdc7812 */ /* 0x000fe400078efcff */
[----:B------:R-:W-:Y:S02]  /*34990*/  SEL R249, R249, RZ, P3 ;  /* 0x000000fff9f97207 */ /* 0x000fe40001800000 */
[----:B------:R-:W-:Y:S02]  /*349a0*/  ISETP.GE.AND P4, PT, R220, UR8, PT ;  /* 0x00000008dc007c0c */ /* 0x000fe4000bf86270 */
[----:B------:R-:W-:Y:S02]  /*349b0*/  ISETP.NE.U32.AND P0, PT, R249, RZ, PT ;  /* 0x000000fff900720c */ /* 0x000fe40003f05070 */
[----:B------:R-:W-:Y:S02]  /*349c0*/  SEL R249, RZ, 0x4, P4 ;  /* 0x00000004fff97807 */ /* 0x000fe40002000000 */
[----:B-1----:R-:W-:-:S02]  /*349d0*/  SHF.R.U32.HI R241, RZ, 0x6, R241 ;  /* 0x00000006fff17819 */ /* 0x002fc400000116f1 */
[----:B------:R-:W-:Y:S02]  /*349e0*/  ISETP.NE.U32.AND P4, PT, R248, RZ, PT ;  /* 0x000000fff800720c */ /* 0x000fe40003f85070 */
[----:B------:R-:W-:Y:S02]  /*349f0*/  SGXT.U32 R241, R241, 0x1 ;  /* 0x00000001f1f1781a */ /* 0x000fe40000000000 */
[----:B------:R-:W-:Y:S02]  /*34a00*/  SEL R248, R249, RZ, P3 ;  /* 0x000000fff9f87207 */ /* 0x000fe40001800000 */
[----:B------:R-:W-:Y:S02]  /*34a10*/  LOP3.LUT R241, R241, 0x62, RZ, 0xfc, !PT ;  /* 0x00000062f1f17812 */ /* 0x000fe400078efcff */
[----:B------:R-:W-:Y:S01]  /*34a20*/  ISETP.NE.U32.AND P6, PT, R248, RZ, PT ;  /* 0x000000fff800720c */ /* 0x000fe20003fc5070 */
[----:B------:R1:W-:Y:S01]  /*34a30*/  STL.64 [R1+0xed0], R24 ;  /* 0x000ed01801007387 */ /* 0x0003e20000100a00 */
[----:B------:R-:W-:-:S02]  /*34a40*/  SEL R248, RZ, 0x4, P1 ;  /* 0x00000004fff87807 */ /* 0x000fc40000800000 */
[----:B------:R-:W-:Y:S02]  /*34a50*/  SEL R252, RZ, 0x4, P5 ;  /* 0x00000004fffc7807 */ /* 0x000fe40002800000 */
[----:B------:R-:W-:Y:S02]  /*34a60*/  ISETP.GE.AND P1, PT, R240, UR8, PT ;  /* 0x00000008f0007c0c */ /* 0x000fe4000bf26270 */
[----:B------:R-:W-:Y:S02]  /*34a70*/  ISETP.GE.AND P5, PT, R241, UR8, PT ;  /* 0x00000008f1007c0c */ /* 0x000fe4000bfa6270 */
[----:B------:R-:W2:Y:S04]  /*34a80*/  LDL.LU.64 R240, [R1+0x7a0] ;  /* 0x0007a00001f07983 */ /* 0x000ea80000300a00 */
[----:B------:R-:W4:Y:S01]  /*34a90*/  S2R R220, SR_TID.X ;  /* 0x0000000000dc7919 */ /* 0x000f220000002100 */
[----:B------:R-:W-:-:S02]  /*34aa0*/  IADD3 R10, R221, 0x100000, RZ ;  /* 0x00100000dd0a7810 */ /* 0x000fc40007ffe0ff */
[----:B------:R-:W-:-:S03]  /*34ab0*/  SEL R248, R248, RZ, P3 ;  /* 0x000000fff8f87207 */ /* 0x000fc60001800000 */
[----:B------:R1:W-:Y:S01]  /*34ac0*/  LDGSTS.E [R10+0x4c600], [R24.64], P2 ;  /* 0x4c600000180a7fae */ /* 0x0003e2000912184c */
[----:B------:R-:W-:Y:S01]  /*34ad0*/  SEL R249, RZ, 0x4, P1 ;  /* 0x00000004fff97807 */ /* 0x000fe20000800000 */
[----:B------:R-:W-:Y:S01]  /*34ae0*/  IMAD.WIDE R98, R0, 0x4, R192 ;  /* 0x0000000400627825 */ /* 0x000fe200078e02c0 */
[----:B------:R-:W-:Y:S02]  /*34af0*/  ISETP.NE.U32.AND P1, PT, R248, RZ, PT ;  /* 0x000000fff800720c */ /* 0x000fe40003f25070 */
[----:B------:R-:W-:Y:S01]  /*34b00*/  SEL R248, R252, RZ, P3 ;  /* 0x000000fffcf87207 */ /* 0x000fe20001800000 */
[----:B----4-:R-:W-:Y:S01]  /*34b10*/  IMAD.WIDE R14, R0, 0x4, R14 ;  /* 0x00000004000e7825 */ /* 0x010fe200078e020e */
[----:B------:R-:W-:Y:S02]  /*34b20*/  IADD3 R252, R221, 0x100000, RZ ;  /* 0x00100000ddfc7810 */ /* 0x000fe40007ffe0ff */
[----:B------:R-:W-:Y:S02]  /*34b30*/  SEL R249, R249, RZ, P3 ;  /* 0x000000fff9f97207 */ /* 0x000fe40001800000 */
[----:B-1----:R-:W-:Y:S01]  /*34b40*/  IADD3 R24, R221, 0x100000, RZ ;  /* 0x00100000dd187810 */ /* 0x002fe20007ffe0ff */
[----:B------:R-:W-:Y:S01]  /*34b50*/  STL.64 [R1+0xec0], R98 ;  /* 0x000ec06201007387 */ /* 0x000fe20000100a00 */
[----:B------:R-:W-:-:S03]  /*34b60*/  ISETP.NE.U32.AND P2, PT, R249, RZ, PT ;  /* 0x000000fff900720c */ /* 0x000fc60003f45070 */
[----:B------:R1:W-:Y:S01]  /*34b70*/  LDGSTS.E [R24+0x4ca00], [R98.64], P0 ;  /* 0x4ca0000062187fae */ /* 0x0003e2000812184c */
[----:B------:R-:W-:-:S03]  /*34b80*/  SEL R249, RZ, 0x4, P5 ;  /* 0x00000004fff97807 */ /* 0x000fc60002800000 */
[----:B------:R-:W-:Y:S01]  /*34b90*/  STL.64 [R1+0xeb0], R14 ;  /* 0x000eb00e01007387 */ /* 0x000fe20000100a00 */
[----:B------:R-:W-:-:S03]  /*34ba0*/  ISETP.NE.U32.AND P5, PT, R248, RZ, PT ;  /* 0x000000fff800720c */ /* 0x000fc60003fa5070 */
[----:B------:R4:W-:Y:S01]  /*34bb0*/  LDGSTS.E [R252+0x4ce00], [R14.64], P4 ;  /* 0x4ce000000efc7fae */ /* 0x0009e2000a12184c */
[----:B------:R-:W-:Y:S01]  /*34bc0*/  IADD3 R248, R221, 0x100000, RZ ;  /* 0x00100000ddf87810 */ /* 0x000fe20007ffe0ff */
[----:B------:R-:W-:Y:S01]  /*34bd0*/  IMAD.WIDE R10, R0, 0x4, R222 ;  /* 0x00000004000a7825 */ /* 0x000fe200078e02de */
[----:B------:R-:W-:-:S04]  /*34be0*/  SHF.R.U32.HI R223, RZ, 0x6, R220 ;  /* 0x00000006ffdf7819 */ /* 0x000fc800000116dc */
[----:B------:R-:W-:Y:S01]  /*34bf0*/  SGXT.U32 R223, R223, 0x1 ;  /* 0x00000001dfdf781a */ /* 0x000fe20000000000 */
[----:B------:R3:W-:Y:S03]  /*34c00*/  LDGSTS.E [R248+0x4d200], [R10.64], P6 ;  /* 0x4d2000000af87fae */ /* 0x0007e6000b12184c */
[----:B------:R-:W-:Y:S01]  /*34c10*/  LOP3.LUT R223, R223, 0x66, RZ, 0xfc, !PT ;  /* 0x00000066dfdf7812 */ /* 0x000fe200078efcff */
[----:B------:R3:W-:Y:S03]  /*34c20*/  STL.64 [R1+0xea0], R10 ;  /* 0x000ea00a01007387 */ /* 0x0007e60000100a00 */
[----:B------:R-:W-:Y:S02]  /*34c30*/  ISETP.GE.AND P4, PT, R223, UR8, PT ;  /* 0x00000008df007c0c */ /* 0x000fe4000bf86270 */
[----:B------:R-:W2:Y:S01]  /*34c40*/  LDL.LU.64 R222, [R1+0x770] ;  /* 0x0007700001de7983 */ /* 0x000ea20000300a00 */
[----:B-1----:R-:W-:-:S05]  /*34c50*/  IMAD.WIDE R24, R0, 0x4, R86 ;  /* 0x0000000400187825 */ /* 0x002fca00078e0256 */
[----:B------:R-:W-:Y:S01]  /*34c60*/  STL.64 [R1+0xe90], R24 ;  /* 0x000e901801007387 */ /* 0x000fe20000100a00 */
[----:B---3--:R-:W-:-:S05]  /*34c70*/  IMAD.WIDE R10, R0, 0x4, R80 ;  /* 0x00000004000a7825 */ /* 0x008fca00078e0250 */
[----:B------:R1:W-:Y:S04]  /*34c80*/  STL.64 [R1+0xe80], R10 ;  /* 0x000e800a01007387 */ /* 0x0003e80000100a00 */
[----:B------:R-:W3:Y:S01]  /*34c90*/  LDL.LU.64 R80, [R1+0x760] ;  /* 0x0007600001507983 */ /* 0x000ee20000300a00 */
[--C-:B----4-:R-:W-:Y:S02]  /*34ca0*/  SHF.R.U32.HI R15, RZ, 0x6, R220.reuse ;  /* 0x00000006ff0f7819 */ /* 0x110fe400000116dc */
[----:B------:R-:W-:Y:S01]  /*34cb0*/  SHF.R.U32.HI R220, RZ, 0x6, R220 ;  /* 0x00000006ffdc7819 */ /* 0x000fe200000116dc */
[----:B------:R-:W3:Y:S01]  /*34cc0*/  LDL.LU.64 R192, [R1+0x750] ;  /* 0x0007500001c07983 */ /* 0x000ee20000300a00 */
[----:B------:R-:W-:Y:S02]  /*34cd0*/  SGXT.U32 R15, R15, 0x1 ;  /* 0x000000010f0f781a */ /* 0x000fe40000000000 */
[----:B------:R-:W-:Y:S01]  /*34ce0*/  SGXT.U32 R220, R220, 0x1 ;  /* 0x00000001dcdc781a */ /* 0x000fe20000000000 */
[----:B------:R-:W3:Y:S01]  /*34cf0*/  LDL.LU.64 R86, [R1+0x740] ;  /* 0x0007400001567983 */ /* 0x000ee20000300a00 */
[----:B------:R-:W-:-:S02]  /*34d00*/  LOP3.LUT R15, R15, 0x6a, RZ, 0xfc, !PT ;  /* 0x0000006a0f0f7812 */ /* 0x000fc400078efcff */
[----:B------:R-:W-:Y:S02]  /*34d10*/  SEL R249, R249, RZ, P3 ;  /* 0x000000fff9f97207 */ /* 0x000fe40001800000 */
[----:B------:R-:W-:Y:S02]  /*34d20*/  ISETP.GE.AND P6, PT, R15, UR8, PT ;  /* 0x000000080f007c0c */ /* 0x000fe4000bfc6270 */
[----:B------:R-:W-:Y:S02]  /*34d30*/  LOP3.LUT R220, R220, 0x6e, RZ, 0xfc, !PT ;  /* 0x0000006edcdc7812 */ /* 0x000fe400078efcff */
[----:B------:R-:W-:Y:S02]  /*34d40*/  ISETP.NE.U32.AND P0, PT, R249, RZ, PT ;  /* 0x000000fff900720c */ /* 0x000fe40003f05070 */
[----:B------:R-:W-:Y:S02]  /*34d50*/  IADD3 R14, R221, 0x100000, RZ ;  /* 0x00100000dd0e7810 */ /* 0x000fe40007ffe0ff */
[----:B------:R-:W-:-:S02]  /*34d60*/  SEL R249, RZ, 0x4, P6 ;  /* 0x00000004fff97807 */ /* 0x000fc40003000000 */
[----:B------:R-:W-:Y:S01]  /*34d70*/  ISETP.GE.AND P6, PT, R220, UR8, PT ;  /* 0x00000008dc007c0c */ /* 0x000fe2000bfc6270 */
[----:B------:R2:W-:Y:S04]  /*34d80*/  LDGSTS.E [R14+0x4d600], [R24.64], P1 ;  /* 0x4d600000180e7fae */ /* 0x0005e8000892184c */
[----:B------:R-:W1:Y:S01]  /*34d90*/  S2R R220, SR_TID.X ;  /* 0x0000000000dc7919 */ /* 0x000e620000002100 */
[----:B------:R-:W-:-:S03]  /*34da0*/  SEL R248, RZ, 0x4, P4 ;  /* 0x00000004fff87807 */ /* 0x000fc60002000000 */
[----:B------:R1:W-:Y:S01]  /*34db0*/  LDGSTS.E [R252+0x4da00], [R10.64], P2 ;  /* 0x4da000000afc7fae */ /* 0x0003e2000912184c */
[----:B------:R-:W-:-:S04]  /*34dc0*/  SEL R248, R248, RZ, P3 ;  /* 0x000000fff8f87207 */ /* 0x000fc80001800000 */
[----:B------:R-:W-:Y:S02]  /*34dd0*/  ISETP.NE.U32.AND P4, PT, R248, RZ, PT ;  /* 0x000000fff800720c */ /* 0x000fe40003f85070 */
[----:B------:R-:W-:Y:S02]  /*34de0*/  SEL R248, RZ, 0x4, P6 ;  /* 0x00000004fff87807 */ /* 0x000fe40003000000 */
[----:B-1----:R-:W-:-:S04]  /*34df0*/  SHF.R.U32.HI R220, RZ, 0x6, R220 ;  /* 0x00000006ffdc7819 */ /* 0x002fc800000116dc */
[----:B------:R-:W-:-:S04]  /*34e00*/  SGXT.U32 R220, R220, 0x1 ;  /* 0x00000001dcdc781a */ /* 0x000fc80000000000 */
[----:B------:R-:W-:Y:S01]  /*34e10*/  LOP3.LUT R220, R220, 0x72, RZ, 0xfc, !PT ;  /* 0x00000072dcdc7812 */ /* 0x000fe200078efcff */
[----:B--2---:R-:W-:Y:S02]  /*34e20*/  IMAD.WIDE R14, R0, 0x4, R240 ;  /* 0x00000004000e7825 */ /* 0x004fe400078e02f0 */
[----:B------:R-:W1:Y:S01]  /*34e30*/  S2R R241, SR_TID.X ;  /* 0x0000000000f17919 */ /* 0x000e620000002100 */
[----:B------:R-:W-:Y:S02]  /*34e40*/  SEL R248, R248, RZ, P3 ;  /* 0x000000fff8f87207 */ /* 0x000fe40001800000 */
[----:B------:R-:W-:Y:S01]  /*34e50*/  ISETP.GE.AND P6, PT, R220, UR8, PT ;  /* 0x00000008dc007c0c */ /* 0x000fe2000bfc6270 */
[----:B------:R2:W-:Y:S01]  /*34e60*/  LDGSTS.E [R252+0x4de00], [R14.64], P5 ;  /* 0x4de000000efc7fae */ /* 0x0005e2000a92184c */
[----:B------:R-:W-:Y:S02]  /*34e70*/  ISETP.NE.U32.AND P2, PT, R248, RZ, PT ;  /* 0x000000fff800720c */ /* 0x000fe40003f45070 */
[----:B------:R-:W-:-:S02]  /*34e80*/  SEL R248, RZ, 0x4, P6 ;  /* 0x00000004fff87807 */ /* 0x000fc40003000000 */
[--C-:B-1----:R-:W-:Y:S02]  /*34e90*/  SHF.R.U32.HI R240, RZ, 0x6, R241.reuse ;  /* 0x00000006fff07819 */ /* 0x102fe400000116f1 */
[----:B------:R-:W-:Y:S02]  /*34ea0*/  SHF.R.U32.HI R241, RZ, 0x6, R241 ;  /* 0x00000006fff17819 */ /* 0x000fe400000116f1 */
[----:B------:R-:W-:Y:S02]  /*34eb0*/  SGXT.U32 R240, R240, 0x1 ;  /* 0x00000001f0f0781a */ /* 0x000fe40000000000 */
[----:B------:R-:W-:Y:S02]  /*34ec0*/  SGXT.U32 R241, R241, 0x1 ;  /* 0x00000001f1f1781a */ /* 0x000fe40000000000 */
[----:B------:R-:W-:-:S04]  /*34ed0*/  LOP3.LUT R240, R240, 0x76, RZ, 0xfc, !PT ;  /* 0x00000076f0f07812 */ /* 0x000fc800078efcff */
[----:B------:R-:W-:Y:S02]  /*34ee0*/  ISETP.GE.AND P6, PT, R240, UR8, PT ;  /* 0x00000008f0007c0c */ /* 0x000fe4000bfc6270 */
[----:B------:R-:W-:Y:S02]  /*34ef0*/  LOP3.LUT R240, R241, 0x7a, RZ, 0xfc, !PT ;  /* 0x0000007af1f07812 */ /* 0x000fe400078efcff */
[----:B------:R-:W1:Y:S01]  /*34f00*/  S2R R241, SR_TID.X ;  /* 0x0000000000f17919 */ /* 0x000e620000002100 */
[----:B------:R-:W-:Y:S02]  /*34f10*/  SEL R249, R249, RZ, P3 ;  /* 0x000000fff9f97207 */ /* 0x000fe40001800000 */
[----:B------:R-:W-:Y:S02]  /*34f20*/  ISETP.GE.AND P5, PT, R240, UR8, PT ;  /* 0x00000008f0007c0c */ /* 0x000fe4000bfa6270 */
[----:B------:R-:W-:Y:S02]  /*34f30*/  ISETP.NE.U32.AND P1, PT, R249, RZ, PT ;  /* 0x000000fff900720c */ /* 0x000fe40003f25070 */
[----:B------:R-:W-:-:S02]  /*34f40*/  IADD3 R249, R221, 0x100000, RZ ;  /* 0x00100000ddf97810 */ /* 0x000fc40007ffe0ff */
[----:B------:R-:W-:Y:S01]  /*34f50*/  SEL R248, R248, RZ, P3 ;  /* 0x000000fff8f87207 */ /* 0x000fe20001800000 */
[----:B------:R-:W-:Y:S01]  /*34f60*/  STL.64 [R1+0xe70], R14 ;  /* 0x000e700e01007387 */ /* 0x000fe20000100a00 */
[----:B-1----:R-:W-:-:S04]  /*34f70*/  SHF.R.U32.HI R240, RZ, 0x6, R241 ;  /* 0x00000006fff07819 */ /* 0x002fc800000116f1 */
[----:B------:R-:W-:Y:S02]  /*34f80*/  SGXT.U32 R240, R240, 0x1 ;  /* 0x00000001f0f0781a */ /* 0x000fe40000000000 */
[----:B------:R-:W-:Y:S02]  /*34f90*/  LOP3.LUT R241, R241, 0x7f, RZ, 0xc0, !PT ;  /* 0x0000007ff1f17812 */ /* 0x000fe400078ec0ff */
[----:B------:R-:W-:Y:S01]  /*34fa0*/  LOP3.LUT R240, R240, 0x7e, RZ, 0xfc, !PT ;  /* 0x0000007ef0f07812 */ /* 0x000fe200078efcff */
[----:B------:R-:W-:-:S05]  /*34fb0*/  IMAD.WIDE R10, R0, 0x4, R222 ;  /* 0x00000004000a7825 */ /* 0x000fca00078e02de */
[----:B------:R1:W-:Y:S01]  /*34fc0*/  LDGSTS.E [R249+0x4e200], [R10.64], P0 ;  /* 0x4e2000000af97fae */ /* 0x0003e2000812184c */
[----:B------:R-:W-:Y:S02]  /*34fd0*/  ISETP.NE.U32.AND P0, PT, R248, RZ, PT ;  /* 0x000000fff800720c */ /* 0x000fe40003f05070 */
[----:B------:R-:W-:Y:S01]  /*34fe0*/  SEL R248, RZ, 0x4, P5 ;  /* 0x00000004fff87807 */ /* 0x000fe20002800000 */
[----:B------:R2:W-:Y:S01]  /*34ff0*/  STL.64 [R1+0xe60], R10 ;  /* 0x000e600a01007387 */ /* 0x0005e20000100a00 */
[----:B------:R-:W-:Y:S02]  /*35000*/  ISETP.GE.AND P5, PT, R240, UR8, PT ;  /* 0x00000008f0007c0c */ /* 0x000fe4000bfa6270 */
[----:B-1----:R-:W-:Y:S02]  /*35010*/  SEL R249, RZ, 0x4, P6 ;  /* 0x00000004fff97807 */ /* 0x002fe40003000000 */
[----:B------:R-:W-:Y:S02]  /*35020*/  ISETP.GE.AND P6, PT, R241, UR8, PT ;  /* 0x00000008f1007c0c */ /* 0x000fe4000bfc6270 */
[----:B------:R-:W4:Y:S01]  /*35030*/  LDL.LU.64 R240, [R1+0x718] ;  /* 0x0007180001f07983 */ /* 0x000f220000300a00 */
[----:B------:R-:W-:-:S03]  /*35040*/  IADD3 R24, R221, 0x100000, RZ ;  /* 0x00100000dd187810 */ /* 0x000fc60007ffe0ff */
[----:B--2---:R-:W2:Y:S04]  /*35050*/  LDL.LU.64 R10, [R1+0x6a0] ;  /* 0x0006a000010a7983 */ /* 0x004ea80000300a00 */
[----:B------:R-:W2:Y:S04]  /*35060*/  LDL.LU.64 R14, [R1+0x690] ;  /* 0x00069000010e7983 */ /* 0x000ea80000300a00 */
[----:B------:R-:W2:Y:S01]  /*35070*/  LDL.LU.64 R222, [R1+0x688] ;  /* 0x0006880001de7983 */ /* 0x000ea20000300a00 */
[----:B---3--:R-:W-:-:S05]  /*35080*/  IMAD.WIDE R80, R0, 0x4, R80 ;  /* 0x0000000400507825 */ /* 0x008fca00078e0250 */
[----:B------:R1:W-:Y:S04]  /*35090*/  STL.64 [R1+0xe50], R80 ;  /* 0x000e505001007387 */ /* 0x0003e80000100a00 */
[----:B------:R3:W-:Y:S04]  /*350a0*/  LDGSTS.E [R24+0x4e600], [R80.64], P4 ;  /* 0x4e60000050187fae */ /* 0x0007e8000a12184c */
[----:B---3--:R-:W3:Y:S01]  /*350b0*/  LDL.LU.64 R24, [R1+0x640] ;  /* 0x0006400001187983 */ /* 0x008ee20000300a00 */
[----:B------:R-:W-:Y:S01]  /*350c0*/  SEL R249, R249, RZ, P3 ;  /* 0x000000fff9f97207 */ /* 0x000fe20001800000 */
[----:B------:R-:W-:Y:S01]  /*350d0*/  IMAD.WIDE R98, R0, 0x4, R192 ;  /* 0x0000000400627825 */ /* 0x000fe200078e02c0 */
[----:B------:R-:W-:-:S02]  /*350e0*/  SEL R248, R248, RZ, P3 ;  /* 0x000000fff8f87207 */ /* 0x000fc40001800000 */
[----:B------:R-:W-:Y:S01]  /*350f0*/  SEL R252, RZ, 0x4, P5 ;  /* 0x00000004fffc7807 */ /* 0x000fe20002800000 */
[----:B------:R-:W-:Y:S01]  /*35100*/  IMAD.WIDE R86, R0, 0x4, R86 ;  /* 0x0000000400567825 */ /* 0x000fe200078e0256 */
[----:B------:R-:W-:Y:S01]  /*35110*/  ISETP.NE.U32.AND P5, PT, R249, RZ, PT ;  /* 0x000000fff900720c */ /* 0x000fe20003fa5070 */
[----:B------:R-:W-:Y:S01]  /*35120*/  STL.64 [R1+0xe40], R98 ;  /* 0x000e406201007387 */ /* 0x000fe20000100a00 */
[----:B------:R-:W-:Y:S02]  /*35130*/  SEL R249, RZ, 0x4, P6 ;  /* 0x00000004fff97807 */ /* 0x000fe40003000000 */
[----:B------:R-:W-:Y:S01]  /*35140*/  ISETP.NE.U32.AND P6, PT, R248, RZ, PT ;  /* 0x000000fff800720c */ /* 0x000fe20003fc5070 */
[----:B------:R-:W3:Y:S01]  /*35150*/  LDL.LU.64 R224, [R1+0x638] ;  /* 0x0006380001e07983 */ /* 0x000ee20000300a00 */
[C---:B------:R-:W-:Y:S02]  /*35160*/  IADD3 R45, R221.reuse, 0x100000, RZ ;  /* 0x00100000dd2d7810 */ /* 0x040fe40007ffe0ff */
[----:B------:R-:W-:Y:S01]  /*35170*/  IADD3 R248, R221, 0x100000, RZ ;  /* 0x00100000ddf87810 */ /* 0x000fe20007ffe0ff */
[----:B------:R1:W-:Y:S01]  /*35180*/  STL.64 [R1+0xe30], R86 ;  /* 0x000e305601007387 */ /* 0x0003e20000100a00 */
[----:B------:R-:W-:Y:S01]  /*35190*/  SEL R252, R252, RZ, P3 ;  /* 0x000000fffcfc7207 */ /* 0x000fe20001800000 */
[----:B------:R-:W-:-:S02]  /*351a0*/  USHF.L.U32 UR6, UR7, 0x7, URZ ;  /* 0x0000000707067899 */ /* 0x000fc4000800063f */
[----:B------:R-:W3:Y:S01]  /*351b0*/  LDL.LU.64 R208, [R1+0x630] ;  /* 0x0006300001d07983 */ /* 0x000ee20000300a00 */
[----:B------:R-:W-:-:S03]  /*351c0*/  SEL R249, R249, RZ, P3 ;  /* 0x000000fff9f97207 */ /* 0x000fc60001800000 */
[----:B------:R-:W3:Y:S01]  /*351d0*/  LDL.LU.64 R192, [R1+0x628] ;  /* 0x0006280001c07983 */ /* 0x000ee20000300a00 */
[----:B------:R-:W-:-:S03]  /*351e0*/  ISETP.NE.U32.AND P3, PT, R252, RZ, PT ;  /* 0x000000fffc00720c */ /* 0x000fc60003f65070 */
[----:B-1----:R-:W3:Y:S01]  /*351f0*/  LDL.LU.64 R80, [R1+0x620] ;  /* 0x0006200001507983 */ /* 0x002ee20000300a00 */
[----:B------:R-:W-:-:S03]  /*35200*/  IADD3 R118, R221, 0x100000, RZ ;  /* 0x00100000dd767810 */ /* 0x000fc60007ffe0ff */
[----:B------:R2:W-:Y:S01]  /*35210*/  LDGSTS.E [R45+0x4ea00], [R98.64], P1 ;  /* 0x4ea00000622d7fae */ /* 0x0005e2000892184c */
[----:B------:R-:W-:-:S03]  /*35220*/  IADD3 R252, R221, 0x100000, RZ ;  /* 0x00100000ddfc7810 */ /* 0x000fc60007ffe0ff */
[----:B------:R-:W3:Y:S01]  /*35230*/  LDL.LU.64 R144, [R1+0x600] ;  /* 0x0006000001907983 */ /* 0x000ee20000300a00 */
[----:B------:R-:W-:-:S03]  /*35240*/  ISETP.NE.U32.AND P4, PT, R249, RZ, PT ;  /* 0x000000fff900720c */ /* 0x000fc60003f85070 */
[----:B------:R1:W-:Y:S04]  /*35250*/  LDGSTS.E [R248+0x4ee00], [R86.64], P2 ;  /* 0x4ee0000056f87fae */ /* 0x0003e8000912184c */
[----:B------:R-:W3:Y:S01]  /*35260*/  LDL.LU.64 R116, [R1+0x5f8] ;  /* 0x0005f80001747983 */ /* 0x000ee20000300a00 */
[----:B------:R-:W-:-:S03]  /*35270*/  IMAD.U32 R249, RZ, RZ, UR6 ;  /* 0x00000006fff97e24 */ /* 0x000fc6000f8e00ff */
[----:B-1----:R-:W3:Y:S01]  /*35280*/  LDL.LU.64 R86, [R1+0x5f0] ;  /* 0x0005f00001567983 */ /* 0x002ee20000300a00 */
[----:B----4-:R-:W-:-:S04]  /*35290*/  IMAD.WIDE R130, R0, 0x4, R240 ;  /* 0x0000000400827825 */ /* 0x010fc800078e02f0 */
[C---:B--2---:R-:W-:Y:S01]  /*352a0*/  IMAD.WIDE R98, R0.reuse, 0x4, R10 ;  /* 0x0000000400627825 */ /* 0x044fe200078e020a */
[----:B------:R-:W-:Y:S03]  /*352b0*/  STL.64 [R1+0xe20], R130 ;  /* 0x000e208201007387 */ /* 0x000fe60000100a00 */
[C---:B------:R-:W-:Y:S01]  /*352c0*/  IMAD.WIDE R14, R0.reuse, 0x4, R14 ;  /* 0x00000004000e7825 */ /* 0x040fe200078e020e */
[----:B------:R-:W2:Y:S03]  /*352d0*/  LDL.LU.64 R220, [R1+0x5e8] ;  /* 0x0005e80001dc7983 */ /* 0x000ea60000300a00 */
[----:B------:R-:W-:Y:S01]  /*352e0*/  IMAD.WIDE R10, R0, 0x4, R222 ;  /* 0x00000004000a7825 */ /* 0x000fe200078e02de */
[----:B------:R-:W4:Y:S04]  /*352f0*/  LDL.LU.64 R240, [R1+0x5e0] ;  /* 0x0005e00001f07983 */ /* 0x000f280000300a00 */
[----:B------:R1:W-:Y:S04]  /*35300*/  STL.64 [R1+0xe10], R98 ;  /* 0x000e106201007387 */ /* 0x0003e80000100a00 */
[----:B------:R1:W-:Y:S04]  /*35310*/  STL.64 [R1+0xe08], R14 ;  /* 0x000e080e01007387 */ /* 0x0003e80000100a00 */
[----:B------:R1:W-:Y:S04]  /*35320*/  LDGSTS.E [R118+0x4f200], [R130.64], P0 ;  /* 0x4f20000082767fae */ /* 0x0003e8000812184c */
[----:B------:R-:W-:Y:S04]  /*35330*/  STL.64 [R1+0xe00], R10 ;  /* 0x000e000a01007387 */ /* 0x000fe80000100a00 */
[----:B------:R1:W-:Y:S04]  /*35340*/  LDGSTS.E [R252+0x4f600], [R98.64], P5 ;  /* 0x4f60000062fc7fae */ /* 0x0003e8000a92184c */
[----:B-1----:R-:W2:Y:S04]  /*35350*/  LDL.LU.64 R118, [R1+0x5c0] ;  /* 0x0005c00001767983 */ /* 0x002ea80000300a00 */
[----:B------:R1:W-:Y:S04]  /*35360*/  LDGSTS.E [R248+0x4fa00], [R14.64], P6 ;  /* 0x4fa000000ef87fae */ /* 0x0003e8000b12184c */
[----:B------:R-:W2:Y:S04]  /*35370*/  LDL.LU.64 R98, [R1+0x5b8] ;  /* 0x0005b80001627983 */ /* 0x000ea80000300a00 */
[----:B------:R-:W2:Y:S04]  /*35380*/  LDL.LU.64 R130, [R1+0x5b0] ;  /* 0x0005b00001827983 */ /* 0x000ea80000300a00 */
[----:B-1----:R-:W2:Y:S04]  /*35390*/  LDL.LU.64 R14, [R1+0x5a8] ;  /* 0x0005a800010e7983 */ /* 0x002ea80000300a00 */
[----:B------:R-:W2:Y:S04]  /*353a0*/  LDL.LU.64 R222, [R1+0x5a0] ;  /* 0x0005a00001de7983 */ /* 0x000ea80000300a00 */
[----:B------:R1:W-:Y:S01]  /*353b0*/  LDGSTS.E [R45+0x4fe00], [R10.64], P3 ;  /* 0x4fe000000a2d7fae */ /* 0x0003e2000992184c */
[----:B---3--:R-:W-:-:S04]  /*353c0*/  IMAD.WIDE R24, R249, 0x4, R24 ;  /* 0x00000004f9187825 */ /* 0x008fc800078e0218 */
[C---:B------:R-:W-:Y:S01]  /*353d0*/  IMAD.WIDE R224, R249.reuse, 0x4, R224 ;  /* 0x00000004f9e07825 */ /* 0x040fe200078e02e0 */
[----:B------:R3:W-:Y:S03]  /*353e0*/  STL.64 [R1+0xdf8], R24 ;  /* 0x000df81801007387 */ /* 0x0007e60000100a00 */
[----:B------:R-:W-:-:S04]  /*353f0*/  IMAD.WIDE R208, R249, 0x4, R208 ;  /* 0x00000004f9d07825 */ /* 0x000fc800078e02d0 */
[C---:B------:R-:W-:Y:S01]  /*35400*/  IMAD.WIDE R192, R249.reuse, 0x4, R192 ;  /* 0x00000004f9c07825 */ /* 0x040fe200078e02c0 */
[----:B---3--:R-:W3:Y:S04]  /*35410*/  LDL.LU.64 R24, [R1+0x1e00] ;  /* 0x001e000001187983 */ /* 0x008ee80000300a00 */
[----:B-1----:R-:W3:Y:S01]  /*35420*/  LDL.LU.64 R10, [R1+0x1df8] ;  /* 0x001df800010a7983 */ /* 0x002ee20000300a00 */
[----:B------:R-:W-:-:S03]  /*35430*/  IMAD.WIDE R80, R249, 0x4, R80 ;  /* 0x00000004f9507825 */ /* 0x000fc600078e0250 */
[----:B------:R-:W4:Y:S04]  /*35440*/  LDL.LU R45, [R1+0x1df0] ;  /* 0x001df000012d7983 */ /* 0x000f280000300800 */
[----:B------:R1:W-:Y:S04]  /*35450*/  STL.64 [R1+0x1170], R224 ;  /* 0x001170e001007387 */ /* 0x0003e80000100a00 */
[----:B------:R1:W-:Y:S01]  /*35460*/  STL.64 [R1+0x1320], R208 ;  /* 0x001320d001007387 */ /* 0x0003e20000100a00 */
[----:B------:R-:W-:-:S03]  /*35470*/  IMAD.WIDE R12, R249, 0x4, R12 ;  /* 0x00000004f90c7825 */ /* 0x000fc600078e020c */
[----:B------:R2:W-:Y:S04]  /*35480*/  STL.64 [R1+0x1488], R192 ;  /* 0x001488c001007387 */ /* 0x0005e80000100a00 */
[----:B-1----:R-:W4:Y:S01]  /*35490*/  LDL.LU.64 R224, [R1+0x580] ;  /* 0x0005800001e07983 */ /* 0x002f220000300a00 */
[----:B------:R-:W-:-:S03]  /*354a0*/  IMAD.WIDE R78, R249, 0x4, R78 ;  /* 0x00000004f94e7825 */ /* 0x000fc600078e024e */
[----:B------:R1:W-:Y:S04]  /*354b0*/  STL.64 [R1+0x15a8], R80 ;  /* 0x0015a85001007387 */ /* 0x0003e80000100a00 */
[----:B------:R-:W4:Y:S01]  /*354c0*/  LDL.LU.64 R208, [R1+0x578] ;  /* 0x0005780001d07983 */ /* 0x000f220000300a00 */
[----:B------:R-:W-:-:S04]  /*354d0*/  IMAD.WIDE R144, R249, 0x4, R144 ;  /* 0x00000004f9907825 */ /* 0x000fc800078e0290 */
        /* <DEDUP_REMOVED lines=58> */
[C---:B------:R-:W-:Y:S01]  /*35880*/  IMAD.WIDE R54, R249.reuse, 0x4, R54 ;  /* 0x00000004f9367825 */ /* 0x040fe200078e0236 */
[----:B------:R-:W1:Y:S03]  /*35890*/  S2R R252, SR_TID.X ;  /* 0x0000000000fc7919 */ /* 0x000e660000002100 */
[C---:B--2---:R-:W-:Y:S01]  /*358a0*/  IMAD.WIDE R118, R249.reuse, 0x4, R118 ;  /* 0x00000004f9767825 */ /* 0x044fe200078e0276 */
[----:B------:R-:W0:Y:S03]  /*358b0*/  LDGDEPBAR ;  /* 0x00000000000079af */ /* 0x000e260000000000 */
[----:B---3--:R-:W-:-:S05]  /*358c0*/  IMAD.WIDE R10, R249, 0x4, R10 ;  /* 0x00000004f90a7825 */ /* 0x008fca00078e020a */
[----:B------:R2:W-:Y:S04]  /*358d0*/  STL.64 [R1+0x1680], R10 ;  /* 0x0016800a01007387 */ /* 0x0005e80000100a00 */
[----:B------:R-:W3:Y:S04]  /*358e0*/  LDL.LU.64 R192, [R1+0x570] ;  /* 0x0005700001c07983 */ /* 0x000ee80000300a00 */
[----:B-1----:R-:W3:Y:S04]  /*358f0*/  LDL.LU.64 R80, [R1+0x568] ;  /* 0x0005680001507983 */ /* 0x002ee80000300a00 */
[----:B--2---:R-:W2:Y:S04]  /*35900*/  LDL.LU.64 R10, [R1+0x560] ;  /* 0x00056000010a7983 */ /* 0x004ea80000300a00 */
[----:B------:R1:W-:Y:S04]  /*35910*/  STL.64 [R1+0x1710], R12 ;  /* 0x0017100c01007387 */ /* 0x0003e80000100a00 */
[----:B-1----:R-:W2:Y:S04]  /*35920*/  LDL.LU.64 R12, [R1+0x1de8] ;  /* 0x001de800010c7983 */ /* 0x002ea80000300a00 */
[----:B------:R1:W-:Y:S04]  /*35930*/  STL.64 [R1+0x1758], R78 ;  /* 0x0017584e01007387 */ /* 0x0003e80000100a00 */
[----:B-1----:R-:W2:Y:S04]  /*35940*/  LDL.LU.64 R78, [R1+0x1de0] ;  /* 0x001de000014e7983 */ /* 0x002ea80000300a00 */
[----:B------:R1:W-:Y:S04]  /*35950*/  STL.64 [R1+0xdc8], R144 ;  /* 0x000dc89001007387 */ /* 0x0003e80000100a00 */
[----:B-1----:R-:W2:Y:S04]  /*35960*/  LDL.LU.64 R144, [R1+0x1dd8] ;  /* 0x001dd80001907983 */ /* 0x002ea80000300a00 */
[----:B------:R1:W-:Y:S04]  /*35970*/  STL.64 [R1+0x1138], R116 ;  /* 0x0011387401007387 */ /* 0x0003e80000100a00 */
[----:B-1----:R-:W2:Y:S04]  /*35980*/  LDL.LU.64 R116, [R1+0x1dd0] ;  /* 0x001dd00001747983 */ /* 0x002ea80000300a00 */
[----:B------:R1:W-:Y:S02]  /*35990*/  STL.64 [R1+0x12f0], R86 ;  /* 0x0012f05601007387 */ /* 0x0003e40000100a00 */
[----:B-1----:R-:W-:-:S04]  /*359a0*/  IMAD.WIDE R86, R249, 0x4, R220 ;  /* 0x00000004f9567825 */ /* 0x002fc800078e02dc */
[C---:B----4-:R-:W-:Y:S02]  /*359b0*/  IMAD.WIDE R220, R249.reuse, 0x4, R240 ;  /* 0x00000004f9dc7825 */ /* 0x050fe400078e02f0 */
[----:B------:R-:W4:Y:S04]  /*359c0*/  LDL.LU.64 R240, [R1+0x540] ;  /* 0x0005400001f07983 */ /* 0x000f280000300a00 */
[----:B------:R1:W-:Y:S01]  /*359d0*/  STL.64 [R1+0x1460], R86 ;  /* 0x0014605601007387 */ /* 0x0003e20000100a00 */
[----:B------:R-:W-:-:S03]  /*359e0*/  IMAD.WIDE R98, R249, 0x4, R98 ;  /* 0x00000004f9627825 */ /* 0x000fc600078e0262 */
[----:B-1----:R-:W3:Y:S04]  /*359f0*/  LDL.LU.64 R86, [R1+0x538] ;  /* 0x0005380001567983 */ /* 0x002ee80000300a00 */
[----:B------:R1:W-:Y:S01]  /*35a00*/  STL.64 [R1+0x1588], R220 ;  /* 0x001588dc01007387 */ /* 0x0003e20000100a00 */
[----:B------:R-:W-:-:S03]  /*35a10*/  IMAD.WIDE R130, R249, 0x4, R130 ;  /* 0x00000004f9827825 */ /* 0x000fc600078e0282 */
[----:B-1----:R-:W3:Y:S01]  /*35a20*/  LDL.LU.64 R220, [R1+0x530] ;  /* 0x0005300001dc7983 */ /* 0x002ee20000300a00 */
[----:B--2---:R-:W-:-:S05]  /*35a30*/  IMAD.WIDE R116, R249, 0x4, R116 ;  /* 0x00000004f9747825 */ /* 0x004fca00078e0274 */
        /* <DEDUP_REMOVED lines=11> */
[----:B-1----:R-:W2:Y:S01]  /*35af0*/  LDL.LU.64 R130, [R1+0x1da8] ;  /* 0x001da80001827983 */ /* 0x002ea20000300a00 */
[----:B------:R-:W-:-:S05]  /*35b00*/  IMAD.WIDE R14, R249, 0x4, R14 ;  /* 0x00000004f90e7825 */ /* 0x000fca00078e020e */
[----:B------:R1:W-:Y:S02]  /*35b10*/  STL.64 [R1+0x1438], R14 ;  /* 0x0014380e01007387 */ /* 0x0003e40000100a00 */
[----:B-1----:R-:W-:-:S04]  /*35b20*/  IMAD.WIDE R14, R249, 0x4, R222 ;  /* 0x00000004f90e7825 */ /* 0x002fc800078e02de */
[C---:B--2---:R-:W-:Y:S02]  /*35b30*/  IMAD.WIDE R222, R249.reuse, 0x4, R130 ;  /* 0x00000004f9de7825 */ /* 0x044fe400078e0282 */
[----:B------:R-:W2:Y:S04]  /*35b40*/  LDL.LU.64 R130, [R1+0x500] ;  /* 0x0005000001827983 */ /* 0x000ea80000300a00 */
        /* <DEDUP_REMOVED lines=8> */
[----:B------:R-:W-:-:S04]  /*35bd0*/  IMAD.WIDE R224, R249, 0x4, R224 ;  /* 0x00000004f9e07825 */ /* 0x000fc800078e02e0 */
[C---:B------:R-:W-:Y:S01]  /*35be0*/  IMAD.WIDE R208, R249.reuse, 0x4, R208 ;  /* 0x00000004f9d07825 */ /* 0x040fe200078e02d0 */
[----:B------:R1:W-:Y:S03]  /*35bf0*/  STL.64 [R1+0x988], R224 ;  /* 0x000988e001007387 */ /* 0x0003e60000100a00 */
[----:B---3--:R-:W-:-:S04]  /*35c00*/  IMAD.WIDE R192, R249, 0x4, R192 ;  /* 0x00000004f9c07825 */ /* 0x008fc800078e02c0 */
[C---:B------:R-:W-:Y:S01]  /*35c10*/  IMAD.WIDE R80, R249.reuse, 0x4, R80 ;  /* 0x00000004f9507825 */ /* 0x040fe200078e0250 */
[----:B-1----:R-:W3:Y:S04]  /*35c20*/  LDL.LU.64 R224, [R1+0x1d98] ;  /* 0x001d980001e07983 */ /* 0x002ee80000300a00 */
[----:B------:R1:W-:Y:S04]  /*35c30*/  STL.64 [R1+0x10d8], R208 ;  /* 0x0010d8d001007387 */ /* 0x0003e80000100a00 */
[----:B-1----:R-:W3:Y:S04]  /*35c40*/  LDL.LU.64 R208, [R1+0x1d90] ;  /* 0x001d900001d07983 */ /* 0x002ee80000300a00 */
[----:B------:R1:W-:Y:S01]  /*35c50*/  STL.64 [R1+0x1290], R192 ;  /* 0x001290c001007387 */ /* 0x0003e20000100a00 */
[----:B----4-:R-:W-:-:S03]  /*35c60*/  IMAD.WIDE R240, R249, 0x4, R240 ;  /* 0x00000004f9f07825 */ /* 0x010fc600078e02f0 */
[----:B-1----:R-:W4:Y:S04]  /*35c70*/  LDL.LU.64 R192, [R1+0x1d88] ;  /* 0x001d880001c07983 */ /* 0x002f280000300a00 */
[----:B------:R1:W-:Y:S02]  /*35c80*/  STL.64 [R1+0x1410], R80 ;  /* 0x0014105001007387 */ /* 0x0003e40000100a00 */
[----:B-1----:R-:W-:-:S05]  /*35c90*/  IMAD.WIDE R80, R249, 0x4, R10 ;  /* 0x00000004f9507825 */ /* 0x002fca00078e020a */
[----:B------:R1:W-:Y:S04]  /*35ca0*/  STL.64 [R1+0x1548], R80 ;  /* 0x0015485001007387 */ /* 0x0003e80000100a00 */
[----:B-1----:R-:W3:Y:S01]  /*35cb0*/  LDL.LU.64 R80, [R1+0x4a0] ;  /* 0x0004a00001507983 */ /* 0x002ee20000300a00 */
[----:B--2---:R-:W-:-:S05]  /*35cc0*/  IMAD.WIDE R10, R249, 0x4, R190 ;  /* 0x00000004f90a7825 */ /* 0x004fca00078e02be */
[----:B------:R1:W-:Y:S04]  /*35cd0*/  STL.64 [R1+0x1638], R10 ;  /* 0x0016380a01007387 */ /* 0x0003e80000100a00 */
[----:B-1----:R-:W2:Y:S04]  /*35ce0*/  LDL.LU.64 R10, [R1+0x498] ;  /* 0x00049800010a7983 */ /* 0x002ea80000300a00 */
[----:B------:R-:W2:Y:S04]  /*35cf0*/  LDL.LU.64 R190, [R1+0x490] ;  /* 0x0004900001be7983 */ /* 0x000ea80000300a00 */
        /* <DEDUP_REMOVED lines=9> */
[C---:B------:R-:W-:Y:S01]  /*35d90*/  IMAD.WIDE R98, R249.reuse, 0x4, R98 ;  /* 0x00000004f9627825 */ /* 0x040fe200078e0262 */
[----:B-1----:R-:W3:Y:S04]  /*35da0*/  LDL.LU.64 R86, [R1+0x470] ;  /* 0x0004700001567983 */ /* 0x002ee80000300a00 */
[----:B------:R1:W-:Y:S01]  /*35db0*/  STL.64 [R1+0x1260], R220 ;  /* 0x001260dc01007387 */ /* 0x0003e20000100a00 */
[----:B------:R-:W-:-:S04]  /*35dc0*/  IMAD.WIDE R130, R249, 0x4, R130 ;  /* 0x00000004f9827825 */ /* 0x000fc800078e0282 */
[----:B-1----:R-:W-:-:S05]  /*35dd0*/  IMAD.WIDE R220, R249, 0x4, R116 ;  /* 0x00000004f9dc7825 */ /* 0x002fca00078e0274 */
[----:B------:R1:W-:Y:S04]  /*35de0*/  STL.64 [R1+0x13e8], R220 ;  /* 0x0013e8dc01007387 */ /* 0x0003e80000100a00 */
[----:B-1----:R-:W3:Y:S01]  /*35df0*/  LDL.LU.64 R220, [R1+0x450] ;  /* 0x0004500001dc7983 */ /* 0x002ee20000300a00 */
[----:B--2---:R-:W-:-:S05]  /*35e00*/  IMAD.WIDE R116, R249, 0x4, R240 ;  /* 0x00000004f9747825 */ /* 0x004fca00078e02f0 */
[----:B------:R1:W-:Y:S04]  /*35e10*/  STL.64 [R1+0x1528], R116 ;  /* 0x0015287401007387 */ /* 0x0003e80000100a00 */
[----:B-1----:R-:W2:Y:S04]  /*35e20*/  LDL.LU.64 R116, [R1+0x448] ;  /* 0x0004480001747983 */ /* 0x002ea80000300a00 */
[----:B------:R1:W-:Y:S04]  /*35e30*/  STL.64 [R1+0x1620], R98 ;  /* 0x0016206201007387 */ /* 0x0003e80000100a00 */
[----:B------:R-:W2:Y:S04]  /*35e40*/  LDL.LU.64 R240, [R1+0x440] ;  /* 0x0004400001f07983 */ /* 0x000ea80000300a00 */
        /* <DEDUP_REMOVED lines=9> */
[----:B------:R1:W-:Y:S04]  /*35ee0*/  STL.64 [R1+0x1080], R14 ;  /* 0x0010800e01007387 */ /* 0x0003e80000100a00 */
[----:B-1----:R-:W4:Y:S04]  /*35ef0*/  LDL.LU.64 R14, [R1+0x430] ;  /* 0x00043000010e7983 */ /* 0x002f280000300a00 */
[----:B------:R1:W-:Y:S02]  /*35f00*/  STL.64 [R1+0x1230], R222 ;  /* 0x001230de01007387 */ /* 0x0003e40000100a00 */
[----:B-1----:R-:W-:-:S04]  /*35f10*/  IMAD.WIDE R222, R249, 0x4, R114 ;  /* 0x00000004f9de7825 */ /* 0x002fc800078e0272 */
[----:B------:R-:W-:-:S04]  /*35f20*/  IMAD.WIDE R118, R249, 0x4, R118 ;  /* 0x00000004f9767825 */ /* 0x000fc800078e0276 */
[C---:B--2---:R-:W-:Y:S02]  /*35f30*/  IMAD.WIDE R114, R249.reuse, 0x4, R130 ;  /* 0x00000004f9727825 */ /* 0x044fe400078e0282 */
[----:B------:R-:W2:Y:S04]  /*35f40*/  LDL.LU.64 R130, [R1+0x410] ;  /* 0x0004100001827983 */ /* 0x000ea80000300a00 */
[----:B------:R1:W-:Y:S01]  /*35f50*/  STL.64 [R1+0x13c0], R222 ;  /* 0x0013c0de01007387 */ /* 0x0003e20000100a00 */
[----:B---3--:R-:W-:-:S03]  /*35f60*/  IMAD.WIDE R80, R249, 0x4, R80 ;  /* 0x00000004f9507825 */ /* 0x008fc600078e0250 */
[----:B-1----:R-:W3:Y:S04]  /*35f70*/  LDL.LU.64 R222, [R1+0x408] ;  /* 0x0004080001de7983 */ /* 0x002ee80000300a00 */
[----:B------:R1:W-:Y:S04]  /*35f80*/  STL.64 [R1+0x1508], R114 ;  /* 0x0015087201007387 */ /* 0x0003e80000100a00 */
[----:B-1----:R-:W3:Y:S04]  /*35f90*/  LDL.LU.64 R114, [R1+0x400] ;  /* 0x0004000001727983 */ /* 0x002ee80000300a00 */
[----:B------:R1:W-:Y:S01]  /*35fa0*/  STL.64 [R1+0x1608], R118 ;  /* 0x0016087601007387 */ /* 0x0003e20000100a00 */
[----:B------:R-:W-:-:S03]  /*35fb0*/  IMAD.WIDE R164, R249, 0x4, R164 ;  /* 0x00000004f9a47825 */ /* 0x000fc600078e02a4 */
[----:B-1----:R-:W3:Y:S04]  /*35fc0*/  LDL.LU.64 R118, [R1+0x1d58] ;  /* 0x001d580001767983 */ /* 0x002ee80000300a00 */
[----:B------:R1:W-:Y:S01]  /*35fd0*/  STL.64 [R1+0x16c0], R102 ;  /* 0x0016c06601007387 */ /* 0x0003e20000100a00 */
[----:B------:R-:W-:-:S03]  /*35fe0*/  IMAD.WIDE R86, R249, 0x4, R86 ;  /* 0x00000004f9567825 */ /* 0x000fc600078e0256 */
[----:B-1----:R-:W3:Y:S04]  /*35ff0*/  LDL.LU.64 R102, [R1+0x1d50] ;  /* 0x001d500001667983 */ /* 0x002ee80000300a00 */
[----:B------:R1:W-:Y:S01]  /*36000*/  STL.64 [R1+0x1730], R8 ;  /* 0x0017300801007387 */ /* 0x0003e20000100a00 */
[----:B------:R-:W-:-:S03]  /*36010*/  IMAD.WIDE R62, R249, 0x4, R62 ;  /* 0x00000004f93e7825 */ /* 0x000fc600078e023e */
[----:B-1----:R-:W3:Y:S04]  /*36020*/  LDL.LU.64 R8, [R1+0x3f0] ;  /* 0x0003f00001087983 */ /* 0x002ee80000300a00 */
[----:B------:R1:W-:Y:S02]  /*36030*/  STL.64 [R1+0x4a0], R80 ;  /* 0x0004a05001007387 */ /* 0x0003e40000100a00 */
[----:B-1----:R-:W-:-:S04]  /*36040*/  IMAD.WIDE R80, R249, 0x4, R10 ;  /* 0x00000004f9507825 */ /* 0x002fc800078e020a */
[C---:B------:R-:W-:Y:S01]  /*36050*/  IMAD.WIDE R10, R249.reuse, 0x4, R190 ;  /* 0x00000004f90a7825 */ /* 0x040fe200078e02be */
[----:B------:R1:W-:Y:S03]  /*36060*/  STL.64 [R1+0x1060], R80 ;  /* 0x0010605001007387 */ /* 0x0003e60000100a00 */
[C---:B------:R-:W-:Y:S01]  /*36070*/  IMAD.WIDE R220, R249.reuse, 0x4, R220 ;  /* 0x00000004f9dc7825 */ /* 0x040fe200078e02dc */
[----:B-1----:R-:W3:Y:S04]  /*36080*/  LDL.LU.64 R80, [R1+0x3d0] ;  /* 0x0003d00001507983 */ /* 0x002ee80000300a00 */
[----:B------:R1:W-:Y:S04]  /*36090*/  STL.64 [R1+0x1200], R10 ;  /* 0x0012000a01007387 */ /* 0x0003e80000100a00 */
[----:B-1----:R-:W3:Y:S04]  /*360a0*/  LDL.LU.64 R10, [R1+0x3c8] ;  /* 0x0003c800010a7983 */ /* 0x002ee80000300a00 */
[----:B------:R1:W-:Y:S04]  /*360b0*/  STL.64 [R1+0x1398], R164 ;  /* 0x001398a401007387 */ /* 0x0003e80000100a00 */
[----:B------:R-:W3:Y:S04]  /*360c0*/  LDL.LU.64 R190, [R1+0x3c0] ;  /* 0x0003c00001be7983 */ /* 0x000ee80000300a00 */
[----:B-1----:R-:W3:Y:S04]  /*360d0*/  LDL.LU.64 R164, [R1+0x3b8] ;  /* 0x0003b80001a47983 */ /* 0x002ee80000300a00 */
[----:B------:R1:W-:Y:S04]  /*360e0*/  STL.64 [R1+0x14e8], R86 ;  /* 0x0014e85601007387 */ /* 0x0003e80000100a00 */
[----:B-1----:R-:W3:Y:S04]  /*360f0*/  LDL.LU.64 R86, [R1+0x1d48] ;  /* 0x001d480001567983 */ /* 0x002ee80000300a00 */
[----:B------:R1:W-:Y:S01]  /*36100*/  STL.64 [R1+0x15f0], R62 ;  /* 0x0015f03e01007387 */ /* 0x0003e20000100a00 */
[----:B------:R-:W-:-:S03]  /*36110*/  IMAD.WIDE R98, R249, 0x4, R98 ;  /* 0x00000004f9627825 */ /* 0x000fc600078e0262 */
[----:B-1----:R-:W3:Y:S04]  /*36120*/  LDL.LU.64 R62, [R1+0x1d40] ;  /* 0x001d4000013e7983 */ /* 0x002ee80000300a00 */
[----:B------:R1:W-:Y:S01]  /*36130*/  STL.64 [R1+0x16b0], R46 ;  /* 0x0016b02e01007387 */ /* 0x0003e20000100a00 */
[----:B----4-:R-:W-:-:S03]  /*36140*/  IMAD.WIDE R14, R249, 0x4, R14 ;  /* 0x00000004f90e7825 */ /* 0x010fc600078e020e */
[----:B-1----:R-:W4:Y:S04]  /*36150*/  LDL.LU.64 R46, [R1+0x1d38] ;  /* 0x001d3800012e7983 */ /* 0x002f280000300a00 */
[----:B------:R1:W-:Y:S01]  /*36160*/  STL.64 [R1+0x1728], R30 ;  /* 0x0017281e01007387 */ /* 0x0003e20000100a00 */
[----:B------:R-:W-:-:S03]  /*36170*/  IMAD.WIDE R246, R249, 0x4, R246 ;  /* 0x00000004f9f67825 */ /* 0x000fc600078e02f6 */
[----:B-1----:R-:W4:Y:S04]  /*36180*/  LDL.LU.64 R30, [R1+0x1d30] ;  /* 0x001d3000011e7983 */ /* 0x002f280000300a00 */
[----:B------:R1:W-:Y:S02]  /*36190*/  STL.64 [R1+0x450], R220 ;  /* 0x000450dc01007387 */ /* 0x0003e40000100a00 */
[----:B-1----:R-:W-:-:S04]  /*361a0*/  IMAD.WIDE R220, R249, 0x4, R116 ;  /* 0x00000004f9dc7825 */ /* 0x002fc800078e0274 */
[C---:B------:R-:W-:Y:S01]  /*361b0*/  IMAD.WIDE R116, R249.reuse, 0x4, R240 ;  /* 0x00000004f9747825 */ /* 0x040fe200078e02f0 */
[----:B------:R1:W-:Y:S04]  /*361c0*/  STL.64 [R1+0x1038], R220 ;  /* 0x001038dc01007387 */ /* 0x0003e80000100a00 */
[----:B-1----:R-:W4:Y:S04]  /*361d0*/  LDL.LU.64 R220, [R1+0x390] ;  /* 0x0003900001dc7983 */ /* 0x002f280000300a00 */
[----:B------:R1:W-:Y:S04]  /*361e0*/  STL.64 [R1+0x11d0], R116 ;  /* 0x0011d07401007387 */ /* 0x0003e80000100a00 */
[----:B-1----:R-:W4:Y:S04]  /*361f0*/  LDL.LU.64 R116, [R1+0x388] ;  /* 0x0003880001747983 */ /* 0x002f280000300a00 */
[----:B------:R1:W-:Y:S04]  /*36200*/  STL.64 [R1+0x1370], R98 ;  /* 0x0013706201007387 */ /* 0x0003e80000100a00 */
[----:B------:R-:W4:Y:S04]  /*36210*/  LDL.LU.64 R240, [R1+0x380] ;  /* 0x0003800001f07983 */ /* 0x000f280000300a00 */
[----:B-1----:R-:W4:Y:S04]  /*36220*/  LDL.LU.64 R98, [R1+0x378] ;  /* 0x0003780001627983 */ /* 0x002f280000300a00 */
[----:B------:R1:W-:Y:S04]  /*36230*/  STL.64 [R1+0x14c8], R14 ;  /* 0x0014c80e01007387 */ /* 0x0003e80000100a00 */
[----:B-1----:R-:W4:Y:S04]  /*36240*/  LDL.LU.64 R14, [R1+0x1d28] ;  /* 0x001d2800010e7983 */ /* 0x002f280000300a00 */
[----:B------:R1:W-:Y:S01]  /*36250*/  STL.64 [R1+0x15d8], R246 ;  /* 0x0015d8f601007387 */ /* 0x0003e20000100a00 */
[----:B--2---:R-:W-:-:S03]  /*36260*/  IMAD.WIDE R130, R249, 0x4, R130 ;  /* 0x00000004f9827825 */ /* 0x004fc600078e0282 */
[----:B-1----:R-:W2:Y:S04]  /*36270*/  LDL.LU.64 R246, [R1+0x1d20] ;  /* 0x001d200001f67983 */ /* 0x002ea80000300a00 */
[----:B------:R1:W-:Y:S04]  /*36280*/  STL.64 [R1+0x16a0], R74 ;  /* 0x0016a04a01007387 */ /* 0x0003e80000100a00 */
[----:B-1----:R-:W2:Y:S04]  /*36290*/  LDL.LU.64 R74, [R1+0x1d18] ;  /* 0x001d1800014a7983 */ /* 0x002ea80000300a00 */
[----:B------:R1:W-:Y:S04]  /*362a0*/  STL.64 [R1+0x1720], R184 ;  /* 0x001720b801007387 */ /* 0x0003e80000100a00 */
[----:B-1----:R-:W2:Y:S04]  /*362b0*/  LDL.LU.64 R184, [R1+0x1d10] ;  /* 0x001d100001b87983 */ /* 0x002ea80000300a00 */
[----:B------:R1:W-:Y:S04]  /*362c0*/  STL.64 [R1+0x410], R130 ;  /* 0x0004108201007387 */ /* 0x0003e80000100a00 */
[----:B-1----:R-:W2:Y:S01]  /*362d0*/  LDL.LU.64 R130, [R1+0x1d08] ;  /* 0x001d080001827983 */ /* 0x002ea20000300a00 */
[----:B---3--:R-:W-:-:S04]  /*362e0*/  IMAD.WIDE R222, R249, 0x4, R222 ;  /* 0x00000004f9de7825 */ /* 0x008fc800078e02de */
[C---:B------:R-:W-:Y:S01]  /*362f0*/  IMAD.WIDE R114, R249.reuse, 0x4, R114 ;  /* 0x00000004f9727825 */ /* 0x040fe200078e0272 */
[----:B------:R1:W-:Y:S03]  /*36300*/  STL.64 [R1+0x1010], R222 ;  /* 0x001010de01007387 */ /* 0x0003e60000100a00 */
[C---:B------:R-:W-:Y:S01]  /*36310*/  IMAD.WIDE R144, R249.reuse, 0x4, R144 ;  /* 0x00000004f9907825 */ /* 0x040fe200078e0290 */
[----:B-1----:R-:W3:Y:S04]  /*36320*/  LDL.LU.64 R222, [R1+0x350] ;  /* 0x0003500001de7983 */ /* 0x002ee80000300a00 */
[----:B------:R1:W-:Y:S01]  /*36330*/  STL.64 [R1+0x11a0], R114 ;  /* 0x0011a07201007387 */ /* 0x0003e20000100a00 */
[----:B------:R-:W-:-:S03]  /*36340*/  IMAD.WIDE R8, R249, 0x4, R8 ;  /* 0x00000004f9087825 */ /* 0x000fc600078e0208 */
[----:B-1----:R-:W3:Y:S01]  /*36350*/  LDL.LU.64 R114, [R1+0x348] ;  /* 0x0003480001727983 */ /* 0x002ee20000300a00 */
[----:B------:R-:W-:-:S04]  /*36360*/  IMAD.WIDE R80, R249, 0x4, R80 ;  /* 0x00000004f9507825 */ /* 0x000fc800078e0250 */
[----:B------:R-:W-:-:S04]  /*36370*/  IMAD.WIDE R10, R249, 0x4, R10 ;  /* 0x00000004f90a7825 */ /* 0x000fc800078e020a */
        /* <DEDUP_REMOVED lines=21> */
[----:B----4-:R-:W-:-:S03]  /*364d0*/  IMAD.WIDE R220, R249, 0x4, R220 ;  /* 0x00000004f9dc7825 */ /* 0x010fc600078e02dc */
[----:B-1----:R-:W4:Y:S01]  /*364e0*/  LDL.LU.64 R164, [R1+0x308] ;  /* 0x0003080001a47983 */ /* 0x002f220000300a00 */
        /* <DEDUP_REMOVED lines=12> */
[----:B------:R1:W-:Y:S01]  /*365b0*/  STL.64 [R1+0xdc0], R116 ;  /* 0x000dc07401007387 */ /* 0x0003e20000100a00 */
[----:B------:R-:W-:-:S04]  /*365c0*/  IMAD.WIDE R12, R249, 0x4, R12 ;  /* 0x00000004f90c7825 */ /* 0x000fc800078e020c */
[----:B-1----:R-:W-:-:S04]  /*365d0*/  IMAD.WIDE R116, R249, 0x4, R240 ;  /* 0x00000004f9747825 */ /* 0x002fc800078e02f0 */
[C---:B------:R-:W-:Y:S01]  /*365e0*/  IMAD.WIDE R240, R249.reuse, 0x4, R98 ;  /* 0x00000004f9f07825 */ /* 0x040fe200078e0262 */
[----:B------:R1:W-:Y:S03]  /*365f0*/  STL.64 [R1+0x1130], R116 ;  /* 0x0011307401007387 */ /* 0x0003e60000100a00 */
[C---:B---3--:R-:W-:Y:S01]  /*36600*/  IMAD.WIDE R222, R249.reuse, 0x4, R222 ;  /* 0x00000004f9de7825 */ /* 0x048fe200078e02de */
[----:B-1----:R-:W3:Y:S04]  /*36610*/  LDL.LU.64 R116, [R1+0x2d0] ;  /* 0x0002d00001747983 */ /* 0x002ee80000300a00 */
[----:B------:R1:W-:Y:S01]  /*36620*/  STL.64 [R1+0x12e8], R240 ;  /* 0x0012e8f001007387 */ /* 0x0003e20000100a00 */
[----:B------:R-:W-:-:S03]  /*36630*/  IMAD.WIDE R114, R249, 0x4, R114 ;  /* 0x00000004f9727825 */ /* 0x000fc600078e0272 */
        /* <DEDUP_REMOVED lines=19> */
[----:B-1----:R-:W2:Y:S03]  /*36770*/  LDL.LU.64 R130, [R1+0x290] ;  /* 0x0002900001827983 */ /* 0x002ea60000300a00 */
[----:B----4-:R-:W-:-:S04]  /*36780*/  IMAD.WIDE R164, R249, 0x4, R164 ;  /* 0x00000004f9a47825 */ /* 0x010fc800078e02a4 */
[----:B------:R-:W-:-:S04]  /*36790*/  IMAD.WIDE R10, R249, 0x4, R10 ;  /* 0x00000004f90a7825 */ /* 0x000fc800078e020a */
[----:B------:R-:W-:-:S04]  /*367a0*/  IMAD.WIDE R78, R249, 0x4, R78 ;  /* 0x00000004f94e7825 */ /* 0x000fc800078e024e */
[----:B------:R-:W-:-:S04]  /*367b0*/  IMAD.WIDE R24, R249, 0x4, R24 ;  /* 0x00000004f9187825 */ /* 0x000fc800078e0218 */
[----:B---3--:R-:W-:-:S04]  /*367c0*/  IMAD.WIDE R116, R249, 0x4, R116 ;  /* 0x00000004f9747825 */ /* 0x008fc800078e0274 */
[----:B------:R-:W-:-:S04]  /*367d0*/  IMAD.WIDE R240, R249, 0x4, R240 ;  /* 0x00000004f9f07825 */ /* 0x000fc800078e02f0 */
[----:B--2---:R-:W-:-:S04]  /*367e0*/  IMAD.WIDE R98, R249, 0x4, R98 ;  /* 0x00000004f9627825 */ /* 0x004fc800078e0262 */
[----:B------:R-:W-:-:S04]  /*367f0*/  IMAD.WIDE R220, R249, 0x4, R220 ;  /* 0x00000004f9dc7825 */ /* 0x000fc800078e02dc */
[----:B------:R-:W-:-:S04]  /*36800*/  IMAD.WIDE R222, R249, 0x4, R222 ;  /* 0x00000004f9de7825 */ /* 0x000fc800078e02de */
[----:B------:R-:W-:-:S05]  /*36810*/  IMAD.WIDE R114, R249, 0x4, R114 ;  /* 0x00000004f9727825 */ /* 0x000fca00078e0272 */
[----:B------:R1:W-:Y:S04]  /*36820*/  STL.64 [R1+0x12b8], R114 ;  /* 0x0012b87201007387 */ /* 0x0003e80000100a00 */
[----:B-1----:R-:W2:Y:S04]  /*36830*/  LDL.LU.64 R114, [R1+0x288] ;  /* 0x0002880001727983 */ /* 0x002ea80000300a00 */
[----:B------:R1:W-:Y:S04]  /*36840*/  STL.64 [R1+0x1430], R222 ;  /* 0x001430de01007387 */ /* 0x0003e80000100a00 */
[----:B-1----:R-:W3:Y:S04]  /*36850*/  LDL.LU.64 R222, [R1+0x1c90] ;  /* 0x001c900001de7983 */ /* 0x002ee80000300a00 */
[----:B------:R1:W-:Y:S01]  /*36860*/  STL.64 [R1+0x1560], R44 ;  /* 0x0015602c01007387 */ /* 0x0003e20000100a00 */
[----:B------:R-:W-:-:S03]  /*36870*/  IMAD.WIDE R200, R249, 0x4, R200 ;  /* 0x00000004f9c87825 */ /* 0x000fc600078e02c8 */
[----:B-1----:R-:W4:Y:S04]  /*36880*/  LDL.LU.64 R44, [R1+0x280] ;  /* 0x00028000012c7983 */ /* 0x002f280000300a00 */
[----:B------:R1:W-:Y:S04]  /*36890*/  STL.64 [R1+0x1648], R28 ;  /* 0x0016481c01007387 */ /* 0x0003e80000100a00 */
[----:B-1----:R-:W3:Y:S04]  /*368a0*/  LDL.LU.64 R28, [R1+0x278] ;  /* 0x00027800011c7983 */ /* 0x002ee80000300a00 */
        /* <DEDUP_REMOVED lines=25> */
[----:B-1----:R-:W3:Y:S01]  /*36a40*/  LDL.LU.64 R220, [R1+0x200] ;  /* 0x0002000001dc7983 */ /* 0x002ee20000300a00 */
[----:B------:R-:W-:-:S05]  /*36a50*/  IMAD.WIDE R100, R249, 0x4, R100 ;  /* 0x00000004f9647825 */ /* 0x000fca00078e0264 */
[----:B------:R1:W-:Y:S01]  /*36a60*/  STL.64 [R1+0x13e0], R100 ;  /* 0x0013e06401007387 */ /* 0x0003e20000100a00 */
[----:B------:R-:W-:-:S03]  /*36a70*/  IMAD.WIDE R130, R249, 0x4, R130 ;  /* 0x00000004f9827825 */ /* 0x000fc600078e0282 */
[----:B-1----:R-:W3:Y:S04]  /*36a80*/  LDL.LU.64 R100, [R1+0x1c58] ;  /* 0x001c580001647983 */ /* 0x002ee80000300a00 */
[----:B------:R1:W-:Y:S01]  /*36a90*/  STL.64 [R1+0x1520], R84 ;  /* 0x0015205401007387 */ /* 0x0003e20000100a00 */
[----:B------:R-:W-:-:S03]  /*36aa0*/  IMAD.WIDE R12, R249, 0x4, R12 ;  /* 0x00000004f90c7825 */ /* 0x000fc600078e020c */
[----:B-1----:R-:W3:Y:S04]  /*36ab0*/  LDL.LU.64 R84, [R1+0x1c50] ;  /* 0x001c500001547983 */ /* 0x002ee80000300a00 */
[----:B------:R1:W-:Y:S01]  /*36ac0*/  STL.64 [R1+0x1618], R60 ;  /* 0x0016183c01007387 */ /* 0x0003e20000100a00 */
[----:B--2---:R-:W-:-:S03]  /*36ad0*/  IMAD.WIDE R114, R249, 0x4, R114 ;  /* 0x00000004f9727825 */ /* 0x004fc600078e0272 */
[----:B-1----:R-:W2:Y:S04]  /*36ae0*/  LDL.LU.64 R60, [R1+0x1c48] ;  /* 0x001c4800013c7983 */ /* 0x002ea80000300a00 */
[----:B------:R1:W-:Y:S04]  /*36af0*/  STL.64 [R1+0x16c8], R146 ;  /* 0x0016c89201007387 */ /* 0x0003e80000100a00 */
[----:B-1----:R-:W2:Y:S04]  /*36b00*/  LDL.LU.64 R146, [R1+0x1d0] ;  /* 0x0001d00001927983 */ /* 0x002ea80000300a00 */
[----:B------:R1:W-:Y:S01]  /*36b10*/  STL.64 [R1+0x290], R130 ;  /* 0x0002908201007387 */ /* 0x0003e20000100a00 */
[----:B----4-:R-:W-:-:S03]  /*36b20*/  IMAD.WIDE R44, R249, 0x4, R44 ;  /* 0x00000004f92c7825 */ /* 0x010fc600078e022c */
[----:B-1----:R-:W4:Y:S04]  /*36b30*/  LDL.LU.64 R130, [R1+0x1c8] ;  /* 0x0001c80001827983 */ /* 0x002f280000300a00 */
[----:B------:R1:W-:Y:S01]  /*36b40*/  STL.64 [R1+0x288], R114 ;  /* 0x0002887201007387 */ /* 0x0003e20000100a00 */
[----:B---3--:R-:W-:-:S03]  /*36b50*/  IMAD.WIDE R28, R249, 0x4, R28 ;  /* 0x00000004f91c7825 */ /* 0x008fc600078e021c */
[----:B-1----:R-:W3:Y:S04]  /*36b60*/  LDL.LU.64 R114, [R1+0x1c0] ;  /* 0x0001c00001727983 */ /* 0x002ee80000300a00 */
[----:B------:R1:W-:Y:S04]  /*36b70*/  STL.64 [R1+0x298], R44 ;  /* 0x0002982c01007387 */ /* 0x0003e80000100a00 */
        /* <DEDUP_REMOVED lines=18> */
[----:B------:R1:W-:Y:S04]  /*36ca0*/  STL.64 [R1+0x248], R78 ;  /* 0x0002484e01007387 */ /* 0x0003e80000100a00 */
        /* <DEDUP_REMOVED lines=22> */
[----:B------:R-:W-:-:S04]  /*36e10*/  IMAD.WIDE R204, R249, 0x4, R204 ;  /* 0x00000004f9cc7825 */ /* 0x000fc800078e02cc */
[----:B--2---:R-:W-:-:S04]  /*36e20*/  IMAD.WIDE R146, R249, 0x4, R146 ;  /* 0x00000004f9927825 */ /* 0x004fc800078e0292 */
[----:B----4-:R-:W-:-:S04]  /*36e30*/  IMAD.WIDE R130, R249, 0x4, R130 ;  /* 0x00000004f9827825 */ /* 0x010fc800078e0282 */
[----:B------:R-:W-:-:S04]  /*36e40*/  IMAD.WIDE R80, R249, 0x4, R80 ;  /* 0x00000004f9507825 */ /* 0x000fc800078e0250 */
[----:B---3--:R-:W-:-:S04]  /*36e50*/  IMAD.WIDE R114, R249, 0x4, R114 ;  /* 0x00000004f9727825 */ /* 0x008fc800078e0272 */
        /* <DEDUP_REMOVED lines=8> */
[----:B------:R-:W-:-:S05]  /*36ee0*/  IMAD.WIDE R220, R249, 0x4, R220 ;  /* 0x00000004f9dc7825 */ /* 0x000fca00078e02dc */
[----:B------:R1:W-:Y:S04]  /*36ef0*/  STL.64 [R1+0x11c8], R220 ;  /* 0x0011c8dc01007387 */ /* 0x0003e80000100a00 */
[----:B-1----:R-:W2:Y:S04]  /*36f00*/  LDL.LU.64 R220, [R1+0x1be0] ;  /* 0x001be00001dc7983 */ /* 0x002ea80000300a00 */
[----:B------:R1:W-:Y:S04]  /*36f10*/  STL.64 [R1+0x1368], R204 ;  /* 0x001368cc01007387 */ /* 0x0003e80000100a00 */
[----:B-1----:R-:W3:Y:S04]  /*36f20*/  LDL.LU.64 R204, [R1+0x1bd8] ;  /* 0x001bd80001cc7983 */ /* 0x002ee80000300a00 */
[----:B------:R1:W-:Y:S04]  /*36f30*/  STL.64 [R1+0x14c0], R38 ;  /* 0x0014c02601007387 */ /* 0x0003e80000100a00 */
[----:B-1----:R-:W4:Y:S04]  /*36f40*/  LDL.LU.64 R38, [R1+0x110] ;  /* 0x0001100001267983 */ /* 0x002f280000300a00 */
        /* <DEDUP_REMOVED lines=41> */
[----:B------:R-:W-:-:S04]  /*371e0*/  IMAD.WIDE R234, R249, 0x4, R234 ;  /* 0x00000004f9ea7825 */ /* 0x000fc800078e02ea */
[----:B----4-:R-:W-:-:S04]  /*371f0*/  IMAD.WIDE R38, R249, 0x4, R38 ;  /* 0x00000004f9267825 */ /* 0x010fc800078e0226 */
[----:B--2---:R-:W-:-:S05]  /*37200*/  IMAD.WIDE R126, R249, 0x4, R126 ;  /* 0x00000004f97e7825 */ /* 0x004fca00078e027e */
[----:B------:R1:W-:Y:S04]  /*37210*/  STL.64 [R1+0x140], R126 ;  /* 0x0001407e01007387 */ /* 0x0003e80000100a00 */
[----:B-1----:R-:W2:Y:S04]  /*37220*/  LDL.LU.64 R126, [R1+0x50] ;  /* 0x00005000017e7983 */ /* 0x002ea80000300a00 */
        /* <DEDUP_REMOVED lines=20> */
[----:B--2---:R-:W-:-:S05]  /*37370*/  IMAD.WIDE R38, R249, 0x4, R38 ;  /* 0x00000004f9267825 */ /* 0x004fca00078e0226 */
[----:B------:R1:W-:Y:S04]  /*37380*/  STL.64 [R1+0x108], R38 ;  /* 0x0001082601007387 */ /* 0x0003e80000100a00 */
[----:B-1----:R-:W2:Y:S04]  /*37390*/  LDL.LU.64 R38, [R1+0x10] ;  /* 0x0000100001267983 */ /* 0x002ea80000300a00 */
        /* <DEDUP_REMOVED lines=25> */
[----:B-1----:R-:W4:Y:S04]  /*37530*/  LDL.LU.64 R110, [R1+0x1ab8] ;  /* 0x001ab800016e7983 */ /* 0x002f280000300a00 */
[----:B------:R1:W-:Y:S04]  /*37540*/  STL.64 [R1+0x1628], R232 ;  /* 0x001628e801007387 */ /* 0x0003e80000100a00 */
[----:B-1----:R-:W4:Y:S01]  /*37550*/  LDL.LU.64 R232, [R1+0x1ab0] ;  /* 0x001ab00001e87983 */ /* 0x002f220000300a00 */
[----:B------:R-:W-:-:S04]  /*37560*/  IMAD.WIDE R240, R249, 0x4, R240 ;  /* 0x00000004f9f07825 */ /* 0x000fc800078e02f0 */
[C---:B------:R-:W-:Y:S01]  /*37570*/  IMAD.WIDE R216, R249.reuse, 0x4, R216 ;  /* 0x00000004f9d87825 */ /* 0x040fe200078e02d8 */
[----:B------:R1:W-:Y:S03]  /*37580*/  STL.64 [R1+0x90], R240 ;  /* 0x000090f001007387 */ /* 0x0003e60000100a00 */
[----:B------:R-:W-:-:S04]  /*37590*/  IMAD.WIDE R200, R249, 0x4, R200 ;  /* 0x00000004f9c87825 */ /* 0x000fc800078e02c8 */
[C---:B------:R-:W-:Y:S01]  /*375a0*/  IMAD.WIDE R184, R249.reuse, 0x4, R184 ;  /* 0x00000004f9b87825 */ /* 0x040fe200078e02b8 */
[----:B-1----:R-:W4:Y:S03]  /*375b0*/  LDL.LU.64 R240, [R1+0x1aa8] ;  /* 0x001aa80001f07983 */ /* 0x002f260000300a00 */
[----:B------:R-:W-:-:S04]  /*375c0*/  IMAD.WIDE R126, R249, 0x4, R126 ;  /* 0x00000004f97e7825 */ /* 0x000fc800078e027e */
[----:B------:R-:W-:-:S04]  /*375d0*/  IMAD.WIDE R94, R249, 0x4, R94 ;  /* 0x00000004f95e7825 */ /* 0x000fc800078e025e */
[----:B------:R-:W-:-:S04]  /*375e0*/  IMAD.WIDE R78, R249, 0x4, R78 ;  /* 0x00000004f94e7825 */ /* 0x000fc800078e024e */
[----:B------:R-:W-:-:S04]  /*375f0*/  IMAD.WIDE R74, R249, 0x4, R74 ;  /* 0x00000004f94a7825 */ /* 0x000fc800078e024a */
[----:B------:R-:W-:-:S04]  /*37600*/  IMAD.WIDE R6, R249, 0x4, R6 ;  /* 0x00000004f9067825 */ /* 0x000fc800078e0206 */
[----:B--2---:R-:W-:-:S04]  /*37610*/  IMAD.WIDE R38, R249, 0x4, R38 ;  /* 0x00000004f9267825 */ /* 0x004fc800078e0226 */
[----:B---3--:R-:W-:-:S04]  /*37620*/  IMAD.WIDE R22, R249, 0x4, R22 ;  /* 0x00000004f9167825 */ /* 0x008fc800078e0216 */
[----:B----4-:R-:W-:-:S04]  /*37630*/  IMAD.WIDE R110, R249, 0x4, R110 ;  /* 0x00000004f96e7825 */ /* 0x010fc800078e026e */
        /* <DEDUP_REMOVED lines=40> */
[C---:B------:R-:W-:Y:S01]  /*378c0*/  IMAD.WIDE R246, R249.reuse, 0x4, R244 ;  /* 0x00000004f9f67825 */ /* 0x040fe200078e02f4 */
[----:B------:R-:W-:Y:S03]  /*378d0*/  STL.64 [R1+0x11f0], R250 ;  /* 0x0011f0fa01007387 */ /* 0x000fe60000100a00 */
[C---:B------:R-:W-:Y:S01]  /*378e0*/  IMAD.WIDE R244, R249.reuse, 0x4, R2 ;  /* 0x00000004f9f47825 */ /* 0x040fe200078e0202 */
[----:B------:R2:W-:Y:S03]  /*378f0*/  STL.64 [R1+0x1388], R246 ;  /* 0x001388f601007387 */ /* 0x0005e60000100a00 */
[C---:B------:R-:W-:Y:S01]  /*37900*/  IMAD.WIDE R2, R249.reuse, 0x4, R4 ;  /* 0x00000004f9027825 */ /* 0x040fe200078e0204 */
[----:B------:R-:W-:Y:S03]  /*37910*/  STL.64 [R1+0x14d8], R244 ;  /* 0x0014d8f401007387 */ /* 0x000fe60000100a00 */
[----:B------:R-:W-:-:S04]  /*37920*/  IMAD.WIDE R4, R249, 0x4, R12 ;  /* 0x00000004f9047825 */ /* 0x000fc800078e020c */
[----:B--2---:R-:W-:-:S05]  /*37930*/  IMAD.WIDE R246, R249, 0x4, R6 ;  /* 0x00000004f9f67825 */ /* 0x004fca00078e0206 */
[----:B------:R-:W-:Y:S04]  /*37940*/  STL.64 [R1+0x1960], R246 ;  /* 0x001960f601007387 */ /* 0x000fe80000100a00 */
[----:B------:R1:W-:Y:S01]  /*37950*/  STL.64 [R1+0x15e0], R2 ;  /* 0x0015e00201007387 */ /* 0x0003e20000100a00 */
[----:B------:R-:W-:-:S04]  /*37960*/  IMAD.WIDE R6, R249, 0x4, R10 ;  /* 0x00000004f9067825 */ /* 0x000fc800078e020a */
[----:B-1----:R-:W-:-:S05]  /*37970*/  IMAD.WIDE R2, R249, 0x4, R8 ;  /* 0x00000004f9027825 */ /* 0x002fca00078e0208 */
[----:B------:R1:W-:Y:S01]  /*37980*/  STL.64 [R1+0x30], R2 ;  /* 0x0000300201007387 */ /* 0x0003e20000100a00 */
[----:B------:R-:W-:-:S03]  /*37990*/  IMAD.WIDE R244, R249, 0x4, R22 ;  /* 0x00000004f9f47825 */ /* 0x000fc600078e0216 */
[----:B------:R2:W-:Y:S04]  /*379a0*/  STL.64 [R1+0xe0], R6 ;  /* 0x0000e00601007387 */ /* 0x0005e80000100a00 */
[----:B------:R3:W-:Y:S01]  /*379b0*/  STL.64 [R1+0x1030], R4 ;  /* 0x0010300401007387 */ /* 0x0007e20000100a00 */
[----:B-1----:R-:W-:-:S04]  /*379c0*/  IMAD.WIDE R2, R249, 0x4, R14 ;  /* 0x00000004f9027825 */ /* 0x002fc800078e020e */
[C---:B--2---:R-:W-:Y:S01]  /*379d0*/  IMAD.WIDE R6, R249.reuse, 0x4, R16 ;  /* 0x00000004f9067825 */ /* 0x044fe200078e0210 */
[----:B------:R1:W-:Y:S03]  /*379e0*/  STL.64 [R1+0x11c0], R2 ;  /* 0x0011c00201007387 */ /* 0x0003e60000100a00 */
[C---:B---3--:R-:W-:Y:S01]  /*379f0*/  IMAD.WIDE R4, R249.reuse, 0x4, R18 ;  /* 0x00000004f9047825 */ /* 0x048fe200078e0212 */
[----:B------:R2:W-:Y:S04]  /*37a00*/  STL.64 [R1+0x1360], R6 ;  /* 0x0013600601007387 */ /* 0x0005e80000100a00 */
[----:B------:R3:W-:Y:S01]  /*37a10*/  STL.64 [R1+0x14b8], R4 ;  /* 0x0014b80401007387 */ /* 0x0007e20000100a00 */
[----:B-1----:R-:W-:-:S03]  /*37a20*/  IMAD.WIDE R2, R249, 0x4, R20 ;  /* 0x00000004f9027825 */ /* 0x002fc600078e0214 */
[----:B------:R-:W-:Y:S04]  /*37a30*/  STL.64 [R1+0x1968], R244 ;  /* 0x001968f401007387 */ /* 0x000fe80000100a00 */
[----:B------:R1:W-:Y:S01]  /*37a40*/  STL.64 [R1+0x15c8], R2 ;  /* 0x0015c80201007387 */ /* 0x0003e20000100a00 */
[----:B--2---:R-:W-:-:S04]  /*37a50*/  IMAD.WIDE R6, R249, 0x4, R26 ;  /* 0x00000004f9067825 */ /* 0x004fc800078e021a */
[----:B---3--:R-:W-:-:S04]  /*37a60*/  IMAD.WIDE R4, R249, 0x4, R28 ;  /* 0x00000004f9047825 */ /* 0x008fc800078e021c */
        /* <DEDUP_REMOVED lines=17> */
[----:B------:R1:W-:Y:S04]  /*37b80*/  STL.64 [R1+0x8], R2 ;  /* 0x0000080201007387 */ /* 0x0003e80000100a00 */
[----:B------:R2:W-:Y:S04]  /*37b90*/  STL.64 [R1+0xc0], R6 ;  /* 0x0000c00601007387 */ /* 0x0005e80000100a00 */
[----:B------:R3:W-:Y:S01]  /*37ba0*/  STL.64 [R1+0xde8], R4 ;  /* 0x000de80401007387 */ /* 0x0007e20000100a00 */
[----:B-1----:R-:W-:-:S04]  /*37bb0*/  IMAD.WIDE R2, R249, 0x4, R46 ;  /* 0x00000004f9027825 */ /* 0x002fc800078e022e */
[C---:B--2---:R-:W-:Y:S01]  /*37bc0*/  IMAD.WIDE R6, R249.reuse, 0x4, R48 ;  /* 0x00000004f9067825 */ /* 0x044fe200078e0230 */
[----:B------:R1:W-:Y:S03]  /*37bd0*/  STL.64 [R1+0x1158], R2 ;  /* 0x0011580201007387 */ /* 0x0003e60000100a00 */
[C---:B---3--:R-:W-:Y:S01]  /*37be0*/  IMAD.WIDE R4, R249.reuse, 0x4, R50 ;  /* 0x00000004f9047825 */ /* 0x048fe200078e0232 */
[----:B------:R-:W-:Y:S04]  /*37bf0*/  STL.64 [R1+0x1308], R6 ;  /* 0x0013080601007387 */ /* 0x000fe80000100a00 */
[----:B------:R-:W2:Y:S01]  /*37c00*/  LDL.LU.64 R250, [R1+0x680] ;  /* 0x0006800001fa7983 */ /* 0x000ea20000300a00 */
[----:B-1----:R-:W-:-:S03]  /*37c10*/  IMAD.WIDE R2, R249, 0x4, R52 ;  /* 0x00000004f9027825 */ /* 0x002fc600078e0234 */
[----:B------:R1:W-:Y:S04]  /*37c20*/  STL.64 [R1+0x1470], R4 ;  /* 0x0014700401007387 */ /* 0x0003e80000100a00 */
[----:B------:R-:W3:Y:S01]  /*37c30*/  LDL.LU.64 R36, [R1+0x678] ;  /* 0x0006780001247983 */ /* 0x000ee20000300a00 */
[----:B------:R-:W-:-:S03]  /*37c40*/  IMAD.WIDE R28, R249, 0x4, R54 ;  /* 0x00000004f91c7825 */ /* 0x000fc600078e0236 */
[----:B------:R4:W-:Y:S04]  /*37c50*/  STL.64 [R1+0x1590], R2 ;  /* 0x0015900201007387 */ /* 0x0009e80000100a00 */
[----:B------:R-:W3:Y:S01]  /*37c60*/  LDL.LU.64 R34, [R1+0x670] ;  /* 0x0006700001227983 */ /* 0x000ee20000300a00 */
[----:B-1----:R-:W-:-:S03]  /*37c70*/  IMAD.WIDE R4, R249, 0x4, R56 ;  /* 0x00000004f9047825 */ /* 0x002fc600078e0238 */
[----:B------:R-:W3:Y:S04]  /*37c80*/  LDL.LU.64 R32, [R1+0x668] ;  /* 0x0006680001207983 */ /* 0x000ee80000300a00 */
[----:B------:R-:W3:Y:S01]  /*37c90*/  LDL.LU.64 R30, [R1+0x660] ;  /* 0x00066000011e7983 */ /* 0x000ee20000300a00 */
[----:B----4-:R-:W-:-:S03]  /*37ca0*/  IMAD.WIDE R2, R249, 0x4, R58 ;  /* 0x00000004f9027825 */ /* 0x010fc600078e023a */
[----:B------:R-:W4:Y:S04]  /*37cb0*/  LDL.LU.64 R26, [R1+0x658] ;  /* 0x00065800011a7983 */ /* 0x000f280000300a00 */
[----:B------:R-:W4:Y:S04]  /*37cc0*/  LDL.LU.64 R24, [R1+0x650] ;  /* 0x0006500001187983 */ /* 0x000f280000300a00 */
[----:B------:R-:W-:Y:S04]  /*37cd0*/  STL.64 [R1+0x1978], R28 ;  /* 0x0019781c01007387 */ /* 0x000fe80000100a00 */
[----:B------:R-:W4:Y:S04]  /*37ce0*/  LDL.LU.64 R244, [R1+0x6d8] ;  /* 0x0006d80001f47983 */ /* 0x000f280000300a00 */
[----:B------:R1:W-:Y:S04]  /*37cf0*/  STL.64 [R1], R4 ;  /* 0x0000000401007387 */ /* 0x0003e80000100a00 */
[----:B------:R-:W4:Y:S04]  /*37d00*/  LDL.LU.64 R22, [R1+0x6d0] ;  /* 0x0006d00001167983 */ /* 0x000f280000300a00 */
[----:B------:R-:W4:Y:S04]  /*37d10*/  LDL.LU.64 R20, [R1+0x6c8] ;  /* 0x0006c80001147983 */ /* 0x000f280000300a00 */
[----:B------:R1:W-:Y:S02]  /*37d20*/  STL.64 [R1+0xb0], R2 ;  /* 0x0000b00201007387 */ /* 0x0003e40000100a00 */
[----:B-1----:R-:W-:-:S02]  /*37d30*/  IMAD.WIDE R4, R249, 0x4, R62 ;  /* 0x00000004f9047825 */ /* 0x002fc400078e023e */
[----:B------:R-:W4:Y:S04]  /*37d40*/  LDL.LU.64 R18, [R1+0x6c0] ;  /* 0x0006c00001127983 */ /* 0x000f280000300a00 */
[----:B------:R-:W4:Y:S01]  /*37d50*/  LDL.LU.64 R16, [R1+0x6b8] ;  /* 0x0006b80001107983 */ /* 0x000f220000300a00 */
[----:B------:R-:W-:-:S03]  /*37d60*/  IMAD.WIDE R2, R249, 0x4, R60 ;  /* 0x00000004f9027825 */ /* 0x000fc600078e023c */
[----:B------:R-:W4:Y:S04]  /*37d70*/  LDL.LU.64 R14, [R1+0x6b0] ;  /* 0x0006b000010e7983 */ /* 0x000f280000300a00 */
[----:B------:R-:W4:Y:S04]  /*37d80*/  LDL.LU.64 R12, [R1+0x6a8] ;  /* 0x0006a800010c7983 */ /* 0x000f280000300a00 */
[----:B------:R-:W4:Y:S04]  /*37d90*/  LDL.LU.64 R10, [R1+0x710] ;  /* 0x00071000010a7983 */ /* 0x000f280000300a00 */
[----:B------:R1:W-:Y:S04]  /*37da0*/  STL.64 [R1+0xdb8], R2 ;  /* 0x000db80201007387 */ /* 0x0003e80000100a00 */
[----:B------:R1:W-:Y:S04]  /*37db0*/  STL.64 [R1+0x1128], R4 ;  /* 0x0011280401007387 */ /* 0x0003e80000100a00 */
[----:B------:R-:W4:Y:S01]  /*37dc0*/  LDL.LU.64 R8, [R1+0x708] ;  /* 0x0007080001087983 */ /* 0x000f220000300a00 */
[----:B-1----:R-:W-:-:S03]  /*37dd0*/  IMAD.WIDE R2, R249, 0x4, R64 ;  /* 0x00000004f9027825 */ /* 0x002fc600078e0240 */
[----:B------:R-:W4:Y:S04]  /*37de0*/  LDL.LU.64 R246, [R1+0x700] ;  /* 0x0007000001f67983 */ /* 0x000f280000300a00 */
[----:B------:R1:W-:Y:S04]  /*37df0*/  STL.64 [R1+0x12d8], R2 ;  /* 0x0012d80201007387 */ /* 0x0003e80000100a00 */
[----:B------:R-:W4:Y:S04]  /*37e00*/  LDL.LU.64 R6, [R1+0x6f8] ;  /* 0x0006f80001067983 */ /* 0x000f280000300a00 */
[----:B------:R-:W4:Y:S04]  /*37e10*/  LDL.LU.64 R4, [R1+0x6f0] ;  /* 0x0006f00001047983 */ /* 0x000f280000300a00 */
[----:B-1----:R-:W4:Y:S01]  /*37e20*/  LDL.LU.64 R2, [R1+0x6e8] ;  /* 0x0006e80001027983 */ /* 0x002f220000300a00 */
[----:B------:R-:W-:-:S04]  /*37e30*/  IMAD.WIDE R38, R249, 0x4, R66 ;  /* 0x00000004f9267825 */ /* 0x000fc800078e0242 */
[C---:B------:R-:W-:Y:S01]  /*37e40*/  IMAD.WIDE R70, R249.reuse, 0x4, R70 ;  /* 0x00000004f9467825 */ /* 0x040fe200078e0246 */
[----:B------:R-:W-:Y:S03]  /*37e50*/  STL.64 [R1+0x1448], R38 ;  /* 0x0014482601007387 */ /* 0x000fe60000100a00 */
[C---:B------:R-:W-:Y:S01]  /*37e60*/  IMAD.WIDE R28, R249.reuse, 0x4, R68 ;  /* 0x00000004f91c7825 */ /* 0x040fe200078e0244 */
[----:B------:R-:W-:Y:S04]  /*37e70*/  STL.64 [R1+0x1980], R70 ;  /* 0x0019804601007387 */ /* 0x000fe80000100a00 */
[----:B------:R3:W-:Y:S01]  /*37e80*/  STL.64 [R1+0x1570], R28 ;  /* 0x0015701c01007387 */ /* 0x0007e20000100a00 */
        /* <DEDUP_REMOVED lines=8> */
[----:B------:R-:W-:Y:S01]  /*37f10*/  STL.64 [R1+0x1988], R250 ;  /* 0x001988fa01007387 */ /* 0x000fe20000100a00 */
[----:B---3--:R-:W-:-:S05]  /*37f20*/  IMAD.WIDE R28, R249, 0x4, R36 ;  /* 0x00000004f91c7825 */ /* 0x008fca00078e0224 */
[----:B------:R1:W-:Y:S01]  /*37f30*/  STL.64 [R1+0xa8], R28 ;  /* 0x0000a81c01007387 */ /* 0x0003e20000100a00 */
[----:B------:R-:W-:-:S04]  /*37f40*/  IMAD.WIDE R34, R249, 0x4, R34 ;  /* 0x00000004f9227825 */ /* 0x000fc800078e0222 */
[C---:B------:R-:W-:Y:S01]  /*37f50*/  IMAD.WIDE R32, R249.reuse, 0x4, R32 ;  /* 0x00000004f9207825 */ /* 0x040fe200078e0220 */
[----:B------:R-:W-:Y:S03]  /*37f60*/  STL.64 [R1+0x9b8], R34 ;  /* 0x0009b82201007387 */ /* 0x000fe60000100a00 */
[C---:B-1----:R-:W-:Y:S01]  /*37f70*/  IMAD.WIDE R28, R249.reuse, 0x4, R30 ;  /* 0x00000004f91c7825 */ /* 0x042fe200078e021e */
[----:B------:R-:W-:Y:S03]  /*37f80*/  STL.64 [R1+0x10f8], R32 ;  /* 0x0010f82001007387 */ /* 0x000fe60000100a00 */
[C---:B----4-:R-:W-:Y:S01]  /*37f90*/  IMAD.WIDE R26, R249.reuse, 0x4, R26 ;  /* 0x00000004f91a7825 */ /* 0x050fe200078e021a */
[----:B------:R-:W-:Y:S03]  /*37fa0*/  STL.64 [R1+0x12a8], R28 ;  /* 0x0012a81c01007387 */ /* 0x000fe60000100a00 */
[C---:B------:R-:W-:Y:S01]  /*37fb0*/  IMAD.WIDE R24, R249.reuse, 0x4, R24 ;  /* 0x00000004f9187825 */ /* 0x040fe200078e0218 */
[----:B------:R-:W-:Y:S03]  /*37fc0*/  STL.64 [R1+0x1420], R26 ;  /* 0x0014201a01007387 */ /* 0x000fe60000100a00 */
[C---:B------:R-:W-:Y:S01]  /*37fd0*/  IMAD.WIDE R68, R249.reuse, 0x4, R244 ;  /* 0x00000004f9447825 */ /* 0x040fe200078e02f4 */
[----:B------:R-:W-:Y:S04]  /*37fe0*/  STL.64 [R1+0x1990], R72 ;  /* 0x0019904801007387 */ /* 0x000fe80000100a00 */
[----:B------:R-:W-:Y:S01]  /*37ff0*/  STL.64 [R1+0x1550], R24 ;  /* 0x0015501801007387 */ /* 0x000fe20000100a00 */
[----:B------:R-:W-:-:S03]  /*38000*/  IMAD.WIDE R22, R249, 0x4, R22 ;  /* 0x00000004f9167825 */ /* 0x000fc600078e0216 */
        /* <DEDUP_REMOVED lines=12> */
[----:B------:R-:W-:Y:S04]  /*380d0*/  STL.64 [R1+0x19a0], R74 ;  /* 0x0019a04a01007387 */ /* 0x000fe80000100a00 */
[----:B------:R1:W-:Y:S04]  /*380e0*/  STL.64 [R1+0x1530], R12 ;  /* 0x0015300c01007387 */ /* 0x0003e80000100a00 */
[----:B------:R-:W-:Y:S01]  /*380f0*/  STL.64 [R1+0x19a8], R58 ;  /* 0x0019a83a01007387 */ /* 0x000fe20000100a00 */
[----:B-1----:R-:W-:-:S04]  /*38100*/  IMAD.WIDE R12, R249, 0x4, R8 ;  /* 0x00000004f90c7825 */ /* 0x002fc800078e0208 */
[C---:B------:R-:W-:Y:S01]  /*38110*/  IMAD.WIDE R10, R249.reuse, 0x4, R246 ;  /* 0x00000004f90a7825 */ /* 0x040fe200078e02f6 */
[----:B------:R-:W-:Y:S03]  /*38120*/  STL.64 [R1+0x78], R12 ;  /* 0x0000780c01007387 */ /* 0x000fe60000100a00 */
[C---:B------:R-:W-:Y:S01]  /*38130*/  IMAD.WIDE R8, R249.reuse, 0x4, R6 ;  /* 0x00000004f9087825 */ /* 0x040fe200078e0206 */
[----:B------:R-:W-:Y:S03]  /*38140*/  STL.64 [R1+0x910], R10 ;  /* 0x0009100a01007387 */ /* 0x000fe60000100a00 */
[C---:B------:R-:W-:Y:S01]  /*38150*/  IMAD.WIDE R6, R249.reuse, 0x4, R4 ;  /* 0x00000004f9067825 */ /* 0x040fe200078e0204 */
[----:B------:R-:W-:Y:S03]  /*38160*/  STL.64 [R1+0x10a0], R8 ;  /* 0x0010a00801007387 */ /* 0x000fe60000100a00 */
[C---:B------:R-:W-:Y:S01]  /*38170*/  IMAD.WIDE R4, R249.reuse, 0x4, R2 ;  /* 0x00000004f9047825 */ /* 0x040fe200078e0202 */
[----:B------:R1:W-:Y:S03]  /*38180*/  STL.64 [R1+0x1248], R6 ;  /* 0x0012480601007387 */ /* 0x0003e60000100a00 */
[C---:B------:R-:W-:Y:S01]  /*38190*/  IMAD.WIDE R2, R249.reuse, 0x4, R76 ;  /* 0x00000004f9027825 */ /* 0x040fe200078e024c */
[----:B------:R2:W-:Y:S04]  /*381a0*/  STL.64 [R1+0x13d0], R4 ;  /* 0x0013d00401007387 */ /* 0x0005e80000100a00 */
[----:B------:R-:W-:Y:S01]  /*381b0*/  STL.64 [R1+0x19b0], R78 ;  /* 0x0019b04e01007387 */ /* 0x000fe20000100a00 */
[----:B-1----:R-:W-:-:S03]  /*381c0*/  IMAD.WIDE R6, R249, 0x4, R82 ;  /* 0x00000004f9067825 */ /* 0x002fc600078e0252 */
[----:B------:R1:W-:Y:S01]  /*381d0*/  STL.64 [R1+0x1510], R2 ;  /* 0x0015100201007387 */ /* 0x0003e20000100a00 */
[----:B--2---:R-:W-:-:S03]  /*381e0*/  IMAD.WIDE R4, R249, 0x4, R84 ;  /* 0x00000004f9047825 */ /* 0x004fc600078e0254 */
[----:B------:R-:W-:Y:S04]  /*381f0*/  STL.64 [R1+0x19b8], R44 ;  /* 0x0019b82c01007387 */ /* 0x000fe80000100a00 */
[----:B------:R2:W-:Y:S01]  /*38200*/  STL.64 [R1+0x60], R6 ;  /* 0x0000600601007387 */ /* 0x0005e20000100a00 */
[----:B-1----:R-:W-:-:S03]  /*38210*/  IMAD.WIDE R2, R249, 0x4, R86 ;  /* 0x00000004f9027825 */ /* 0x002fc600078e0256 */
[----:B------:R1:W-:Y:S04]  /*38220*/  STL.64 [R1+0x7c0], R4 ;  /* 0x0007c00401007387 */ /* 0x0003e80000100a00 */
[----:B------:R3:W-:Y:S01]  /*38230*/  STL.64 [R1+0x1078], R2 ;  /* 0x0010780201007387 */ /* 0x0007e20000100a00 */
[----:B--2---:R-:W-:-:S04]  /*38240*/  IMAD.WIDE R6, R249, 0x4, R88 ;  /* 0x00000004f9067825 */ /* 0x004fc800078e0258 */
[C---:B-1----:R-:W-:Y:S01]  /*38250*/  IMAD.WIDE R4, R249.reuse, 0x4, R90 ;  /* 0x00000004f9047825 */ /* 0x042fe200078e025a */
[----:B------:R1:W-:Y:S03]  /*38260*/  STL.64 [R1+0x1218], R6 ;  /* 0x0012180601007387 */ /* 0x0003e60000100a00 */
[C---:B---3--:R-:W-:Y:S01]  /*38270*/  IMAD.WIDE R2, R249.reuse, 0x4, R92 ;  /* 0x00000004f9027825 */ /* 0x048fe200078e025c */
[----:B------:R2:W-:Y:S03]  /*38280*/  STL.64 [R1+0x13a8], R4 ;  /* 0x0013a80401007387 */ /* 0x0005e60000100a00 */
[C---:B------:R-:W-:Y:S01]  /*38290*/  IMAD.WIDE R36, R249.reuse, 0x4, R96 ;  /* 0x00000004f9247825 */ /* 0x040fe200078e0260 */
[----:B------:R-:W-:Y:S03]  /*382a0*/  STL.64 [R1+0x19c0], R94 ;  /* 0x0019c05e01007387 */ /* 0x000fe60000100a00 */
[C---:B-1----:R-:W-:Y:S01]  /*382b0*/  IMAD.WIDE R6, R249.reuse, 0x4, R98 ;  /* 0x00000004f9067825 */ /* 0x042fe200078e0262 */
[----:B------:R1:W-:Y:S03]  /*382c0*/  STL.64 [R1+0x14f0], R2 ;  /* 0x0014f00201007387 */ /* 0x0003e60000100a00 */
[C---:B--2---:R-:W-:Y:S01]  /*382d0*/  IMAD.WIDE R4, R249.reuse, 0x4, R100 ;  /* 0x00000004f9047825 */ /* 0x044fe200078e0264 */
        /* <DEDUP_REMOVED lines=24> */
[----:B------:R-:W-:Y:S03]  /*38460*/  STL.64 [R1+0x1358], R4 ;  /* 0x0013580401007387 */ /* 0x000fe60000100a00 */
[C---:B------:R-:W-:Y:S01]  /*38470*/  IMAD.WIDE R30, R249.reuse, 0x4, R128 ;  /* 0x00000004f91e7825 */ /* 0x040fe200078e0280 */
[----:B------:R-:W-:Y:S04]  /*38480*/  STL.64 [R1+0x19e0], R126 ;  /* 0x0019e07e01007387 */ /* 0x000fe80000100a00 */
[----:B------:R2:W-:Y:S04]  /*38490*/  STL.64 [R1+0x14b0], R2 ;  /* 0x0014b00201007387 */ /* 0x0005e80000100a00 */
[----:B------:R-:W-:Y:S04]  /*384a0*/  STL.64 [R1+0x19e8], R30 ;  /* 0x0019e81e01007387 */ /* 0x000fe80000100a00 */
[----:B-1----:R-:W3:Y:S01]  /*384b0*/  LDL.LU.64 R6, [R1+0x738] ;  /* 0x0007380001067983 */ /* 0x002ee20000300a00 */
[----:B--2---:R-:W-:-:S03]  /*384c0*/  IMAD.WIDE R2, R249, 0x4, R130 ;  /* 0x00000004f9027825 */ /* 0x004fc600078e0282 */
[----:B------:R-:W2:Y:S04]  /*384d0*/  LDL.LU.64 R4, [R1+0x730] ;  /* 0x0007300001047983 */ /* 0x000ea80000300a00 */
[----:B------:R1:W-:Y:S04]  /*384e0*/  STL.64 [R1+0x18], R2 ;  /* 0x0000180201007387 */ /* 0x0003e80000100a00 */
[----:B-1----:R-:W4:Y:S01]  /*384f0*/  LDL.LU.64 R2, [R1+0x728] ;  /* 0x0007280001027983 */ /* 0x002f220000300a00 */
[----:B------:R-:W-:-:S04]  /*38500*/  IMAD.WIDE R10, R249, 0x4, R132 ;  /* 0x00000004f90a7825 */ /* 0x000fc800078e0284 */
[C---:B------:R-:W-:Y:S01]  /*38510*/  IMAD.WIDE R8, R249.reuse, 0x4, R134 ;  /* 0x00000004f9087825 */ /* 0x040fe200078e0286 */
[----:B------:R1:W-:Y:S03]  /*38520*/  STL.64 [R1+0x770], R10 ;  /* 0x0007700a01007387 */ /* 0x0003e60000100a00 */
[C---:B------:R-:W-:Y:S01]  /*38530*/  IMAD.WIDE R12, R249.reuse, 0x4, R136 ;  /* 0x00000004f90c7825 */ /* 0x040fe200078e0288 */
[----:B------:R1:W-:Y:S03]  /*38540*/  STL.64 [R1+0x1000], R8 ;  /* 0x0010000801007387 */ /* 0x0003e60000100a00 */
[C---:B------:R-:W-:Y:S01]  /*38550*/  IMAD.WIDE R142, R249.reuse, 0x4, R142 ;  /* 0x00000004f98e7825 */ /* 0x040fe200078e028e */
[----:B------:R-:W-:Y:S03]  /*38560*/  STL.64 [R1+0x1188], R12 ;  /* 0x0011880c01007387 */ /* 0x000fe60000100a00 */
[----:B-1----:R-:W-:-:S04]  /*38570*/  IMAD.WIDE R10, R249, 0x4, R138 ;  /* 0x00000004f90a7825 */ /* 0x002fc800078e028a */
[C---:B------:R-:W-:Y:S01]  /*38580*/  IMAD.WIDE R8, R249.reuse, 0x4, R140 ;  /* 0x00000004f9087825 */ /* 0x040fe200078e028c */
[----:B------:R1:W-:Y:S03]  /*38590*/  STL.64 [R1+0x1330], R10 ;  /* 0x0013300a01007387 */ /* 0x0003e60000100a00 */
[C---:B------:R-:W-:Y:S01]  /*385a0*/  IMAD.WIDE R34, R249.reuse, 0x4, R144 ;  /* 0x00000004f9227825 */ /* 0x040fe200078e0290 */
[----:B------:R-:W-:Y:S03]  /*385b0*/  STL.64 [R1+0x19f0], R142 ;  /* 0x0019f08e01007387 */ /* 0x000fe60000100a00 */
[C---:B------:R-:W-:Y:S01]  /*385c0*/  IMAD.WIDE R92, R249.reuse, 0x4, R146 ;  /* 0x00000004f95c7825 */ /* 0x040fe200078e0292 */
[----:B------:R1:W-:Y:S03]  /*385d0*/  STL.64 [R1+0x1490], R8 ;  /* 0x0014900801007387 */ /* 0x0003e60000100a00 */
[C---:B-1----:R-:W-:Y:S01]  /*385e0*/  IMAD.WIDE R10, R249.reuse, 0x4, R148 ;  /* 0x00000004f90a7825 */ /* 0x042fe200078e0294 */
        /* <DEDUP_REMOVED lines=8> */
[----:B-1----:R-:W-:-:S04]  /*38670*/  IMAD.WIDE R10, R249, 0x4, R154 ;  /* 0x00000004f90a7825 */ /* 0x002fc800078e029a */
[C---:B------:R-:W-:Y:S01]  /*38680*/  IMAD.WIDE R8, R249.reuse, 0x4, R156 ;  /* 0x00000004f9087825 */ /* 0x040fe200078e029c */
[----:B------:R1:W-:Y:S03]  /*38690*/  STL.64 [R1+0x1300], R10 ;  /* 0x0013000a01007387 */ /* 0x0003e60000100a00 */
[C---:B------:R-:W-:Y:S01]  /*386a0*/  IMAD.WIDE R26, R249.reuse, 0x4, R160 ;  /* 0x00000004f91a7825 */ /* 0x040fe200078e02a0 */
[----:B------:R-:W-:Y:S04]  /*386b0*/  STL.64 [R1+0x1a08], R158 ;  /* 0x001a089e01007387 */ /* 0x000fe80000100a00 */
[----:B------:R1:W-:Y:S02]  /*386c0*/  STL.64 [R1+0x1468], R8 ;  /* 0x0014680801007387 */ /* 0x0003e40000100a00 */
[----:B-1----:R-:W-:-:S02]  /*386d0*/  IMAD.WIDE R10, R249, 0x4, R164 ;  /* 0x00000004f90a7825 */ /* 0x002fc400078e02a4 */
[----:B------:R-:W-:Y:S02]  /*386e0*/  STL.64 [R1+0x1a10], R26 ;  /* 0x001a101a01007387 */ /* 0x000fe40000100a00 */
[----:B------:R-:W-:-:S04]  /*386f0*/  IMAD.WIDE R12, R249, 0x4, R168 ;  /* 0x00000004f90c7825 */ /* 0x000fc800078e02a8 */
[C---:B------:R-:W-:Y:S01]  /*38700*/  IMAD.WIDE R8, R249.reuse, 0x4, R166 ;  /* 0x00000004f9087825 */ /* 0x040fe200078e02a6 */
[----:B------:R1:W-:Y:S04]  /*38710*/  STL.64 [R1+0x760], R10 ;  /* 0x0007600a01007387 */ /* 0x0003e80000100a00 */
[----:B------:R1:W-:Y:S04]  /*38720*/  STL.64 [R1+0xdb0], R8 ;  /* 0x000db00801007387 */ /* 0x0003e80000100a00 */
[----:B------:R-:W-:Y:S01]  /*38730*/  STL.64 [R1+0x1120], R12 ;  /* 0x0011200c01007387 */ /* 0x000fe20000100a00 */
[----:B-1----:R-:W-:-:S04]  /*38740*/  IMAD.WIDE R10, R249, 0x4, R170 ;  /* 0x00000004f90a7825 */ /* 0x002fc800078e02aa */
[C---:B------:R-:W-:Y:S01]  /*38750*/  IMAD.WIDE R8, R249.reuse, 0x4, R172 ;  /* 0x00000004f9087825 */ /* 0x040fe200078e02ac */
[----:B------:R-:W-:Y:S04]  /*38760*/  STL.64 [R1+0x12d0], R10 ;  /* 0x0012d00a01007387 */ /* 0x000fe80000100a00 */
[----:B------:R-:W-:Y:S01]  /*38770*/  STL.64 [R1+0x1440], R8 ;  /* 0x0014400801007387 */ /* 0x000fe20000100a00 */
[----:B---3--:R-:W-:-:S04]  /*38780*/  IMAD.WIDE R76, R249, 0x4, R6 ;  /* 0x00000004f94c7825 */ /* 0x008fc800078e0206 */
[----:B--2---:R-:W-:-:S04]  /*38790*/  IMAD.WIDE R4, R249, 0x4, R4 ;  /* 0x00000004f9047825 */ /* 0x004fc800078e0204 */
[C---:B------:R-:W-:Y:S01]  /*387a0*/  IMAD.WIDE R6, R249.reuse, 0x4, R178 ;  /* 0x00000004f9067825 */ /* 0x040fe200078e02b2 */
[----:B------:R1:W-:Y:S03]  /*387b0*/  STL.64 [R1+0x758], R4 ;  /* 0x0007580401007387 */ /* 0x0003e60000100a00 */
[----:B----4-:R-:W-:-:S04]  /*387c0*/  IMAD.WIDE R2, R249, 0x4, R2 ;  /* 0x00000004f9027825 */ /* 0x010fc800078e0202 */
[C---:B-1----:R-:W-:Y:S01]  /*387d0*/  IMAD.WIDE R4, R249.reuse, 0x4, R180 ;  /* 0x00000004f9047825 */ /* 0x042fe200078e02b4 */
[----:B------:R1:W-:Y:S04]  /*387e0*/  STL.64 [R1+0x990], R2 ;  /* 0x0009900201007387 */ /* 0x0003e80000100a00 */
[----:B------:R-:W-:Y:S04]  /*387f0*/  STL.64 [R1+0x10f0], R6 ;  /* 0x0010f00601007387 */ /* 0x000fe80000100a00 */
[----:B------:R2:W-:Y:S01]  /*38800*/  STL.64 [R1+0x12a0], R4 ;  /* 0x0012a00401007387 */ /* 0x0005e20000100a00 */
[----:B-1----:R-:W-:-:S05]  /*38810*/  IMAD.WIDE R2, R249, 0x4, R182 ;  /* 0x00000004f9027825 */ /* 0x002fca00078e02b6 */
[----:B------:R1:W-:Y:S01]  /*38820*/  STL.64 [R1+0x1418], R2 ;  /* 0x0014180201007387 */ /* 0x0003e20000100a00 */
[----:B--2---:R-:W-:-:S04]  /*38830*/  IMAD.WIDE R4, R249, 0x4, R190 ;  /* 0x00000004f9047825 */ /* 0x004fc800078e02be */
[C---:B------:R-:W-:Y:S01]  /*38840*/  IMAD.WIDE R6, R249.reuse, 0x4, R194 ;  /* 0x00000004f9067825 */ /* 0x040fe200078e02c2 */
[----:B------:R2:W-:Y:S03]  /*38850*/  STL.64 [R1+0x80], R4 ;  /* 0x0000800401007387 */ /* 0x0005e60000100a00 */
[----:B-1----:R-:W-:-:S05]  /*38860*/  IMAD.WIDE R2, R249, 0x4, R192 ;  /* 0x00000004f9027825 */ /* 0x002fca00078e02c0 */
[----:B------:R1:W-:Y:S01]  /*38870*/  STL.64 [R1+0x968], R2 ;  /* 0x0009680201007387 */ /* 0x0003e20000100a00 */
[----:B--2---:R-:W-:-:S03]  /*38880*/  IMAD.WIDE R4, R249, 0x4, R196 ;  /* 0x00000004f9047825 */ /* 0x004fc600078e02c4 */
[----:B------:R-:W-:Y:S04]  /*38890*/  STL.64 [R1+0x10c0], R6 ;  /* 0x0010c00601007387 */ /* 0x000fe80000100a00 */
[----:B------:R-:W2:Y:S01]  /*388a0*/  LDL.LU.64 R46, [R1+0x798] ;  /* 0x00079800012e7983 */ /* 0x000ea20000300a00 */
[----:B-1----:R-:W-:-:S03]  /*388b0*/  IMAD.WIDE R2, R249, 0x4, R198 ;  /* 0x00000004f9027825 */ /* 0x002fc600078e02c6 */
[----:B------:R1:W-:Y:S04]  /*388c0*/  STL.64 [R1+0x1270], R4 ;  /* 0x0012700401007387 */ /* 0x0003e80000100a00 */
[----:B------:R-:W3:Y:S04]  /*388d0*/  LDL.LU.64 R38, [R1+0x790] ;  /* 0x0007900001267983 */ /* 0x000ee80000300a00 */
[----:B------:R4:W-:Y:S01]  /*388e0*/  STL.64 [R1+0x13f0], R2 ;  /* 0x0013f00201007387 */ /* 0x0009e20000100a00 */
[----:B-1----:R-:W-:-:S03]  /*388f0*/  IMAD.WIDE R4, R249, 0x4, R206 ;  /* 0x00000004f9047825 */ /* 0x002fc600078e02ce */
[----:B------:R-:W2:Y:S04]  /*38900*/  LDL.LU.64 R24, [R1+0x788] ;  /* 0x0007880001187983 */ /* 0x000ea80000300a00 */
[----:B------:R-:W2:Y:S01]  /*38910*/  LDL.LU.64 R244, [R1+0x780] ;  /* 0x0007800001f47983 */ /* 0x000ea20000300a00 */
[----:B----4-:R-:W-:-:S03]  /*38920*/  IMAD.WIDE R2, R249, 0x4, R208 ;  /* 0x00000004f9027825 */ /* 0x010fc600078e02d0 */
[----:B------:R-:W4:Y:S04]  /*38930*/  LDL.LU.64 R22, [R1+0x7e8] ;  /* 0x0007e80001167983 */ /* 0x000f280000300a00 */
[----:B------:R-:W-:Y:S04]  /*38940*/  STL.64 [R1+0x70], R4 ;  /* 0x0000700401007387 */ /* 0x000fe80000100a00 */
[----:B------:R-:W4:Y:S04]  /*38950*/  LDL.LU.64 R20, [R1+0x7e0] ;  /* 0x0007e00001147983 */ /* 0x000f280000300a00 */
[----:B------:R1:W-:Y:S04]  /*38960*/  STL.64 [R1+0x900], R2 ;  /* 0x0009000201007387 */ /* 0x0003e80000100a00 */
[----:B------:R-:W4:Y:S04]  /*38970*/  LDL.LU.64 R18, [R1+0x7d8] ;  /* 0x0007d80001127983 */ /* 0x000f280000300a00 */
[----:B------:R-:W4:Y:S01]  /*38980*/  LDL.LU.64 R10, [R1+0x7d0] ;  /* 0x0007d000010a7983 */ /* 0x000f220000300a00 */
[----:B-1----:R-:W-:-:S05]  /*38990*/  IMAD.WIDE R2, R249, 0x4, R210 ;  /* 0x00000004f9027825 */ /* 0x002fca00078e02d2 */
[----:B------:R1:W-:Y:S04]  /*389a0*/  STL.64 [R1+0x1098], R2 ;  /* 0x0010980201007387 */ /* 0x0003e80000100a00 */
[----:B------:R-:W4:Y:S04]  /*389b0*/  LDL.LU.64 R6, [R1+0x7c8] ;  /* 0x0007c80001067983 */ /* 0x000f280000300a00 */
[----:B------:R-:W4:Y:S01]  /*389c0*/  LDL.LU.64 R8, [R1+0x7b8] ;  /* 0x0007b80001087983 */ /* 0x000f220000300a00 */
[----:B------:R-:W-:-:S05]  /*389d0*/  IMAD.WIDE R4, R249, 0x4, R212 ;  /* 0x00000004f9047825 */ /* 0x000fca00078e02d4 */
[----:B------:R1:W-:Y:S04]  /*389e0*/  STL.64 [R1+0x1240], R4 ;  /* 0x0012400401007387 */ /* 0x0003e80000100a00 */
[----:B------:R-:W4:Y:S01]  /*389f0*/  LDL.LU.64 R246, [R1+0x7b0] ;  /* 0x0007b00001f67983 */ /* 0x000f220000300a00 */
[----:B-1----:R-:W-:-:S03]  /*38a00*/  IMAD.WIDE R2, R249, 0x4, R214 ;  /* 0x00000004f9027825 */ /* 0x002fc600078e02d6 */
[----:B------:R-:W4:Y:S04]  /*38a10*/  LDL.LU.64 R16, [R1+0x7a8] ;  /* 0x0007a80001107983 */ /* 0x000f280000300a00 */
[----:B------:R1:W-:Y:S04]  /*38a20*/  STL.64 [R1+0x13c8], R2 ;  /* 0x0013c80201007387 */ /* 0x0003e80000100a00 */
[----:B------:R-:W4:Y:S01]  /*38a30*/  LDL.LU.64 R14, [R1+0x840] ;  /* 0x00084000010e7983 */ /* 0x000f220000300a00 */
[----:B------:R-:W-:-:S03]  /*38a40*/  IMAD.WIDE R12, R249, 0x4, R222 ;  /* 0x00000004f90c7825 */ /* 0x000fc600078e02de */
[----:B------:R-:W4:Y:S01]  /*38a50*/  LDL.LU.64 R4, [R1+0x838] ;  /* 0x0008380001047983 */ /* 0x000f220000300a00 */
[----:B------:R-:W-:-:S03]  /*38a60*/  IMAD.WIDE R26, R249, 0x4, R224 ;  /* 0x00000004f91a7825 */ /* 0x000fc600078e02e0 */
[----:B------:R1:W-:Y:S02]  /*38a70*/  STL.64 [R1+0x58], R12 ;  /* 0x0000580c01007387 */ /* 0x0003e40000100a00 */
[C---:B-1----:R-:W-:Y:S02]  /*38a80*/  IMAD.WIDE R2, R249.reuse, 0x4, R226 ;  /* 0x00000004f9027825 */ /* 0x042fe400078e02e2 */
[----:B------:R1:W-:Y:S04]  /*38a90*/  STL.64 [R1+0x8d8], R26 ;  /* 0x0008d81a01007387 */ /* 0x0003e80000100a00 */
[----:B------:R-:W-:Y:S01]  /*38aa0*/  STL.64 [R1+0x1070], R2 ;  /* 0x0010700201007387 */ /* 0x000fe20000100a00 */
[----:B------:R-:W-:-:S04]  /*38ab0*/  IMAD.WIDE R12, R249, 0x4, R228 ;  /* 0x00000004f90c7825 */ /* 0x000fc800078e02e4 */
[C---:B-1----:R-:W-:Y:S01]  /*38ac0*/  IMAD.WIDE R26, R249.reuse, 0x4, R230 ;  /* 0x00000004f91a7825 */ /* 0x042fe200078e02e6 */
[----:B------:R-:W-:Y:S04]  /*38ad0*/  STL.64 [R1+0x1210], R12 ;  /* 0x0012100c01007387 */ /* 0x000fe80000100a00 */
[----:B------:R3:W-:Y:S01]  /*38ae0*/  STL.64 [R1+0x13a0], R26 ;  /* 0x0013a01a01007387 */ /* 0x0007e20000100a00 */
[----:B------:R-:W-:-:S04]  /*38af0*/  IMAD.WIDE R88, R249, 0x4, R242 ;  /* 0x00000004f9587825 */ /* 0x000fc800078e02f2 */
[----:B---3--:R-:W-:-:S05]  /*38b00*/  IMAD.WIDE R26, R249, 0x4, R38 ;  /* 0x00000004f91a7825 */ /* 0x008fca00078e0226 */
[----:B------:R1:W-:Y:S01]  /*38b10*/  STL.64 [R1+0x38], R26 ;  /* 0x0000381a01007387 */ /* 0x0003e20000100a00 */
[----:B--2---:R-:W-:-:S04]  /*38b20*/  IMAD.WIDE R24, R249, 0x4, R24 ;  /* 0x00000004f9187825 */ /* 0x004fc800078e0218 */
[C---:B------:R-:W-:Y:S01]  /*38b30*/  IMAD.WIDE R28, R249.reuse, 0x4, R244 ;  /* 0x00000004f91c7825 */ /* 0x040fe200078e02f4 */
[----:B------:R2:W-:Y:S03]  /*38b40*/  STL.64 [R1+0x7f0], R24 ;  /* 0x0007f01801007387 */ /* 0x0005e60000100a00 */
[C---:B-1----:R-:W-:Y:S01]  /*38b50*/  IMAD.WIDE R26, R249.reuse, 0x4, R236 ;  /* 0x00000004f91a7825 */ /* 0x042fe200078e02ec */
[----:B------:R-:W-:Y:S04]  /*38b60*/  STL.64 [R1+0x1048], R28 ;  /* 0x0010481c01007387 */ /* 0x000fe80000100a00 */
[----:B------:R-:W-:Y:S01]  /*38b70*/  STL.64 [R1+0x11e0], R26 ;  /* 0x0011e01a01007387 */ /* 0x000fe20000100a00 */
[----:B----4-:R-:W-:-:S04]  /*38b80*/  IMAD.WIDE R242, R249, 0x4, R20 ;  /* 0x00000004f9f27825 */ /* 0x010fc800078e0214 */
[----:B--2---:R-:W-:-:S04]  /*38b90*/  IMAD.WIDE R24, R249, 0x4, R238 ;  /* 0x00000004f9187825 */ /* 0x004fc800078e02ee */
[C---:B------:R-:W-:Y:S01]  /*38ba0*/  IMAD.WIDE R20, R249.reuse, 0x4, R18 ;  /* 0x00000004f9147825 */ /* 0x040fe200078e0212 */
[----:B------:R-:W-:Y:S03]  /*38bb0*/  STL.64 [R1+0x1378], R24 ;  /* 0x0013781801007387 */ /* 0x000fe60000100a00 */
[C---:B------:R-:W-:Y:S01]  /*38bc0*/  IMAD.WIDE R18, R249.reuse, 0x4, R10 ;  /* 0x00000004f9127825 */ /* 0x040fe200078e020a */
[----:B------:R-:W-:Y:S04]  /*38bd0*/  STL.64 [R1+0x1958], R242 ;  /* 0x001958f201007387 */ /* 0x000fe80000100a00 */
[----:B------:R-:W-:Y:S01]  /*38be0*/  STL.64 [R1+0x8b0], R20 ;  /* 0x0008b01401007387 */ /* 0x000fe20000100a00 */
[----:B------:R-:W-:-:S03]  /*38bf0*/  IMAD.WIDE R10, R249, 0x4, R6 ;  /* 0x00000004f90a7825 */ /* 0x000fc600078e0206 */
[----:B------:R-:W2:Y:S04]  /*38c00*/  LDL.LU.64 R6, [R1+0x828] ;  /* 0x0008280001067983 */ /* 0x000ea80000300a00 */
[----:B------:R1:W-:Y:S04]  /*38c10*/  STL.64 [R1+0x1020], R18 ;  /* 0x0010201201007387 */ /* 0x0003e80000100a00 */
[----:B------:R3:W-:Y:S01]  /*38c20*/  STL.64 [R1+0x11b0], R10 ;  /* 0x0011b00a01007387 */ /* 0x0007e20000100a00 */
[----:B-1----:R-:W-:-:S03]  /*38c30*/  IMAD.WIDE R18, R249, 0x4, R8 ;  /* 0x00000004f9127825 */ /* 0x002fc600078e0208 */
[----:B------:R-:W4:Y:S01]  /*38c40*/  LDL.LU.64 R8, [R1+0x820] ;  /* 0x0008200001087983 */ /* 0x000f220000300a00 */
[----:B---3--:R-:W-:-:S03]  /*38c50*/  IMAD.WIDE R10, R249, 0x4, R246 ;  /* 0x00000004f90a7825 */ /* 0x008fc600078e02f6 */
[----:B------:R1:W-:Y:S04]  /*38c60*/  STL.64 [R1+0x1350], R18 ;  /* 0x0013501201007387 */ /* 0x0003e80000100a00 */
[----:B-1----:R-:W3:Y:S04]  /*38c70*/  LDL.LU.64 R18, [R1+0x818] ;  /* 0x0008180001127983 */ /* 0x002ee80000300a00 */
[----:B------:R-:W3:Y:S01]  /*38c80*/  LDL.LU.64 R246, [R1+0x810] ;  /* 0x0008100001f67983 */ /* 0x000ee20000300a00 */
[----:B------:R-:W-:-:S03]  /*38c90*/  IMAD.WIDE R98, R249, 0x4, R14 ;  /* 0x00000004f9627825 */ /* 0x000fc600078e020e */
[----:B------:R-:W3:Y:S04]  /*38ca0*/  LDL.LU.64 R14, [R1+0x800] ;  /* 0x00080000010e7983 */ /* 0x000ee80000300a00 */
        /* <DEDUP_REMOVED lines=13> */
[----:B------:R-:W3:Y:S01]  /*38d80*/  LDL.LU.64 R70, [R1+0x8c8] ;  /* 0x0008c80001467983 */ /* 0x000ee20000300a00 */
[----:B------:R-:W-:-:S03]  /*38d90*/  IMAD.WIDE R90, R249, 0x4, R22 ;  /* 0x00000004f95a7825 */ /* 0x000fc600078e0216 */
[----:B------:R-:W3:Y:S01]  /*38da0*/  LDL.LU.64 R28, [R1+0x8c0] ;  /* 0x0008c000011c7983 */ /* 0x000ee20000300a00 */
[----:B------:R-:W-:-:S03]  /*38db0*/  IMAD.WIDE R96, R249, 0x4, R16 ;  /* 0x00000004f9607825 */ /* 0x000fc600078e0210 */
[----:B------:R-:W3:Y:S01]  /*38dc0*/  LDL.LU.64 R38, [R1+0x8b8] ;  /* 0x0008b80001267983 */ /* 0x000ee20000300a00 */
[----:B------:R-:W-:-:S03]  /*38dd0*/  IMAD.WIDE R100, R249, 0x4, R4 ;  /* 0x00000004f9647825 */ /* 0x000fc600078e0204 */
[----:B------:R-:W3:Y:S04]  /*38de0*/  LDL.LU.64 R24, [R1+0x8a8] ;  /* 0x0008a80001187983 */ /* 0x000ee80000300a00 */
[----:B------:R-:W3:Y:S04]  /*38df0*/  LDL.LU.64 R244, [R1+0x908] ;  /* 0x0009080001f47983 */ /* 0x000ee80000300a00 */
[----:B------:R-:W3:Y:S04]  /*38e00*/  LDL.LU.64 R22, [R1+0x950] ;  /* 0x0009500001167983 */ /* 0x000ee80000300a00 */
[----:B------:R-:W3:Y:S04]  /*38e10*/  LDL.LU.64 R16, [R1+0x948] ;  /* 0x0009480001107983 */ /* 0x000ee80000300a00 */
[----:B------:R-:W3:Y:S01]  /*38e20*/  LDL.LU.64 R4, [R1+0x940] ;  /* 0x0009400001047983 */ /* 0x000ee20000300a00 */
[----:B--2---:R-:W-:-:S03]  /*38e30*/  IMAD.WIDE R26, R249, 0x4, R6 ;  /* 0x00000004f91a7825 */ /* 0x004fc600078e0206 */
[----:B------:R-:W2:Y:S04]  /*38e40*/  LDL.LU.64 R6, [R1+0x930] ;  /* 0x0009300001067983 */ /* 0x000ea80000300a00 */
[----:B------:R-:W-:Y:S01]  /*38e50*/  STL.64 [R1+0x8a0], R26 ;  /* 0x0008a01a01007387 */ /* 0x000fe20000100a00 */
[----:B----4-:R-:W-:-:S03]  /*38e60*/  IMAD.WIDE R20, R249, 0x4, R8 ;  /* 0x00000004f9147825 */ /* 0x010fc600078e0208 */
[----:B------:R-:W4:Y:S04]  /*38e70*/  LDL.LU.64 R8, [R1+0x928] ;  /* 0x0009280001087983 */ /* 0x000f280000300a00 */
[----:B------:R1:W-:Y:S01]  /*38e80*/  STL.64 [R1+0xff8], R20 ;  /* 0x000ff81401007387 */ /* 0x0003e20000100a00 */
[----:B---3--:R-:W-:-:S03]  /*38e90*/  IMAD.WIDE R18, R249, 0x4, R18 ;  /* 0x00000004f9127825 */ /* 0x008fc600078e0212 */
[----:B-1----:R-:W3:Y:S01]  /*38ea0*/  LDL.LU.64 R20, [R1+0x920] ;  /* 0x0009200001147983 */ /* 0x002ee20000300a00 */
[----:B------:R-:W-:-:S03]  /*38eb0*/  IMAD.WIDE R26, R249, 0x4, R246 ;  /* 0x00000004f91a7825 */ /* 0x000fc600078e02f6 */
[----:B------:R1:W-:Y:S04]  /*38ec0*/  STL.64 [R1+0x1180], R18 ;  /* 0x0011801201007387 */ /* 0x0003e80000100a00 */
[----:B-1----:R-:W3:Y:S04]  /*38ed0*/  LDL.LU.64 R18, [R1+0x918] ;  /* 0x0009180001127983 */ /* 0x002ee80000300a00 */
[----:B------:R1:W-:Y:S04]  /*38ee0*/  STL.64 [R1+0x1328], R26 ;  /* 0x0013281a01007387 */ /* 0x0003e80000100a00 */
[----:B------:R-:W3:Y:S01]  /*38ef0*/  LDL.LU.64 R246, [R1+0x960] ;  /* 0x0009600001f67983 */ /* 0x000ee20000300a00 */
[----:B------:R-:W-:-:S04]  /*38f00*/  IMAD.WIDE R32, R249, 0x4, R36 ;  /* 0x00000004f9207825 */ /* 0x000fc800078e0224 */
[----:B-1----:R-:W-:-:S04]  /*38f10*/  IMAD.WIDE R26, R249, 0x4, R102 ;  /* 0x00000004f91a7825 */ /* 0x002fc800078e0266 */
[C---:B------:R-:W-:Y:S01]  /*38f20*/  IMAD.WIDE R30, R249.reuse, 0x4, R94 ;  /* 0x00000004f91e7825 */ /* 0x040fe200078e025e */
[----:B------:R1:W-:Y:S04]  /*38f30*/  STL.64 [R1+0x808], R26 ;  /* 0x0008081a01007387 */ /* 0x0003e80000100a00 */
[----:B------:R1:W-:Y:S04]  /*38f40*/  STL.64 [R1+0xdd8], R32 ;  /* 0x000dd82001007387 */ /* 0x0003e80000100a00 */
[----:B------:R-:W-:Y:S01]  /*38f50*/  STL.64 [R1+0x1148], R30 ;  /* 0x0011481e01007387 */ /* 0x000fe20000100a00 */
[----:B-1----:R-:W-:-:S05]  /*38f60*/  IMAD.WIDE R26, R249, 0x4, R44 ;  /* 0x00000004f91a7825 */ /* 0x002fca00078e022c */
[----:B------:R1:W-:Y:S01]  /*38f70*/  STL.64 [R1+0x12f8], R26 ;  /* 0x0012f81a01007387 */ /* 0x0003e20000100a00 */
[----:B------:R-:W-:-:S04]  /*38f80*/  IMAD.WIDE R32, R249, 0x4, R250 ;  /* 0x00000004f9207825 */ /* 0x000fc800078e02fa */
[----:B-1----:R-:W-:-:S04]  /*38f90*/  IMAD.WIDE R26, R249, 0x4, R72 ;  /* 0x00000004f91a7825 */ /* 0x002fc800078e0248 */
[C---:B------:R-:W-:Y:S01]  /*38fa0*/  IMAD.WIDE R30, R249.reuse, 0x4, R70 ;  /* 0x00000004f91e7825 */ /* 0x040fe200078e0246 */
[----:B------:R1:W-:Y:S04]  /*38fb0*/  STL.64 [R1+0x810], R26 ;  /* 0x0008101a01007387 */ /* 0x0003e80000100a00 */
[----:B------:R-:W-:Y:S04]  /*38fc0*/  STL.64 [R1+0xda8], R32 ;  /* 0x000da82001007387 */ /* 0x000fe80000100a00 */
[----:B------:R-:W-:Y:S01]  /*38fd0*/  STL.64 [R1+0x1118], R30 ;  /* 0x0011181e01007387 */ /* 0x000fe20000100a00 */
[----:B-1----:R-:W-:-:S04]  /*38fe0*/  IMAD.WIDE R26, R249, 0x4, R28 ;  /* 0x00000004f91a7825 */ /* 0x002fc800078e021c */
[C---:B------:R-:W-:Y:S01]  /*38ff0*/  IMAD.WIDE R124, R249.reuse, 0x4, R22 ;  /* 0x00000004f97c7825 */ /* 0x040fe200078e0216 */
[----:B------:R-:W-:Y:S03]  /*39000*/  STL.64 [R1+0x12c8], R26 ;  /* 0x0012c81a01007387 */ /* 0x000fe60000100a00 */
[----:B------:R-:W-:-:S04]  /*39010*/  IMAD.WIDE R16, R249, 0x4, R16 ;  /* 0x00000004f9107825 */ /* 0x000fc800078e0210 */
[C---:B------:R-:W-:Y:S02]  /*39020*/  IMAD.WIDE R22, R249.reuse, 0x4, R4 ;  /* 0x00000004f9167825 */ /* 0x040fe400078e0204 */
[----:B------:R-:W3:Y:S04]  /*39030*/  LDL.LU.64 R4, [R1+0x9b0] ;  /* 0x0009b00001047983 */ /* 0x000ee80000300a00 */
[----:B------:R2:W-:Y:S04]  /*39040*/  STL.64 [R1+0x818], R16 ;  /* 0x0008181001007387 */ /* 0x0005e80000100a00 */
        /* <DEDUP_REMOVED lines=10> */
[C---:B--2---:R-:W-:Y:S02]  /*390f0*/  IMAD.WIDE R16, R249.reuse, 0x4, R6 ;  /* 0x00000004f9107825 */ /* 0x044fe400078e0206 */
[----:B------:R-:W2:Y:S04]  /*39100*/  LDL.LU.64 R6, [R1+0x9a8] ;  /* 0x0009a80001067983 */ /* 0x000ea80000300a00 */
[----:B------:R1:W-:Y:S01]  /*39110*/  STL.64 [R1+0x10e8], R16 ;  /* 0x0010e81001007387 */ /* 0x0003e20000100a00 */
[----:B----4-:R-:W-:-:S03]  /*39120*/  IMAD.WIDE R22, R249, 0x4, R8 ;  /* 0x00000004f9167825 */ /* 0x010fc600078e0208 */
[----:B-1----:R-:W4:Y:S04]  /*39130*/  LDL.LU.64 R16, [R1+0x9a0] ;  /* 0x0009a00001107983 */ /* 0x002f280000300a00 */
[----:B------:R-:W4:Y:S04]  /*39140*/  LDL.LU.64 R8, [R1+0x998] ;  /* 0x0009980001087983 */ /* 0x000f280000300a00 */
[----:B------:R1:W-:Y:S04]  /*39150*/  STL.64 [R1+0x1298], R22 ;  /* 0x0012981601007387 */ /* 0x0003e80000100a00 */
        /* <DEDUP_REMOVED lines=17> */
[----:B---3--:R-:W-:-:S03]  /*39270*/  IMAD.WIDE R130, R249, 0x4, R246 ;  /* 0x00000004f9827825 */ /* 0x008fc600078e02f6 */
[----:B------:R-:W3:Y:S04]  /*39280*/  LDL.LU.64 R28, [R1+0xa18] ;  /* 0x000a1800011c7983 */ /* 0x000ee80000300a00 */
[----:B------:R-:W3:Y:S04]  /*39290*/  LDL.LU.64 R38, [R1+0xa48] ;  /* 0x000a480001267983 */ /* 0x000ee80000300a00 */
[----:B------:R-:W3:Y:S04]  /*392a0*/  LDL.LU.64 R244, [R1+0xa50] ;  /* 0x000a500001f47983 */ /* 0x000ee80000300a00 */
[----:B-1----:R-:W3:Y:S04]  /*392b0*/  LDL.LU.64 R22, [R1+0xa80] ;  /* 0x000a800001167983 */ /* 0x002ee80000300a00 */
[----:B------:R-:W3:Y:S01]  /*392c0*/  LDL.LU.64 R246, [R1+0xa78] ;  /* 0x000a780001f67983 */ /* 0x000ee20000300a00 */
[----:B------:R-:W-:-:S04]  /*392d0*/  IMAD.WIDE R128, R249, 0x4, R18 ;  /* 0x00000004f9807825 */ /* 0x000fc800078e0212 */
[C---:B------:R-:W-:Y:S02]  /*392e0*/  IMAD.WIDE R132, R249.reuse, 0x4, R4 ;  /* 0x00000004f9847825 */ /* 0x040fe400078e0204 */
[----:B------:R-:W3:Y:S02]  /*392f0*/  LDL.LU.64 R4, [R1+0xa70] ;  /* 0x000a700001047983 */ /* 0x000ee40000300a00 */
[C---:B--2---:R-:W-:Y:S02]  /*39300*/  IMAD.WIDE R18, R249.reuse, 0x4, R6 ;  /* 0x00000004f9127825 */ /* 0x044fe400078e0206 */
[----:B------:R-:W2:Y:S04]  /*39310*/  LDL.LU.64 R6, [R1+0xa68] ;  /* 0x000a680001067983 */ /* 0x000ea80000300a00 */
[----:B------:R1:W-:Y:S04]  /*39320*/  STL.64 [R1+0x820], R18 ;  /* 0x0008201201007387 */ /* 0x0003e80000100a00 */
[----:B-1----:R-:W2:Y:S01]  /*39330*/  LDL.LU.64 R18, [R1+0xa60] ;  /* 0x000a600001127983 */ /* 0x002ea20000300a00 */
[----:B----4-:R-:W-:-:S04]  /*39340*/  IMAD.WIDE R16, R249, 0x4, R16 ;  /* 0x00000004f9107825 */ /* 0x010fc800078e0210 */
[C---:B------:R-:W-:Y:S01]  /*39350*/  IMAD.WIDE R8, R249.reuse, 0x4, R8 ;  /* 0x00000004f9087825 */ /* 0x040fe200078e0208 */
[----:B------:R1:W-:Y:S03]  /*39360*/  STL.64 [R1+0xd90], R16 ;  /* 0x000d901001007387 */ /* 0x0003e60000100a00 */
[C---:B------:R-:W-:Y:S01]  /*39370*/  IMAD.WIDE R26, R249.reuse, 0x4, R126 ;  /* 0x00000004f91a7825 */ /* 0x040fe200078e027e */
[----:B-1----:R-:W4:Y:S04]  /*39380*/  LDL.LU.64 R16, [R1+0xa58] ;  /* 0x000a580001107983 */ /* 0x002f280000300a00 */
[----:B------:R1:W-:Y:S04]  /*39390*/  STL.64 [R1+0x10b8], R8 ;  /* 0x0010b80801007387 */ /* 0x0003e80000100a00 */
[----:B-1----:R-:W4:Y:S04]  /*393a0*/  LDL.LU.64 R8, [R1+0xa88] ;  /* 0x000a880001087983 */ /* 0x002f280000300a00 */
[----:B------:R1:W-:Y:S01]  /*393b0*/  STL.64 [R1+0x1268], R26 ;  /* 0x0012681a01007387 */ /* 0x0003e20000100a00 */
[----:B------:R-:W-:-:S04]  /*393c0*/  IMAD.WIDE R30, R249, 0x4, R36 ;  /* 0x00000004f91e7825 */ /* 0x000fc800078e0224 */
[----:B-1----:R-:W-:-:S04]  /*393d0*/  IMAD.WIDE R26, R249, 0x4, R32 ;  /* 0x00000004f91a7825 */ /* 0x002fc800078e0220 */
[C---:B------:R-:W-:Y:S01]  /*393e0*/  IMAD.WIDE R32, R249.reuse, 0x4, R110 ;  /* 0x00000004f9207825 */ /* 0x040fe200078e026e */
[----:B------:R1:W-:Y:S04]  /*393f0*/  STL.64 [R1+0x830], R26 ;  /* 0x0008301a01007387 */ /* 0x0003e80000100a00 */
[----:B------:R1:W-:Y:S04]  /*39400*/  STL.64 [R1+0xd88], R32 ;  /* 0x000d882001007387 */ /* 0x0003e80000100a00 */
[----:B------:R1:W-:Y:S02]  /*39410*/  STL.64 [R1+0x1090], R30 ;  /* 0x0010901e01007387 */ /* 0x0003e40000100a00 */
[----:B-1----:R-:W-:-:S05]  /*39420*/  IMAD.WIDE R26, R249, 0x4, R94 ;  /* 0x00000004f91a7825 */ /* 0x002fca00078e025e */
[----:B------:R1:W-:Y:S01]  /*39430*/  STL.64 [R1+0x1238], R26 ;  /* 0x0012381a01007387 */ /* 0x0003e20000100a00 */
[----:B------:R-:W-:-:S04]  /*39440*/  IMAD.WIDE R32, R249, 0x4, R72 ;  /* 0x00000004f9207825 */ /* 0x000fc800078e0248 */
[----:B------:R-:W-:-:S04]  /*39450*/  IMAD.WIDE R30, R249, 0x4, R250 ;  /* 0x00000004f91e7825 */ /* 0x000fc800078e02fa */
[----:B-1----:R-:W-:-:S05]  /*39460*/  IMAD.WIDE R26, R249, 0x4, R68 ;  /* 0x00000004f91a7825 */ /* 0x002fca00078e0244 */
[----:B------:R1:W-:Y:S01]  /*39470*/  STL.64 [R1+0x840], R26 ;  /* 0x0008401a01007387 */ /* 0x0003e20000100a00 */
[----:B---3--:R-:W-:-:S03]  /*39480*/  IMAD.WIDE R156, R249, 0x4, R22 ;  /* 0x00000004f99c7825 */ /* 0x008fc600078e0216 */
[----:B------:R-:W-:Y:S01]  /*39490*/  STL.64 [R1+0xd80], R32 ;  /* 0x000d802001007387 */ /* 0x000fe20000100a00 */
[----:B------:R-:W-:-:S03]  /*394a0*/  IMAD.WIDE R22, R249, 0x4, R246 ;  /* 0x00000004f9167825 */ /* 0x000fc600078e02f6 */
[----:B------:R-:W-:Y:S01]  /*394b0*/  STL.64 [R1+0x1068], R30 ;  /* 0x0010681e01007387 */ /* 0x000fe20000100a00 */
[----:B-1----:R-:W-:-:S05]  /*394c0*/  IMAD.WIDE R26, R249, 0x4, R70 ;  /* 0x00000004f91a7825 */ /* 0x002fca00078e0246 */
[----:B------:R1:W-:Y:S04]  /*394d0*/  STL.64 [R1+0x1208], R26 ;  /* 0x0012081a01007387 */ /* 0x0003e80000100a00 */
[----:B------:R-:W3:Y:S01]  /*394e0*/  LDL.LU.64 R246, [R1+0xa90] ;  /* 0x000a900001f67983 */ /* 0x000ee20000300a00 */
[----:B------:R-:W-:-:S03]  /*394f0*/  IMAD.WIDE R154, R249, 0x4, R244 ;  /* 0x00000004f99a7825 */ /* 0x000fc600078e02f4 */
[----:B------:R2:W-:Y:S01]  /*39500*/  STL.64 [R1+0x848], R22 ;  /* 0x0008481601007387 */ /* 0x0005e20000100a00 */
[----:B-1----:R-:W-:-:S03]  /*39510*/  IMAD.WIDE R26, R249, 0x4, R4 ;  /* 0x00000004f91a7825 */ /* 0x002fc600078e0204 */
[----:B------:R-:W3:Y:S04]  /*39520*/  LDL.LU.64 R4, [R1+0xac0] ;  /* 0x000ac00001047983 */ /* 0x000ee80000300a00 */
[----:B------:R-:W-:Y:S04]  /*39530*/  STL.64 [R1+0xa50], R26 ;  /* 0x000a501a01007387 */ /* 0x000fe80000100a00 */
[----:B------:R-:W3:Y:S01]  /*39540*/  LDL.LU.64 R244, [R1+0xab8] ;  /* 0x000ab80001f47983 */ /* 0x000ee20000300a00 */
        /* <DEDUP_REMOVED lines=8> */
[----:B------:R-:W-:Y:S01]  /*395d0*/  STL.64 [R1+0x1040], R22 ;  /* 0x0010401601007387 */ /* 0x000fe20000100a00 */
[----:B------:R-:W-:-:S05]  /*395e0*/  IMAD.WIDE R18, R249, 0x4, R18 ;  /* 0x00000004f9127825 */ /* 0x000fca00078e0212 */
[----:B------:R1:W-:Y:S04]  /*395f0*/  STL.64 [R1+0x11d8], R18 ;  /* 0x0011d81201007387 */ /* 0x0003e80000100a00 */
[----:B------:R-:W2:Y:S04]  /*39600*/  LDL.LU.64 R146, [R1+0xaa8] ;  /* 0x000aa80001927983 */ /* 0x000ea80000300a00 */
[----:B------:R-:W2:Y:S04]  /*39610*/  LDL.LU.64 R34, [R1+0xaa0] ;  /* 0x000aa00001227983 */ /* 0x000ea80000300a00 */
[----:B-1----:R-:W2:Y:S04]  /*39620*/  LDL.LU.64 R18, [R1+0xa98] ;  /* 0x000a980001127983 */ /* 0x002ea80000300a00 */
[----:B------:R-:W2:Y:S04]  /*39630*/  LDL.LU.64 R144, [R1+0xac8] ;  /* 0x000ac80001907983 */ /* 0x000ea80000300a00 */
        /* <DEDUP_REMOVED lines=12> */
[----:B------:R-:W2:Y:S01]  /*39700*/  LDL.LU.64 R72, [R1+0xb28] ;  /* 0x000b280001487983 */ /* 0x000ea20000300a00 */
[----:B----4-:R-:W-:-:S03]  /*39710*/  IMAD.WIDE R22, R249, 0x4, R16 ;  /* 0x00000004f9167825 */ /* 0x010fc600078e0210 */
[----:B------:R-:W4:Y:S01]  /*39720*/  LDL.LU.64 R250, [R1+0xb20] ;  /* 0x000b200001fa7983 */ /* 0x000f220000300a00 */
[----:B------:R-:W-:-:S03]  /*39730*/  IMAD.WIDE R160, R249, 0x4, R8 ;  /* 0x00000004f9a07825 */ /* 0x000fc600078e0208 */
[----:B------:R-:W4:Y:S04]  /*39740*/  LDL.LU.64 R70, [R1+0xb18] ;  /* 0x000b180001467983 */ /* 0x000f280000300a00 */
[----:B------:R-:W4:Y:S04]  /*39750*/  LDL.LU.64 R28, [R1+0xb48] ;  /* 0x000b4800011c7983 */ /* 0x000f280000300a00 */
[----:B------:R-:W4:Y:S04]  /*39760*/  LDL.LU.64 R16, [R1+0xb50] ;  /* 0x000b500001107983 */ /* 0x000f280000300a00 */
[----:B------:R-:W4:Y:S01]  /*39770*/  LDL.LU.64 R8, [R1+0xb80] ;  /* 0x000b800001087983 */ /* 0x000f220000300a00 */
[----:B---3--:R-:W-:-:S03]  /*39780*/  IMAD.WIDE R162, R249, 0x4, R246 ;  /* 0x00000004f9a27825 */ /* 0x008fc600078e02f6 */
[----:B------:R-:W3:Y:S01]  /*39790*/  LDL.LU.64 R246, [R1+0xb78] ;  /* 0x000b780001f67983 */ /* 0x000ee20000300a00 */
[----:B------:R-:W-:-:S04]  /*397a0*/  IMAD.WIDE R152, R249, 0x4, R38 ;  /* 0x00000004f9987825 */ /* 0x000fc800078e0226 */
[C---:B------:R-:W-:Y:S02]  /*397b0*/  IMAD.WIDE R164, R249.reuse, 0x4, R4 ;  /* 0x00000004f9a47825 */ /* 0x040fe400078e0204 */
[----:B------:R-:W3:Y:S04]  /*397c0*/  LDL.LU.64 R4, [R1+0xb70] ;  /* 0x000b700001047983 */ /* 0x000ee80000300a00 */
[----:B------:R-:W3:Y:S01]  /*397d0*/  LDL.LU.64 R38, [R1+0xb68] ;  /* 0x000b680001267983 */ /* 0x000ee20000300a00 */
[----:B------:R-:W-:-:S05]  /*397e0*/  IMAD.WIDE R26, R249, 0x4, R244 ;  /* 0x00000004f91a7825 */ /* 0x000fca00078e02f4 */
[----:B------:R-:W-:Y:S04]  /*397f0*/  STL.64 [R1+0x850], R26 ;  /* 0x0008501a01007387 */ /* 0x000fe80000100a00 */
[----:B------:R-:W3:Y:S01]  /*39800*/  LDL.LU.64 R244, [R1+0xb60] ;  /* 0x000b600001f47983 */ /* 0x000ee20000300a00 */
[----:B------:R-:W-:-:S04]  /*39810*/  IMAD.WIDE R60, R249, 0x4, R188 ;  /* 0x00000004f93c7825 */ /* 0x000fc800078e02bc */
[----:B------:R-:W-:-:S04]  /*39820*/  IMAD.WIDE R56, R249, 0x4, R186 ;  /* 0x00000004f9387825 */ /* 0x000fc800078e02ba */
[----:B--2---:R-:W-:-:S05]  /*39830*/  IMAD.WIDE R6, R249, 0x4, R6 ;  /* 0x00000004f9067825 */ /* 0x004fca00078e0206 */
[----:B------:R1:W-:Y:S04]  /*39840*/  STL.64 [R1+0xa58], R6 ;  /* 0x000a580601007387 */ /* 0x0003e80000100a00 */
[----:B-1----:R-:W2:Y:S01]  /*39850*/  LDL.LU.64 R6, [R1+0xb58] ;  /* 0x000b580001067983 */ /* 0x002ea20000300a00 */
[----:B------:R-:W-:-:S04]  /*39860*/  IMAD.WIDE R92, R249, 0x4, R146 ;  /* 0x00000004f95c7825 */ /* 0x000fc800078e0292 */
[C---:B------:R-:W-:Y:S01]  /*39870*/  IMAD.WIDE R26, R249.reuse, 0x4, R34 ;  /* 0x00000004f91a7825 */ /* 0x040fe200078e0222 */
[----:B------:R-:W-:Y:S04]  /*39880*/  STL.64 [R1+0x1018], R92 ;  /* 0x0010185c01007387 */ /* 0x000fe80000100a00 */
[----:B------:R1:W-:Y:S01]  /*39890*/  STL.64 [R1+0x11a8], R26 ;  /* 0x0011a81a01007387 */ /* 0x0003e20000100a00 */
[----:B------:R-:W-:-:S04]  /*398a0*/  IMAD.WIDE R148, R249, 0x4, R30 ;  /* 0x00000004f9947825 */ /* 0x000fc800078e021e */
[----:B-1----:R-:W-:-:S04]  /*398b0*/  IMAD.WIDE R26, R249, 0x4, R126 ;  /* 0x00000004f91a7825 */ /* 0x002fc800078e027e */
[C---:B------:R-:W-:Y:S01]  /*398c0*/  IMAD.WIDE R32, R249.reuse, 0x4, R32 ;  /* 0x00000004f9207825 */ /* 0x040fe200078e0220 */
[----:B------:R1:W-:Y:S03]  /*398d0*/  STL.64 [R1+0x858], R26 ;  /* 0x0008581a01007387 */ /* 0x0003e60000100a00 */
[C---:B------:R-:W-:Y:S01]  /*398e0*/  IMAD.WIDE R30, R249.reuse, 0x4, R110 ;  /* 0x00000004f91e7825 */ /* 0x040fe200078e026e */
[----:B------:R-:W-:Y:S04]  /*398f0*/  STL.64 [R1+0xa60], R32 ;  /* 0x000a602001007387 */ /* 0x000fe80000100a00 */
[----:B------:R-:W-:Y:S01]  /*39900*/  STL.64 [R1+0xff0], R30 ;  /* 0x000ff01e01007387 */ /* 0x000fe20000100a00 */
[----:B-1----:R-:W-:-:S05]  /*39910*/  IMAD.WIDE R26, R249, 0x4, R36 ;  /* 0x00000004f91a7825 */ /* 0x002fca00078e0224 */
[----:B------:R1:W-:Y:S02]  /*39920*/  STL.64 [R1+0x1178], R26 ;  /* 0x0011781a01007387 */ /* 0x0003e40000100a00 */
[----:B-1----:R-:W-:-:S04]  /*39930*/  IMAD.WIDE R26, R249, 0x4, R74 ;  /* 0x00000004f91a7825 */ /* 0x002fc800078e024a */
[C---:B------:R-:W-:Y:S01]  /*39940*/  IMAD.WIDE R32, R249.reuse, 0x4, R68 ;  /* 0x00000004f9207825 */ /* 0x040fe200078e0244 */
[----:B------:R4:W-:Y:S03]  /*39950*/  STL.64 [R1+0x860], R26 ;  /* 0x0008601a01007387 */ /* 0x0009e60000100a00 */
[C---:B------:R-:W-:Y:S01]  /*39960*/  IMAD.WIDE R30, R249.reuse, 0x4, R72 ;  /* 0x00000004f91e7825 */ /* 0x040fe200078e0248 */
[----:B------:R-:W-:Y:S04]  /*39970*/  STL.64 [R1+0xa68], R32 ;  /* 0x000a682001007387 */ /* 0x000fe80000100a00 */
[----:B------:R-:W-:Y:S01]  /*39980*/  STL.64 [R1+0xdd0], R30 ;  /* 0x000dd01e01007387 */ /* 0x000fe20000100a00 */
[----:B----4-:R-:W-:-:S05]  /*39990*/  IMAD.WIDE R26, R249, 0x4, R250 ;  /* 0x00000004f91a7825 */ /* 0x010fca00078e02fa */
[----:B------:R1:W-:Y:S01]  /*399a0*/  STL.64 [R1+0x1140], R26 ;  /* 0x0011401a01007387 */ /* 0x0003e20000100a00 */
[----:B------:R-:W-:-:S03]  /*399b0*/  IMAD.WIDE R188, R249, 0x4, R8 ;  /* 0x00000004f9bc7825 */ /* 0x000fc600078e0208 */
[----:B------:R-:W4:Y:S01]  /*399c0*/  LDL.LU.64 R8, [R1+0xb88] ;  /* 0x000b880001087983 */ /* 0x000f220000300a00 */
[----:B------:R-:W-:-:S04]  /*399d0*/  IMAD.WIDE R186, R249, 0x4, R16 ;  /* 0x00000004f9ba7825 */ /* 0x000fc800078e0210 */
[C---:B---3--:R-:W-:Y:S02]  /*399e0*/  IMAD.WIDE R16, R249.reuse, 0x4, R246 ;  /* 0x00000004f9107825 */ /* 0x048fe400078e02f6 */
[----:B------:R-:W3:Y:S04]  /*399f0*/  LDL.LU.64 R246, [R1+0xb90] ;  /* 0x000b900001f67983 */ /* 0x000ee80000300a00 */
[----:B------:R1:W-:Y:S02]  /*39a00*/  STL.64 [R1+0x868], R16 ;  /* 0x0008681001007387 */ /* 0x0003e40000100a00 */
[----:B-1----:R-:W-:-:S04]  /*39a10*/  IMAD.WIDE R26, R249, 0x4, R4 ;  /* 0x00000004f91a7825 */ /* 0x002fc800078e0204 */
[C---:B------:R-:W-:Y:S01]  /*39a20*/  IMAD.WIDE R54, R249.reuse, 0x4, R184 ;  /* 0x00000004f9367825 */ /* 0x040fe200078e02b8 */
[----:B------:R-:W3:Y:S03]  /*39a30*/  LDL.LU.64 R16, [R1+0xb98] ;  /* 0x000b980001107983 */ /* 0x000ee60000300a00 */
[C---:B------:R-:W-:Y:S01]  /*39a40*/  IMAD.WIDE R184, R249.reuse, 0x4, R28 ;  /* 0x00000004f9b87825 */ /* 0x040fe200078e021c */
[----:B------:R-:W3:Y:S04]  /*39a50*/  LDL.LU.64 R4, [R1+0xbc0] ;  /* 0x000bc00001047983 */ /* 0x000ee80000300a00 */
[----:B------:R1:W-:Y:S01]  /*39a60*/  STL.64 [R1+0xa70], R26 ;  /* 0x000a701a01007387 */ /* 0x0003e20000100a00 */
[----:B------:R-:W-:-:S04]  /*39a70*/  IMAD.WIDE R28, R249, 0x4, R244 ;  /* 0x00000004f91c7825 */ /* 0x000fc800078e02f4 */
[----:B-1----:R-:W-:-:S05]  /*39a80*/  IMAD.WIDE R26, R249, 0x4, R38 ;  /* 0x00000004f91a7825 */ /* 0x002fca00078e0226 */
[----:B------:R1:W-:Y:S01]  /*39a90*/  STL.64 [R1+0xda0], R26 ;  /* 0x000da01a01007387 */ /* 0x0003e20000100a00 */
[----:B------:R-:W-:-:S03]  /*39aa0*/  IMAD.WIDE R146, R249, 0x4, R142 ;  /* 0x00000004f9927825 */ /* 0x000fc600078e028e */
[----:B-1----:R-:W3:Y:S04]  /*39ab0*/  LDL.LU.64 R26, [R1+0xbb8] ;  /* 0x000bb800011a7983 */ /* 0x002ee80000300a00 */
[----:B------:R1:W-:Y:S04]  /*39ac0*/  STL.64 [R1+0x1110], R28 ;  /* 0x0011101c01007387 */ /* 0x0003e80000100a00 */
        /* <DEDUP_REMOVED lines=19> */
[----:B------:R-:W-:-:S03]  /*39c00*/  IMAD.WIDE R182, R249, 0x4, R70 ;  /* 0x00000004f9b67825 */ /* 0x000fc600078e0246 */
[----:B------:R-:W3:Y:S04]  /*39c10*/  LDL.LU.64 R72, [R1+0xc38] ;  /* 0x000c380001487983 */ /* 0x000ee80000300a00 */
[----:B------:R-:W3:Y:S04]  /*39c20*/  LDL.LU.64 R250, [R1+0xc30] ;  /* 0x000c300001fa7983 */ /* 0x000ee80000300a00 */
[----:B------:R-:W3:Y:S04]  /*39c30*/  LDL.LU.64 R70, [R1+0xc28] ;  /* 0x000c280001467983 */ /* 0x000ee80000300a00 */
[----:B-1----:R-:W3:Y:S04]  /*39c40*/  LDL.LU.64 R28, [R1+0xc20] ;  /* 0x000c2000011c7983 */ /* 0x002ee80000300a00 */
[----:B------:R-:W3:Y:S01]  /*39c50*/  LDL.LU.64 R244, [R1+0xc48] ;  /* 0x000c480001f47983 */ /* 0x000ee20000300a00 */
[----:B--2---:R-:W-:-:S03]  /*39c60*/  IMAD.WIDE R190, R249, 0x4, R6 ;  /* 0x00000004f9be7825 */ /* 0x004fc600078e0206 */
[----:B------:R-:W2:Y:S01]  /*39c70*/  LDL.LU.64 R6, [R1+0xc50] ;  /* 0x000c500001067983 */ /* 0x000ea20000300a00 */
[----:B----4-:R-:W-:-:S03]  /*39c80*/  IMAD.WIDE R192, R249, 0x4, R8 ;  /* 0x00000004f9c07825 */ /* 0x010fc600078e0208 */
[----:B------:R-:W4:Y:S01]  /*39c90*/  LDL.LU.64 R8, [R1+0xc58] ;  /* 0x000c580001087983 */ /* 0x000f220000300a00 */
[----:B---3--:R-:W-:-:S03]  /*39ca0*/  IMAD.WIDE R194, R249, 0x4, R246 ;  /* 0x00000004f9c27825 */ /* 0x008fc600078e02f6 */
[----:B------:R-:W3:Y:S04]  /*39cb0*/  LDL.LU.64 R246, [R1+0xc80] ;  /* 0x000c800001f67983 */ /* 0x000ee80000300a00 */
[----:B------:R-:W3:Y:S01]  /*39cc0*/  LDL.LU.64 R38, [R1+0xc78] ;  /* 0x000c780001267983 */ /* 0x000ee20000300a00 */
[----:B------:R-:W-:-:S04]  /*39cd0*/  IMAD.WIDE R40, R249, 0x4, R174 ;  /* 0x00000004f9287825 */ /* 0x000fc800078e02ae */
[C---:B------:R-:W-:Y:S02]  /*39ce0*/  IMAD.WIDE R196, R249.reuse, 0x4, R16 ;  /* 0x00000004f9c47825 */ /* 0x040fe400078e0210 */
[----:B------:R-:W3:Y:S02]  /*39cf0*/  LDL.LU.64 R16, [R1+0xc70] ;  /* 0x000c700001107983 */ /* 0x000ee40000300a00 */
[----:B------:R-:W-:-:S05]  /*39d00*/  IMAD.WIDE R4, R249, 0x4, R4 ;  /* 0x00000004f9047825 */ /* 0x000fca00078e0204 */
[----:B------:R1:W-:Y:S04]  /*39d10*/  STL.64 [R1+0x870], R4 ;  /* 0x0008700401007387 */ /* 0x0003e80000100a00 */
[----:B-1----:R-:W3:Y:S01]  /*39d20*/  LDL.LU.64 R4, [R1+0xc68] ;  /* 0x000c680001047983 */ /* 0x002ee20000300a00 */
[----:B------:R-:W-:-:S04]  /*39d30*/  IMAD.WIDE R174, R249, 0x4, R26 ;  /* 0x00000004f9ae7825 */ /* 0x000fc800078e021a */
[C---:B------:R-:W-:Y:S01]  /*39d40*/  IMAD.WIDE R158, R249.reuse, 0x4, R158 ;  /* 0x00000004f99e7825 */ /* 0x040fe200078e029e */
[----:B------:R-:W-:Y:S03]  /*39d50*/  STL.64 [R1+0xa78], R174 ;  /* 0x000a78ae01007387 */ /* 0x000fe60000100a00 */
        /* <DEDUP_REMOVED lines=11> */
[----:B------:R1:W-:Y:S01]  /*39e10*/  STL.64 [R1+0x10b0], R26 ;  /* 0x0010b01a01007387 */ /* 0x0003e20000100a00 */
[----:B------:R-:W-:-:S04]  /*39e20*/  IMAD.WIDE R50, R249, 0x4, R218 ;  /* 0x00000004f9327825 */ /* 0x000fc800078e02da */
[----:B-1----:R-:W-:-:S04]  /*39e30*/  IMAD.WIDE R26, R249, 0x4, R68 ;  /* 0x00000004f91a7825 */ /* 0x002fc800078e0244 */
[C---:B------:R-:W-:Y:S01]  /*39e40*/  IMAD.WIDE R32, R249.reuse, 0x4, R72 ;  /* 0x00000004f9207825 */ /* 0x040fe200078e0248 */
[----:B------:R1:W-:Y:S03]  /*39e50*/  STL.64 [R1+0x880], R26 ;  /* 0x0008801a01007387 */ /* 0x0003e60000100a00 */
[C---:B------:R-:W-:Y:S01]  /*39e60*/  IMAD.WIDE R30, R249.reuse, 0x4, R250 ;  /* 0x00000004f91e7825 */ /* 0x040fe200078e02fa */
[----:B------:R-:W-:Y:S03]  /*39e70*/  STL.64 [R1+0xa80], R32 ;  /* 0x000a802001007387 */ /* 0x000fe60000100a00 */
[C---:B------:R-:W-:Y:S01]  /*39e80*/  IMAD.WIDE R52, R249.reuse, 0x4, R220 ;  /* 0x00000004f9347825 */ /* 0x040fe200078e02dc */
[----:B------:R-:W-:Y:S03]  /*39e90*/  STL.64 [R1+0xb10], R30 ;  /* 0x000b101e01007387 */ /* 0x000fe60000100a00 */
[----:B-1----:R-:W-:-:S05]  /*39ea0*/  IMAD.WIDE R26, R249, 0x4, R70 ;  /* 0x00000004f91a7825 */ /* 0x002fca00078e0246 */
[----:B------:R3:W-:Y:S01]  /*39eb0*/  STL.64 [R1+0x1088], R26 ;  /* 0x0010881a01007387 */ /* 0x0007e20000100a00 */
[----:B------:R-:W-:-:S04]  /*39ec0*/  IMAD.WIDE R48, R249, 0x4, R216 ;  /* 0x00000004f9307825 */ /* 0x000fc800078e02d8 */
[----:B------:R-:W-:-:S04]  /*39ed0*/  IMAD.WIDE R216, R249, 0x4, R244 ;  /* 0x00000004f9d87825 */ /* 0x000fc800078e02f4 */
[C---:B--2---:R-:W-:Y:S02]  /*39ee0*/  IMAD.WIDE R218, R249.reuse, 0x4, R6 ;  /* 0x00000004f9da7825 */ /* 0x044fe400078e0206 */
[----:B------:R-:W2:Y:S02]  /*39ef0*/  LDL.LU.64 R6, [R1+0xc60] ;  /* 0x000c600001067983 */ /* 0x000ea40000300a00 */
[C---:B----4-:R-:W-:Y:S02]  /*39f00*/  IMAD.WIDE R220, R249.reuse, 0x4, R8 ;  /* 0x00000004f9dc7825 */ /* 0x050fe400078e0208 */
[----:B------:R-:W4:Y:S04]  /*39f10*/  LDL.LU.64 R8, [R1+0xc88] ;  /* 0x000c880001087983 */ /* 0x000f280000300a00 */
[----:B------:R-:W4:Y:S01]  /*39f20*/  LDL.LU.64 R244, [R1+0xc90] ;  /* 0x000c900001f47983 */ /* 0x000f220000300a00 */
[----:B---3--:R-:W-:-:S03]  /*39f30*/  IMAD.WIDE R26, R249, 0x4, R246 ;  /* 0x00000004f91a7825 */ /* 0x008fc600078e02f6 */
[----:B------:R-:W3:Y:S04]  /*39f40*/  LDL.LU.64 R246, [R1+0xc98] ;  /* 0x000c980001f67983 */ /* 0x000ee80000300a00 */
[----:B------:R1:W-:Y:S01]  /*39f50*/  STL.64 [R1+0x888], R26 ;  /* 0x0008881a01007387 */ /* 0x0003e20000100a00 */
[----:B------:R-:W-:-:S04]  /*39f60*/  IMAD.WIDE R174, R249, 0x4, R34 ;  /* 0x00000004f9ae7825 */ /* 0x000fc800078e0222 */
[----:B-1----:R-:W-:-:S04]  /*39f70*/  IMAD.WIDE R26, R249, 0x4, R38 ;  /* 0x00000004f91a7825 */ /* 0x002fc800078e0226 */
[C---:B------:R-:W-:Y:S01]  /*39f80*/  IMAD.WIDE R16, R249.reuse, 0x4, R16 ;  /* 0x00000004f9107825 */ /* 0x040fe200078e0210 */
[----:B------:R1:W-:Y:S03]  /*39f90*/  STL.64 [R1+0xa30], R26 ;  /* 0x000a301a01007387 */ /* 0x0003e60000100a00 */
[----:B------:R-:W-:-:S04]  /*39fa0*/  IMAD.WIDE R42, R249, 0x4, R176 ;  /* 0x00000004f92a7825 */ /* 0x000fc800078e02b0 */
[C---:B------:R-:W-:Y:S01]  /*39fb0*/  IMAD.WIDE R4, R249.reuse, 0x4, R4 ;  /* 0x00000004f9047825 */ /* 0x040fe200078e0204 */
[----:B-1----:R-:W3:Y:S04]  /*39fc0*/  LDL.LU.64 R26, [R1+0xcc0] ;  /* 0x000cc000011a7983 */ /* 0x002ee80000300a00 */
[----:B------:R1:W-:Y:S04]  /*39fd0*/  STL.64 [R1+0xa20], R16 ;  /* 0x000a201001007387 */ /* 0x0003e80000100a00 */
[----:B------:R-:W3:Y:S01]  /*39fe0*/  LDL.LU.64 R158, [R1+0xcb8] ;  /* 0x000cb800019e7983 */ /* 0x000ee20000300a00 */
[----:B------:R-:W-:-:S03]  /*39ff0*/  IMAD.WIDE R176, R249, 0x4, R142 ;  /* 0x00000004f9b07825 */ /* 0x000fc600078e028e */
[----:B------:R1:W-:Y:S04]  /*3a000*/  STL.64 [R1+0xc08], R4 ;  /* 0x000c080401007387 */ /* 0x0003e80000100a00 */
[----:B------:R-:W3:Y:S01]  /*3a010*/  LDL.LU.64 R92, [R1+0xcb0] ;  /* 0x000cb000015c7983 */ /* 0x000ee20000300a00 */
[----:B------:R-:W-:-:S03]  /*3a020*/  IMAD.WIDE R180, R249, 0x4, R126 ;  /* 0x00000004f9b47825 */ /* 0x000fc600078e027e */
        /* <DEDUP_REMOVED lines=13> */
[----:B------:R-:W3:Y:S01]  /*3a100*/  LDL.LU.64 R78, [R1+0xd00] ;  /* 0x000d0000014e7983 */ /* 0x000ee20000300a00 */
[----:B------:R-:W-:-:S04]  /*3a110*/  IMAD.WIDE R66, R249, 0x4, R204 ;  /* 0x00000004f9427825 */ /* 0x000fc800078e02cc */
[C---:B------:R-:W-:Y:S02]  /*3a120*/  IMAD.WIDE R202, R249.reuse, 0x4, R58 ;  /* 0x00000004f9ca7825 */ /* 0x040fe400078e023a */
[----:B------:R-:W3:Y:S02]  /*3a130*/  LDL.LU.64 R58, [R1+0xd08] ;  /* 0x000d0800013a7983 */ /* 0x000ee40000300a00 */
[C---:B------:R-:W-:Y:S02]  /*3a140*/  IMAD.WIDE R204, R249.reuse, 0x4, R74 ;  /* 0x00000004f9cc7825 */ /* 0x040fe400078e024a */
        /* <DEDUP_REMOVED lines=13> */
[----:B------:R-:W-:-:S03]  /*3a220*/  IMAD.WIDE R226, R249, 0x4, R244 ;  /* 0x00000004f9e27825 */ /* 0x000fc600078e02f4 */
[----:B------:R-:W2:Y:S04]  /*3a230*/  LDL.LU.64 R38, [R1+0xd60] ;  /* 0x000d600001267983 */ /* 0x000ea80000300a00 */
[----:B------:R-:W4:Y:S01]  /*3a240*/  LDL.LU.64 R244, [R1+0xd70] ;  /* 0x000d700001f47983 */ /* 0x000f220000300a00 */
[----:B---3--:R-:W-:-:S03]  /*3a250*/  IMAD.WIDE R228, R249, 0x4, R246 ;  /* 0x00000004f9e47825 */ /* 0x008fc600078e02f6 */
[----:B------:R-:W4:Y:S01]  /*3a260*/  LDL.LU.64 R246, [R1+0xd68] ;  /* 0x000d680001f67983 */ /* 0x000f220000300a00 */
[----:B------:R-:W-:-:S05]  /*3a270*/  IMAD.WIDE R26, R249, 0x4, R26 ;  /* 0x00000004f91a7825 */ /* 0x000fca00078e021a */
[----:B------:R1:W-:Y:S01]  /*3a280*/  STL.64 [R1+0x890], R26 ;  /* 0x0008901a01007387 */ /* 0x0003e20000100a00 */
[----:B------:R-:W-:-:S04]  /*3a290*/  IMAD.WIDE R158, R249, 0x4, R158 ;  /* 0x00000004f99e7825 */ /* 0x000fc800078e029e */
[C---:B------:R-:W-:Y:S01]  /*3a2a0*/  IMAD.WIDE R92, R249.reuse, 0x4, R92 ;  /* 0x00000004f95c7825 */ /* 0x040fe200078e025c */
[----:B------:R-:W-:Y:S03]  /*3a2b0*/  STL.64 [R1+0x938], R158 ;  /* 0x0009389e01007387 */ /* 0x000fe60000100a00 */
[C---:B-1----:R-:W-:Y:S01]  /*3a2c0*/  IMAD.WIDE R26, R249.reuse, 0x4, R34 ;  /* 0x00000004f91a7825 */ /* 0x042fe200078e0222 */
[----:B------:R-:W-:Y:S04]  /*3a2d0*/  STL.64 [R1+0x908], R92 ;  /* 0x0009085c01007387 */ /* 0x000fe80000100a00 */
[----:B------:R1:W-:Y:S01]  /*3a2e0*/  STL.64 [R1+0xbc8], R26 ;  /* 0x000bc81a01007387 */ /* 0x0003e20000100a00 */
[----:B------:R-:W-:-:S04]  /*3a2f0*/  IMAD.WIDE R208, R249, 0x4, R30 ;  /* 0x00000004f9d07825 */ /* 0x000fc800078e021e */
        /* <DEDUP_REMOVED lines=15> */
[----:B-1----:R-:W-:-:S05]  /*3a3f0*/  IMAD.WIDE R26, R249, 0x4, R28 ;  /* 0x00000004f91a7825 */ /* 0x002fca00078e021c */
[----:B------:R1:W-:Y:S04]  /*3a400*/  STL.64 [R1+0x728], R26 ;  /* 0x0007281a01007387 */ /* 0x0003e80000100a00 */
[----:B------:R-:W3:Y:S04]  /*3a410*/  LDL.LU.64 R238, [R1+0xd78] ;  /* 0x000d780001ee7983 */ /* 0x000ee80000300a00 */
[----:B------:R-:W3:Y:S04]  /*3a420*/  LDL.64 R158, [R1+0xdc8] ;  /* 0x000dc800019e7983 */ /* 0x000ee80000100a00 */
[----:B-1----:R-:W3:Y:S01]  /*3a430*/  LDL.64 R26, [R1+0xdf8] ;  /* 0x000df800011a7983 */ /* 0x002ee20000100a00 */
        /* <DEDUP_REMOVED lines=8> */
[----:B--2---:R-:W-:-:S04]  /*3a4c0*/  IMAD.WIDE R32, R249, 0x4, R38 ;  /* 0x00000004f9207825 */ /* 0x004fc800078e0226 */
[C---:B----4-:R-:W-:Y:S01]  /*3a4d0*/  IMAD.WIDE R30, R249.reuse, 0x4, R244 ;  /* 0x00000004f91e7825 */ /* 0x050fe200078e02f4 */
[----:B------:R-:W-:Y:S04]  /*3a4e0*/  STL.64 [R1+0x720], R32 ;  /* 0x0007202001007387 */ /* 0x000fe80000100a00 */
[----:B------:R-:W2:Y:S01]  /*3a4f0*/  LDL.64 R92, [R1+0x9c8] ;  /* 0x0009c800015c7983 */ /* 0x000ea20000100a00 */
[----:B------:R-:W-:-:S03]  /*3a500*/  IMAD.WIDE R28, R249, 0x4, R246 ;  /* 0x00000004f91c7825 */ /* 0x000fc600078e02f6 */
[----:B------:R1:W-:Y:S04]  /*3a510*/  STL.64 [R1+0x718], R30 ;  /* 0x0007181e01007387 */ /* 0x0003e80000100a00 */
[----:B------:R-:W4:Y:S04]  /*3a520*/  LDL.64 R34, [R1+0x988] ;  /* 0x0009880001227983 */ /* 0x000f280000100a00 */
[----:B------:R1:W-:Y:S04]  /*3a530*/  STL.64 [R1+0x710], R28 ;  /* 0x0007101c01007387 */ /* 0x0003e80000100a00 */
[----:B------:R-:W4:Y:S04]  /*3a540*/  LDL.64 R142, [R1+0x958] ;  /* 0x00095800018e7983 */ /* 0x000f280000100a00 */
[----:B-1----:R-:W4:Y:S04]  /*3a550*/  LDL.64 R30, [R1+0x8f8] ;  /* 0x0008f800011e7983 */ /* 0x002f280000100a00 */
        /* <DEDUP_REMOVED lines=17> */
[----:B------:R-:W-:-:S03]  /*3a670*/  LOP3.LUT R248, R252, 0x7f, RZ, 0xc0, !PT ;  /* 0x0000007ffcf87812 */ /* 0x000fc600078ec0ff */
[----:B------:R-:W4:Y:S02]  /*3a680*/  LDL.64 R242, [R1+0x10] ;  /* 0x0000100001f27983 */ /* 0x000f240000100a00 */
[----:B------:R-:W-:Y:S02]  /*3a690*/  IMAD.SHL.U32 R252, R248, 0x4, RZ ;  /* 0x00000004f8fc7824 */ /* 0x000fe400078e00ff */
[----:B------:R-:W-:Y:S01]  /*3a6a0*/  STL [R1+0x1860], R249 ;  /* 0x001860f901007387 */ /* 0x000fe20000100800 */
[----:B---3--:R-:W-:-:S03]  /*3a6b0*/  IMAD.WIDE R238, R249, 0x4, R238 ;  /* 0x00000004f9ee7825 */ /* 0x008fc600078e02ee */
[----:B------:R1:W-:Y:S04]  /*3a6c0*/  LDGSTS.E [R252+0x40000], [R26.64], P4 ;  /* 0x400000001afc7fae */ /* 0x0003e8000a12184c */
[----:B------:R3:W-:Y:S04]  /*3a6d0*/  LDGSTS.E [R252+0x41000], [R158.64], P4 ;  /* 0x410000009efc7fae */ /* 0x0007e8000a12184c */
[----:B-1----:R-:W4:Y:S04]  /*3a6e0*/  LDL.LU.64 R26, [R1+0x1a10] ;  /* 0x001a1000011a7983 */ /* 0x002f280000300a00 */
[----:B---3--:R-:W3:Y:S04]  /*3a6f0*/  LDL.LU.64 R158, [R1+0x1a08] ;  /* 0x001a0800019e7983 */ /* 0x008ee80000300a00 */
[----:B------:R-:W-:Y:S04]  /*3a700*/  STL.64 [R1+0x708], R238 ;  /* 0x000708ee01007387 */ /* 0x000fe80000100a00 */
[----:B------:R1:W-:Y:S04]  /*3a710*/  STL.64 [R1+0x1868], R238 ;  /* 0x001868ee01007387 */ /* 0x0003e80000100a00 */
[----:B-1----:R-:W3:Y:S04]  /*3a720*/  LDL.64 R238, [R1+0x50] ;  /* 0x0000500001ee7983 */ /* 0x002ee80000100a00 */
[----:B--2---:R1:W-:Y:S04]  /*3a730*/  LDGSTS.E [R252+0x42000], [R92.64], P4 ;  /* 0x420000005cfc7fae */ /* 0x0043e8000a12184c */
[----:B----4-:R2:W-:Y:S04]  /*3a740*/  LDGSTS.E [R252+0x43000], [R34.64], P4 ;  /* 0x4300000022fc7fae */ /* 0x0105e8000a12184c */
[----:B-1----:R-:W4:Y:S04]  /*3a750*/  LDL.LU.64 R92, [R1+0x1a00] ;  /* 0x001a0000015c7983 */ /* 0x002f280000300a00 */
[----:B------:R1:W-:Y:S04]  /*3a760*/  LDGSTS.E [R252+0x44000], [R142.64], P4 ;  /* 0x440000008efc7fae */ /* 0x0003e8000a12184c */
[----:B--2---:R-:W2:Y:S04]  /*3a770*/  LDL.LU.64 R34, [R1+0x19f8] ;  /* 0x0019f80001227983 */ /* 0x004ea80000300a00 */
[----:B------:R1:W-:Y:S04]  /*3a780*/  LDGSTS.E [R252+0x45000], [R30.64], P4 ;  /* 0x450000001efc7fae */ /* 0x0003e8000a12184c */
[----:B-1----:R-:W2:Y:S04]  /*3a790*/  LDL.LU.64 R142, [R1+0x19f0] ;  /* 0x0019f000018e7983 */ /* 0x002ea80000300a00 */
[----:B------:R1:W-:Y:S04]  /*3a7a0*/  LDGSTS.E [R252+0x46000], [R126.64], P4 ;  /* 0x460000007efc7fae */ /* 0x0003e8000a12184c */
[----:B------:R-:W2:Y:S04]  /*3a7b0*/  LDL.LU.64 R30, [R1+0x19e8] ;  /* 0x0019e800011e7983 */ /* 0x000ea80000300a00 */
        /* <DEDUP_REMOVED lines=32> */
[----:B-1----:R-:W2:Y:S04]  /*3a9c0*/  LDL.LU.64 R246, [R1+0x1960] ;  /* 0x0019600001f67983 */ /* 0x002ea80000300a00 */
[----:B---3--:R1:W-:Y:S04]  /*3a9d0*/  LDGSTS.E [R252+0x57000], [R238.64], P4 ;  /* 0x57000000eefc7fae */ /* 0x0083e8000a12184c */
[----:B------:R3:W-:Y:S01]  /*3a9e0*/  LDGSTS.E [R252+0x58000], [R242.64], P4 ;  /* 0x58000000f2fc7fae */ /* 0x0007e2000a12184c */
[----:B------:R-:W-:-:S04]  /*3a9f0*/  IMAD.WIDE R14, R249, 0x4, R14 ;  /* 0x00000004f90e7825 */ /* 0x000fc800078e020e */
[----:B------:R-:W-:-:S04]  /*3aa00*/  IMAD.WIDE R20, R249, 0x4, R20 ;  /* 0x00000004f9147825 */ /* 0x000fc800078e0214 */
[----:B------:R-:W-:-:S04]  /*3aa10*/  IMAD.WIDE R24, R249, 0x4, R24 ;  /* 0x00000004f9187825 */ /* 0x000fc800078e0218 */
[----:B------:R-:W-:-:S04]  /*3aa20*/  IMAD.WIDE R18, R249, 0x4, R18 ;  /* 0x00000004f9127825 */ /* 0x000fc800078e0212 */
[----:B------:R-:W-:Y:S02]  /*3aa30*/  IMAD.SHL.U32 R248, R248, 0x4, RZ ;  /* 0x00000004f8f87824 */ /* 0x000fe400078e00ff */
        /* <DEDUP_REMOVED lines=10> */
[----:B------:R-:W-:Y:S01]  /*3aae0*/  IMAD.WIDE R8, R249, 0x4, R8 ;  /* 0x00000004f9087825 */ /* 0x000fe200078e0208 */
[----:B--2---:R-:W-:Y:S04]  /*3aaf0*/  STL.64 [R1+0x1870], R246 ;  /* 0x001870f601007387 */ /* 0x004fe80000100a00 */
        /* <DEDUP_REMOVED lines=50> */
[----:B------:R1:W-:Y:S04]  /*3ae20*/  STL.64 [R1+0x1940], R150 ;  /* 0x0019409601007387 */ /* 0x0003e80000100a00 */
[----:B------:R1:W-:Y:S04]  /*3ae30*/  LDGSTS.E [R252+0x72000], [R134.64], P4 ;  /* 0x7200000086fc7fae */ /* 0x0003e8000a12184c */
[----:B------:R-:W-:Y:S04]  /*3ae40*/  STL.64 [R1+0x1948], R22 ;  /* 0x0019481601007387 */ /* 0x000fe80000100a00 */
[----:B------:R2:W-:Y:S04]  /*3ae50*/  LDGSTS.E [R252+0x73000], [R150.64], P4 ;  /* 0x7300000096fc7fae */ /* 0x0005e8000a12184c */
[----:B------:R3:W-:Y:S04]  /*3ae60*/  STL.64 [R1+0x1950], R18 ;  /* 0x0019501201007387 */ /* 0x0007e80000100a00 */
[----:B-1----:R-:W4:Y:S04]  /*3ae70*/  LDL.64 R134, [R1+0x1138] ;  /* 0x0011380001867983 */ /* 0x002f280000100a00 */
[----:B--2---:R-:W2:Y:S04]  /*3ae80*/  LDL.64 R150, [R1+0x1170] ;  /* 0x0011700001967983 */ /* 0x004ea80000100a00 */
        /* <DEDUP_REMOVED lines=27> */
[----:B---3--:R-:W4:Y:S04]  /*3b040*/  LDL.64 R242, [R1] ;  /* 0x0000000001f27983 */ /* 0x008f280000100a00 */
        /* <DEDUP_REMOVED lines=12> */
[----:B------:R-:W2:Y:S04]  /*3b110*/  S2R R38, SR_TID.X ;  /* 0x0000000000267919 */ /* 0x000ea80000002100 */
[----:B-1----:R-:W4:Y:S04]  /*3b120*/  LDL.64 R18, [R1+0x1230] ;  /* 0x0012300001127983 */ /* 0x002f280000100a00 */
[----:B------:R-:W4:Y:S04]  /*3b130*/  LDL.64 R22, [R1+0x1200] ;  /* 0x0012000001167983 */ /* 0x000f280000100a00 */
[----:B--2---:R1:W-:Y:S04]  /*3b140*/  LDGSTS.E [R39+0x40200], [R150.64], P4 ;  /* 0x4020000096277fae */ /* 0x0043e8000a12184c */
        /* <DEDUP_REMOVED lines=27> */
[----:B--2---:R-:W2:Y:S04]  /*3b300*/  LDL.64 R246, [R1+0x12f0] ;  /* 0x0012f00001f67983 */ /* 0x004ea80000100a00 */
[----:B------:R1:W-:Y:S04]  /*3b310*/  LDGSTS.E [R39+0x5b200], [R248.64], P4 ;  /* 0x5b200000f8277fae */ /* 0x0003e8000a12184c */
[----:B----4-:R-:W4:Y:S04]  /*3b320*/  LDL.64 R238, [R1+0x12c0] ;  /* 0x0012c00001ee7983 */ /* 0x010f280000100a00 */
[----:B------:R1:W-:Y:S04]  /*3b330*/  LDGSTS.E [R39+0x5c200], [R242.64], P4 ;  /* 0x5c200000f2277fae */ /* 0x0003e8000a12184c */
[----:B-1----:R-:W4:Y:S04]  /*3b340*/  LDL.64 R248, [R1+0x1290] ;  /* 0x0012900001f87983 */ /* 0x002f280000100a00 */
[----:B------:R1:W-:Y:S04]  /*3b350*/  LDGSTS.E [R39+0x5d200], [R250.64], P4 ;  /* 0x5d200000fa277fae */ /* 0x0003e8000a12184c */
[----:B------:R-:W4:Y:S04]  /*3b360*/  LDL.64 R242, [R1+0x1260] ;  /* 0x0012600001f27983 */ /* 0x000f280000100a00 */
        /* <DEDUP_REMOVED lines=12> */
[----:B------:R-:W4:Y:S04]  /*3b430*/  LDL.64 R150, [R1+0x11d0] ;  /* 0x0011d00001967983 */ /* 0x000f280000100a00 */
[----:B------:R1:W-:Y:S04]  /*3b440*/  LDGSTS.E [R39+0x6a200], [R12.64], P4 ;  /* 0x6a2000000c277fae */ /* 0x0003e8000a12184c */
[----:B------:R-:W4:Y:S04]  /*3b450*/  LDL.64 R134, [R1+0x11a0] ;  /* 0x0011a00001867983 */ /* 0x000f280000100a00 */
[----:B------:R1:W-:Y:S04]  /*3b460*/  LDGSTS.E [R39+0x6b200], [R88.64], P4 ;  /* 0x6b20000058277fae */ /* 0x0003e8000a12184c */
[----:B------:R-:W4:Y:S04]  /*3b470*/  LDL.64 R24, [R1+0x1168] ;  /* 0x0011680001187983 */ /* 0x000f280000100a00 */
[----:B------:R1:W-:Y:S04]  /*3b480*/  LDGSTS.E [R39+0x6c200], [R96.64], P4 ;  /* 0x6c20000060277fae */ /* 0x0003e8000a12184c */
[----:B------:R-:W4:Y:S04]  /*3b490*/  LDL.64 R20, [R1+0x1130] ;  /* 0x0011300001147983 */ /* 0x000f280000100a00 */
[----:B------:R1:W-:Y:S04]  /*3b4a0*/  LDGSTS.E [R39+0x6d200], [R80.64], P4 ;  /* 0x6d20000050277fae */ /* 0x0003e8000a12184c */
[----:B------:R-:W4:Y:S01]  /*3b4b0*/  LDL.64 R118, [R1+0x1100] ;  /* 0x0011000001767983 */ /* 0x000f220000100a00 */
[----:B------:R-:W-:-:S03]  /*3b4c0*/  LOP3.LUT R38, R38, 0x7f, RZ, 0xc0, !PT ;  /* 0x0000007f26267812 */ /* 0x000fc600078ec0ff */
        /* <DEDUP_REMOVED lines=10> */
[----:B------:R-:W-:-:S03]  /*3b570*/  IMAD.SHL.U32 R79, R38, 0x4, RZ ;  /* 0x00000004264f7824 */ /* 0x000fc600078e00ff */
        /* <DEDUP_REMOVED lines=27> */
[----:B-1----:R-:W4:Y:S04]  /*3b730*/  LDL.64 R38, [R1+0x98] ;  /* 0x0000980001267983 */ /* 0x002f280000100a00 */
[----:B---3--:R1:W-:Y:S04]  /*3b740*/  LDGSTS.E [R78+0x40400], [R244.64], P4 ;  /* 0x40400000f44e7fae */ /* 0x0083e8000a12184c */
[----:B--2---:R2:W-:Y:S04]  /*3b750*/  LDGSTS.E [R78+0x41400], [R246.64], P4 ;  /* 0x41400000f64e7fae */ /* 0x0045e8000a12184c */
[----:B-1----:R-:W3:Y:S04]  /*3b760*/  LDL.64 R244, [R1+0x78] ;  /* 0x0000780001f47983 */ /* 0x002ee80000100a00 */
[----:B----4-:R1:W-:Y:S04]  /*3b770*/  LDGSTS.E [R78+0x42400], [R238.64], P4 ;  /* 0x42400000ee4e7fae */ /* 0x0103e8000a12184c */
[----:B--2---:R-:W2:Y:S04]  /*3b780*/  LDL.64 R246, [R1+0x60] ;  /* 0x0000600001f67983 */ /* 0x004ea80000100a00 */
[----:B------:R4:W-:Y:S04]  /*3b790*/  LDGSTS.E [R78+0x43400], [R248.64], P4 ;  /* 0x43400000f84e7fae */ /* 0x0009e8000a12184c */
[----:B-1----:R-:W2:Y:S04]  /*3b7a0*/  LDL.64 R238, [R1+0x40] ;  /* 0x0000400001ee7983 */ /* 0x002ea80000100a00 */
[----:B------:R1:W-:Y:S04]  /*3b7b0*/  LDGSTS.E [R78+0x44400], [R242.64], P4 ;  /* 0x44400000f24e7fae */ /* 0x0003e8000a12184c */
[----:B----4-:R-:W4:Y:S04]  /*3b7c0*/  LDL.64 R248, [R1+0x28] ;  /* 0x0000280001f87983 */ /* 0x010f280000100a00 */
[----:B------:R1:W-:Y:S04]  /*3b7d0*/  LDGSTS.E [R78+0x45400], [R18.64], P4 ;  /* 0x45400000124e7fae */ /* 0x0003e8000a12184c */
[----:B-1----:R-:W4:Y:S04]  /*3b7e0*/  LDL.64 R242, [R1+0x18] ;  /* 0x0000180001f27983 */ /* 0x002f280000100a00 */
[----:B------:R1:W-:Y:S01]  /*3b7f0*/  LDGSTS.E [R78+0x46400], [R22.64], P4 ;  /* 0x46400000164e7fae */ /* 0x0003e2000a12184c */
[----:B------:R-:W-:-:S03]  /*3b800*/  LOP3.LUT R79, R79, 0x30, RZ, 0x3c, !PT ;  /* 0x000000304f4f7812 */ /* 0x000fc600078e3cff */
[----:B------:R-:W4:Y:S04]  /*3b810*/  LDL.64 R18, [R1+0x1258] ;  /* 0x0012580001127983 */ /* 0x000f280000100a00 */
[----:B-1----:R-:W4:Y:S04]  /*3b820*/  LDL.64 R22, [R1+0x1228] ;  /* 0x0012280001167983 */ /* 0x002f280000100a00 */
[----:B------:R1:W-:Y:S04]  /*3b830*/  LDGSTS.E [R78+0x47400], [R150.64], P4 ;  /* 0x47400000964e7fae */ /* 0x0003e8000a12184c */
[----:B------:R1:W-:Y:S04]  /*3b840*/  LDGSTS.E [R78+0x48400], [R134.64], P4 ;  /* 0x48400000864e7fae */ /* 0x0003e8000a12184c */
[----:B-1----:R-:W4:Y:S04]  /*3b850*/  LDL.64 R150, [R1+0x11f8] ;  /* 0x0011f80001967983 */ /* 0x002f280000100a00 */
        /* <DEDUP_REMOVED lines=44> */
[----:B------:R-:W4:Y:S04]  /*3bb20*/  LDL.64 R38, [R1+0x1398] ;  /* 0x0013980001267983 */ /* 0x000f280000100a00 */
[----:B---3--:R1:W-:Y:S04]  /*3bb30*/  LDGSTS.E [R78+0x5f400], [R244.64], P4 ;  /* 0x5f400000f44e7fae */ /* 0x0083e8000a12184c */
[----:B--2---:R2:W-:Y:S04]  /*3bb40*/  LDGSTS.E [R78+0x60400], [R246.64], P4 ;  /* 0x60400000f64e7fae */ /* 0x0045e8000a12184c */
[----:B-1----:R-:W3:Y:S04]  /*3bb50*/  LDL.64 R244, [R1+0x1370] ;  /* 0x0013700001f47983 */ /* 0x002ee80000100a00 */
[----:B------:R1:W-:Y:S04]  /*3bb60*/  LDGSTS.E [R78+0x61400], [R238.64], P4 ;  /* 0x61400000ee4e7fae */ /* 0x0003e8000a12184c */
[----:B--2---:R-:W2:Y:S04]  /*3bb70*/  LDL.64 R246, [R1+0x1348] ;  /* 0x0013480001f67983 */ /* 0x004ea80000100a00 */
[----:B----4-:R4:W-:Y:S04]  /*3bb80*/  LDGSTS.E [R78+0x62400], [R248.64], P4 ;  /* 0x62400000f84e7fae */ /* 0x0109e8000a12184c */
[----:B-1----:R-:W2:Y:S04]  /*3bb90*/  LDL.64 R238, [R1+0x1318] ;  /* 0x0013180001ee7983 */ /* 0x002ea80000100a00 */
[----:B------:R1:W-:Y:S04]  /*3bba0*/  LDGSTS.E [R78+0x63400], [R242.64], P4 ;  /* 0x63400000f24e7fae */ /* 0x0003e8000a12184c */
[----:B----4-:R-:W2:Y:S04]  /*3bbb0*/  LDL.64 R248, [R1+0x12e8] ;  /* 0x0012e80001f87983 */ /* 0x010ea80000100a00 */
[----:B------:R2:W-:Y:S04]  /*3bbc0*/  LDGSTS.E [R78+0x64400], [R92.64], P4 ;  /* 0x644000005c4e7fae */ /* 0x0005e8000a12184c */
[----:B-1----:R-:W2:Y:S04]  /*3bbd0*/  LDL.64 R242, [R1+0x12b8] ;  /* 0x0012b80001f27983 */ /* 0x002ea80000100a00 */
        /* <DEDUP_REMOVED lines=40> */
[----:B-1----:R-:W4:Y:S04]  /*3be60*/  LDL.64 R38, [R1+0x758] ;  /* 0x0007580001267983 */ /* 0x002f280000100a00 */
[----:B---3--:R1:W-:Y:S04]  /*3be70*/  LDGSTS.E [R79+0x47600], [R244.64], P4 ;  /* 0x47600000f44f7fae */ /* 0x0083e8000a12184c */
[----:B--2---:R2:W-:Y:S04]  /*3be80*/  LDGSTS.E [R79+0x48600], [R246.64], P4 ;  /* 0x48600000f64f7fae */ /* 0x0045e8000a12184c */
[----:B-1----:R-:W3:Y:S04]  /*3be90*/  LDL.64 R244, [R1+0x80] ;  /* 0x0000800001f47983 */ /* 0x002ee80000100a00 */
[----:B------:R1:W-:Y:S04]  /*3bea0*/  LDGSTS.E [R79+0x49600], [R238.64], P4 ;  /* 0x49600000ee4f7fae */ /* 0x0003e8000a12184c */
[----:B--2---:R-:W2:Y:S04]  /*3beb0*/  LDL.64 R246, [R1+0x70] ;  /* 0x0000700001f67983 */ /* 0x004ea80000100a00 */
[----:B------:R1:W-:Y:S04]  /*3bec0*/  LDGSTS.E [R79+0x4a600], [R248.64], P4 ;  /* 0x4a600000f84f7fae */ /* 0x0003e8000a12184c */
[----:B-1----:R-:W2:Y:S04]  /*3bed0*/  LDL.64 R238, [R1+0x58] ;  /* 0x0000580001ee7983 */ /* 0x002ea80000100a00 */
[----:B------:R1:W-:Y:S04]  /*3bee0*/  LDGSTS.E [R79+0x4b600], [R242.64], P4 ;  /* 0x4b600000f24f7fae */ /* 0x0003e8000a12184c */
[----:B------:R-:W2:Y:S04]  /*3bef0*/  LDL.64 R248, [R1+0x38] ;  /* 0x0000380001f87983 */ /* 0x000ea80000100a00 */
[----:B-1----:R-:W2:Y:S04]  /*3bf00*/  LDL.64 R242, [R1+0x1288] ;  /* 0x0012880001f27983 */ /* 0x002ea80000100a00 */
        /* <DEDUP_REMOVED lines=8> */
[----:B-1----:R-:W2:Y:S04]  /*3bf90*/  LDL.LU.64 R242, [R1+0x1958] ;  /* 0x0019580001f27983 */ /* 0x002ea80000300a00 */
        /* <DEDUP_REMOVED lines=19> */
[----:B---3--:R3:W-:Y:S04]  /*3c0d0*/  LDGSTS.E [R79+0x67600], [R244.64], P4 ;  /* 0x67600000f44f7fae */ /* 0x0087e8000a12184c */
[----:B------:R3:W-:Y:S04]  /*3c0e0*/  LDGSTS.E [R79+0x68600], [R246.64], P4 ;  /* 0x68600000f64f7fae */ /* 0x0007e8000a12184c */
[----:B-1----:R-:W2:Y:S04]  /*3c0f0*/  LDL.64 R74, [R1+0x1588] ;  /* 0x00158800014a7983 */ /* 0x002ea80000100a00 */
[----:B------:R-:W2:Y:S04]  /*3c100*/  LDL.64 R38, [R1+0x1568] ;  /* 0x0015680001267983 */ /* 0x000ea80000100a00 */
[----:B---3--:R-:W3:Y:S04]  /*3c110*/  LDL.64 R246, [R1+0x15a8] ;  /* 0x0015a80001f67983 */ /* 0x008ee80000100a00 */
[----:B------:R-:W3:Y:S04]  /*3c120*/  LDL.64 R72, [R1+0x1548] ;  /* 0x0015480001487983 */ /* 0x000ee80000100a00 */
[----:B------:R1:W-:Y:S04]  /*3c130*/  LDGSTS.E [R79+0x69600], [R238.64], P4 ;  /* 0x69600000ee4f7fae */ /* 0x0003e8000a12184c */
[----:B------:R-:W3:Y:S04]  /*3c140*/  LDL.64 R70, [R1+0x1528] ;  /* 0x0015280001467983 */ /* 0x000ee80000100a00 */
[----:B------:R1:W-:Y:S04]  /*3c150*/  LDGSTS.E [R79+0x6a600], [R248.64], P4 ;  /* 0x6a600000f84f7fae */ /* 0x0003e8000a12184c */
[----:B------:R-:W3:Y:S04]  /*3c160*/  LDL.64 R28, [R1+0x1508] ;  /* 0x00150800011c7983 */ /* 0x000ee80000100a00 */
[----:B------:R-:W3:Y:S04]  /*3c170*/  LDL.64 R244, [R1+0x14c8] ;  /* 0x0014c80001f47983 */ /* 0x000ee80000100a00 */
[----:B-1----:R-:W3:Y:S04]  /*3c180*/  LDL.64 R248, [R1+0x14e8] ;  /* 0x0014e80001f87983 */ /* 0x002ee80000100a00 */
[----:B------:R-:W1:Y:S04]  /*3c190*/  S2R R239, SR_TID.X ;  /* 0x0000000000ef7919 */ /* 0x000e680000002100 */
[----:B------:R-:W3:Y:S04]  /*3c1a0*/  LDL.64 R150, [R1+0x1458] ;  /* 0x0014580001967983 */ /* 0x000ee80000100a00 */
[----:B------:R-:W3:Y:S04]  /*3c1b0*/  LDL.64 R134, [R1+0x1430] ;  /* 0x0014300001867983 */ /* 0x000ee80000100a00 */
[----:B------:R-:W3:Y:S04]  /*3c1c0*/  LDL.64 R24, [R1+0x1408] ;  /* 0x0014080001187983 */ /* 0x000ee80000100a00 */
[----:B------:R-:W3:Y:S04]  /*3c1d0*/  LDL.64 R20, [R1+0x13e0] ;  /* 0x0013e00001147983 */ /* 0x000ee80000100a00 */
[----:B------:R-:W3:Y:S01]  /*3c1e0*/  LDL.64 R118, [R1+0x13b8] ;  /* 0x0013b80001767983 */ /* 0x000ee20000100a00 */
[----:B-1----:R-:W-:-:S03]  /*3c1f0*/  LOP3.LUT R239, R239, 0x7f, RZ, 0xc0, !PT ;  /* 0x0000007fefef7812 */ /* 0x002fc600078ec0ff */
[----:B------:R-:W3:Y:S02]  /*3c200*/  LDL.64 R102, [R1+0x1390] ;  /* 0x0013900001667983 */ /* 0x000ee40000100a00 */
[----:B------:R-:W-:Y:S02]  /*3c210*/  IMAD.SHL.U32 R238, R239, 0x4, RZ ;  /* 0x00000004efee7824 */ /* 0x000fe400078e00ff */
[----:B------:R-:W3:Y:S03]  /*3c220*/  LDL.64 R14, [R1+0x1368] ;  /* 0x00136800010e7983 */ /* 0x000ee60000100a00 */
[C---:B------:R-:W-:Y:S01]  /*3c230*/  LOP3.LUT R239, R238.reuse, 0x40, RZ, 0x3c, !PT ;  /* 0x00000040eeef7812 */ /* 0x040fe200078e3cff */
[----:B------:R-:W3:Y:S04]  /*3c240*/  LDL.64 R10, [R1+0x1340] ;  /* 0x00134000010a7983 */ /* 0x000ee80000100a00 */
        /* <DEDUP_REMOVED lines=9> */
[----:B----4-:R-:W4:Y:S04]  /*3c2e0*/  LDL.64 R110, [R1+0x1158] ;  /* 0x00115800016e7983 */ /* 0x010f280000100a00 */
[----:B------:R-:W4:Y:S04]  /*3c2f0*/  LDL.64 R94, [R1+0x1128] ;  /* 0x00112800015e7983 */ /* 0x000f280000100a00 */
[----:B------:R-:W4:Y:S04]  /*3c300*/  LDL.64 R22, [R1+0x15d8] ;  /* 0x0015d80001167983 */ /* 0x000f280000100a00 */
[----:B------:R-:W4:Y:S04]  /*3c310*/  LDL.64 R18, [R1+0x16d0] ;  /* 0x0016d00001127983 */ /* 0x000f280000100a00 */
        /* <DEDUP_REMOVED lines=21> */
[----:B-1----:R-:W2:Y:S04]  /*3c470*/  LDL.64 R78, [R1+0x10c8] ;  /* 0x0010c800014e7983 */ /* 0x002ea80000100a00 */
[----:B---3--:R1:W-:Y:S04]  /*3c480*/  LDGSTS.E [R239+0x40800], [R246.64], P4 ;  /* 0x40800000f6ef7fae */ /* 0x0083e8000a12184c */
[----:B------:R3:W-:Y:S04]  /*3c490*/  LDGSTS.E [R239+0x41800], [R74.64], P4 ;  /* 0x418000004aef7fae */ /* 0x0007e8000a12184c */
[----:B------:R1:W-:Y:S04]  /*3c4a0*/  LDGSTS.E [R239+0x42800], [R38.64], P4 ;  /* 0x4280000026ef7fae */ /* 0x0003e8000a12184c */
[----:B-1----:R-:W2:Y:S04]  /*3c4b0*/  LDL.64 R246, [R1+0x14a8] ;  /* 0x0014a80001f67983 */ /* 0x002ea80000100a00 */
[----:B------:R1:W-:Y:S04]  /*3c4c0*/  LDGSTS.E [R239+0x43800], [R72.64], P4 ;  /* 0x4380000048ef7fae */ /* 0x0003e8000a12184c */
[----:B------:R-:W4:Y:S04]  /*3c4d0*/  LDL.64 R38, [R1+0x1480] ;  /* 0x0014800001267983 */ /* 0x000f280000100a00 */
[----:B------:R1:W-:Y:S04]  /*3c4e0*/  LDGSTS.E [R239+0x44800], [R70.64], P4 ;  /* 0x4480000046ef7fae */ /* 0x0003e8000a12184c */
[----:B------:R1:W-:Y:S04]  /*3c4f0*/  LDGSTS.E [R239+0x45800], [R28.64], P4 ;  /* 0x458000001cef7fae */ /* 0x0003e8000a12184c */
[----:B------:R1:W-:Y:S04]  /*3c500*/  LDGSTS.E [R239+0x46800], [R248.64], P4 ;  /* 0x46800000f8ef7fae */ /* 0x0003e8000a12184c */
[----:B------:R3:W-:Y:S04]  /*3c510*/  LDGSTS.E [R239+0x47800], [R244.64], P4 ;  /* 0x47800000f4ef7fae */ /* 0x0007e8000a12184c */
[----:B---3--:R-:W3:Y:S04]  /*3c520*/  LDL.64 R74, [R1+0x1078] ;  /* 0x00107800014a7983 */ /* 0x008ee80000100a00 */
[----:B-1----:R-:W3:Y:S04]  /*3c530*/  LDL.64 R248, [R1+0x10f8] ;  /* 0x0010f80001f87983 */ /* 0x002ee80000100a00 */
[----:B------:R-:W3:Y:S04]  /*3c540*/  LDL.64 R244, [R1+0x10a0] ;  /* 0x0010a00001f47983 */ /* 0x000ee80000100a00 */
[----:B------:R-:W3:Y:S04]  /*3c550*/  LDL.64 R72, [R1+0x1028] ;  /* 0x0010280001487983 */ /* 0x000ee80000100a00 */
[----:B------:R-:W3:Y:S04]  /*3c560*/  LDL.64 R70, [R1+0x1000] ;  /* 0x0010000001467983 */ /* 0x000ee80000100a00 */
[----:B------:R-:W3:Y:S04]  /*3c570*/  LDL.64 R28, [R1+0xde0] ;  /* 0x000de000011c7983 */ /* 0x000ee80000100a00 */
[----:B--2---:R1:W-:Y:S04]  /*3c580*/  LDGSTS.E [R239+0x48800], [R246.64], P4 ;  /* 0x48800000f6ef7fae */ /* 0x0043e8000a12184c */
[----:B----4-:R2:W-:Y:S04]  /*3c590*/  LDGSTS.E [R239+0x49800], [R38.64], P4 ;  /* 0x4980000026ef7fae */ /* 0x0105e8000a12184c */
        /* <DEDUP_REMOVED lines=21> */
[----:B---3--:R3:W-:Y:S04]  /*3c6f0*/  LDGSTS.E [R239+0x5d800], [R248.64], P4 ;  /* 0x5d800000f8ef7fae */ /* 0x0087e8000a12184c */
[----:B------:R1:W-:Y:S04]  /*3c700*/  LDGSTS.E [R239+0x5e800], [R78.64], P4 ;  /* 0x5e8000004eef7fae */ /* 0x0003e8000a12184c */
[----:B------:R1:W-:Y:S04]  /*3c710*/  LDGSTS.E [R239+0x5f800], [R244.64], P4 ;  /* 0x5f800000f4ef7fae */ /* 0x0003e8000a12184c */
[----:B---3--:R-:W2:Y:S04]  /*3c720*/  LDL.64 R248, [R1+0x990] ;  /* 0x0009900001f87983 */ /* 0x008ea80000100a00 */
[----:B------:R1:W-:Y:S04]  /*3c730*/  LDGSTS.E [R239+0x60800], [R74.64], P4 ;  /* 0x608000004aef7fae */ /* 0x0003e8000a12184c */
[----:B-1----:R-:W2:Y:S04]  /*3c740*/  LDL.64 R244, [R1+0x968] ;  /* 0x0009680001f47983 */ /* 0x002ea80000100a00 */
[----:B------:R-:W2:Y:S04]  /*3c750*/  LDL.64 R150, [R1+0x8d8] ;  /* 0x0008d80001967983 */ /* 0x000ea80000100a00 */
        /* <DEDUP_REMOVED lines=20> */
[----:B----4-:R1:W-:Y:S04]  /*3c8a0*/  LDGSTS.E [R239+0x61800], [R246.64], P4 ;  /* 0x61800000f6ef7fae */ /* 0x0103e8000a12184c */
[----:B------:R4:W-:Y:S04]  /*3c8b0*/  LDGSTS.E [R239+0x62800], [R72.64], P4 ;  /* 0x6280000048ef7fae */ /* 0x0009e8000a12184c */
[----:B------:R4:W-:Y:S04]  /*3c8c0*/  LDGSTS.E [R239+0x63800], [R70.64], P4 ;  /* 0x6380000046ef7fae */ /* 0x0009e8000a12184c */
[----:B-1----:R-:W3:Y:S04]  /*3c8d0*/  LDL.64 R246, [R1+0x900] ;  /* 0x0009000001f67983 */ /* 0x002ee80000100a00 */
[----:B------:R1:W-:Y:S04]  /*3c8e0*/  LDGSTS.E [R239+0x64800], [R28.64], P4 ;  /* 0x648000001cef7fae */ /* 0x0003e8000a12184c */
[----:B----4-:R-:W2:Y:S04]  /*3c8f0*/  LDL.64 R72, [R1+0x720] ;  /* 0x0007200001487983 */ /* 0x010ea80000100a00 */
[----:B------:R-:W2:Y:S04]  /*3c900*/  LDL.64 R70, [R1+0x1668] ;  /* 0x0016680001467983 */ /* 0x000ea80000100a00 */
[----:B-1----:R-:W2:Y:S04]  /*3c910*/  LDL.64 R28, [R1+0x1650] ;  /* 0x00165000011c7983 */ /* 0x002ea80000100a00 */
[----:B--2---:R1:W-:Y:S04]  /*3c920*/  LDGSTS.E [R239+0x65800], [R38.64], P4 ;  /* 0x6580000026ef7fae */ /* 0x0043e8000a12184c */
[----:B-1----:R-:W2:Y:S04]  /*3c930*/  LDL.64 R38, [R1+0x1638] ;  /* 0x0016380001267983 */ /* 0x002ea80000100a00 */
[----:B------:R1:W-:Y:S04]  /*3c940*/  LDGSTS.E [R239+0x66800], [R248.64], P4 ;  /* 0x66800000f8ef7fae */ /* 0x0003e8000a12184c */
[----:B------:R1:W-:Y:S04]  /*3c950*/  LDGSTS.E [R239+0x67800], [R244.64], P4 ;  /* 0x67800000f4ef7fae */ /* 0x0003e8000a12184c */
[----:B-1----:R-:W2:Y:S04]  /*3c960*/  LDL.64 R248, [R1+0x740] ;  /* 0x0007400001f87983 */ /* 0x002ea80000100a00 */
[----:B------:R-:W2:Y:S04]  /*3c970*/  LDL.64 R244, [R1+0x1680] ;  /* 0x0016800001f47983 */ /* 0x000ea80000100a00 */
[----:B---3--:R1:W-:Y:S04]  /*3c980*/  LDGSTS.E [R239+0x68800], [R246.64], P4 ;  /* 0x68800000f6ef7fae */ /* 0x0083e8000a12184c */
[----:B------:R3:W-:Y:S04]  /*3c990*/  LDGSTS.E [R239+0x69800], [R150.64], P4 ;  /* 0x6980000096ef7fae */ /* 0x0007e8000a12184c */
        /* <DEDUP_REMOVED lines=20> */
[----:B------:R1:W-:Y:S01]  /*3cae0*/  LDGSTS.E [R239+0x7d800], [R74.64], P4 ;  /* 0x7d8000004aef7fae */ /* 0x0003e2000a12184c */
[----:B------:R-:W-:-:S03]  /*3caf0*/  LOP3.LUT R238, R238, 0x50, RZ, 0x3c, !PT ;  /* 0x00000050eeee7812 */ /* 0x000fc600078e3cff */
[----:B---3--:R-:W3:Y:S04]  /*3cb00*/  LDL.64 R150, [R1+0x15c0] ;  /* 0x0015c00001967983 */ /* 0x008ee80000100a00 */
[----:B--2---:R2:W-:Y:S04]  /*3cb10*/  LDGSTS.E [R239+0x7e800], [R248.64], P4 ;  /* 0x7e800000f8ef7fae */ /* 0x0045e8000a12184c */
[----:B------:R1:W-:Y:S04]  /*3cb20*/  LDGSTS.E [R239+0x7f800], [R72.64], P4 ;  /* 0x7f80000048ef7fae */ /* 0x0003e8000a12184c */
[----:B------:R1:W-:Y:S04]  /*3cb30*/  LDGSTS.E [R238+0x40a00], [R244.64], P4 ;  /* 0x40a00000f4ee7fae */ /* 0x0003e8000a12184c */
[----:B--2---:R-:W2:Y:S04]  /*3cb40*/  LDL.64 R248, [R1+0x1608] ;  /* 0x0016080001f87983 */ /* 0x004ea80000100a00 */
[----:B------:R-:W3:Y:S04]  /*3cb50*/  LDL.64 R134, [R1+0x15a0] ;  /* 0x0015a00001867983 */ /* 0x000ee80000100a00 */
[----:B-1----:R-:W3:Y:S04]  /*3cb60*/  LDL.64 R244, [R1+0x15f0] ;  /* 0x0015f00001f47983 */ /* 0x002ee80000100a00 */
        /* <DEDUP_REMOVED lines=15> */
[----:B------:R1:W-:Y:S04]  /*3cc60*/  LDGSTS.E [R238+0x41a00], [R70.64], P4 ;  /* 0x41a0000046ee7fae */ /* 0x0003e8000a12184c */
[----:B------:R-:W3:Y:S04]  /*3cc70*/  LDL.64 R110, [R1+0x1360] ;  /* 0x00136000016e7983 */ /* 0x000ee80000100a00 */
[----:B------:R1:W-:Y:S04]  /*3cc80*/  LDGSTS.E [R238+0x42a00], [R28.64], P4 ;  /* 0x42a000001cee7fae */ /* 0x0003e8000a12184c */
[----:B------:R-:W3:Y:S04]  /*3cc90*/  LDL.64 R94, [R1+0x1338] ;  /* 0x00133800015e7983 */ /* 0x000ee80000100a00 */
[----:B------:R1:W-:Y:S04]  /*3cca0*/  LDGSTS.E [R238+0x43a00], [R38.64], P4 ;  /* 0x43a0000026ee7fae */ /* 0x0003e8000a12184c */
[----:B------:R-:W3:Y:S04]  /*3ccb0*/  LDL.64 R78, [R1+0x1308] ;  /* 0x00130800014e7983 */ /* 0x000ee80000100a00 */
[----:B------:R-:W3:Y:S04]  /*3ccc0*/  LDL.64 R74, [R1+0x12d8] ;  /* 0x0012d800014a7983 */ /* 0x000ee80000100a00 */
[----:B------:R-:W3:Y:S04]  /*3ccd0*/  LDL.64 R72, [R1+0x1278] ;  /* 0x0012780001487983 */ /* 0x000ee80000100a00 */
[----:B-1----:R-:W3:Y:S04]  /*3cce0*/  LDL.64 R70, [R1+0x1218] ;  /* 0x0012180001467983 */ /* 0x002ee80000100a00 */
[----:B------:R-:W3:Y:S04]  /*3ccf0*/  LDL.64 R28, [R1+0x11e8] ;  /* 0x0011e800011c7983 */ /* 0x000ee80000100a00 */
[----:B------:R-:W3:Y:S04]  /*3cd00*/  LDL.64 R38, [R1+0x11b8] ;  /* 0x0011b80001267983 */ /* 0x000ee80000100a00 */
[----:B----4-:R1:W-:Y:S04]  /*3cd10*/  LDGSTS.E [R238+0x44a00], [R246.64], P4 ;  /* 0x44a00000f6ee7fae */ /* 0x0103e8000a12184c */
[----:B-1----:R-:W4:Y:S04]  /*3cd20*/  LDL.64 R246, [R1+0x12a8] ;  /* 0x0012a80001f67983 */ /* 0x002f280000100a00 */
[----:B--2---:R1:W-:Y:S04]  /*3cd30*/  LDGSTS.E [R238+0x45a00], [R248.64], P4 ;  /* 0x45a00000f8ee7fae */ /* 0x0043e8000a12184c */
[----:B---3--:R2:W-:Y:S04]  /*3cd40*/  LDGSTS.E [R238+0x46a00], [R244.64], P4 ;  /* 0x46a00000f4ee7fae */ /* 0x0085e8000a12184c */
        /* <DEDUP_REMOVED lines=48> */
[----:B-1----:R-:W2:Y:S04]  /*3d050*/  LDL.64 R246, [R1+0x1150] ;  /* 0x0011500001f67983 */ /* 0x002ea80000100a00 */
[----:B----4-:R-:W4:Y:S04]  /*3d060*/  LDL.64 R72, [R1+0x938] ;  /* 0x0009380001487983 */ /* 0x010f280000100a00 */
[----:B---3--:R1:W-:Y:S04]  /*3d070*/  LDGSTS.E [R238+0x5fa00], [R248.64], P4 ;  /* 0x5fa00000f8ee7fae */ /* 0x0083e8000a12184c */
[----:B------:R3:W-:Y:S04]  /*3d080*/  LDGSTS.E [R238+0x60a00], [R70.64], P4 ;  /* 0x60a0000046ee7fae */ /* 0x0007e8000a12184c */
[----:B------:R3:W-:Y:S04]  /*3d090*/  LDGSTS.E [R238+0x61a00], [R28.64], P4 ;  /* 0x61a000001cee7fae */ /* 0x0007e8000a12184c */
[----:B-1----:R-:W4:Y:S04]  /*3d0a0*/  LDL.64 R248, [R1+0x1120] ;  /* 0x0011200001f87983 */ /* 0x002f280000100a00 */
[----:B------:R1:W-:Y:S04]  /*3d0b0*/  LDGSTS.E [R238+0x62a00], [R38.64], P4 ;  /* 0x62a0000026ee7fae */ /* 0x0003e8000a12184c */
[----:B---3--:R-:W3:Y:S04]  /*3d0c0*/  LDL.64 R70, [R1+0x828] ;  /* 0x0008280001467983 */ /* 0x008ee80000100a00 */
[----:B------:R-:W3:Y:S04]  /*3d0d0*/  LDL.64 R28, [R1+0x718] ;  /* 0x00071800011c7983 */ /* 0x000ee80000100a00 */
[----:B-1----:R-:W3:Y:S04]  /*3d0e0*/  LDL.64 R38, [R1+0x1710] ;  /* 0x0017100001267983 */ /* 0x002ee80000100a00 */
[----:B--2---:R1:W-:Y:S04]  /*3d0f0*/  LDGSTS.E [R238+0x63a00], [R244.64], P4 ;  /* 0x63a00000f4ee7fae */ /* 0x0043e8000a12184c */
[----:B-1----:R-:W2:Y:S04]  /*3d100*/  LDL.64 R244, [R1+0x1700] ;  /* 0x0017000001f47983 */ /* 0x002ea80000100a00 */
[----:B------:R1:W-:Y:S04]  /*3d110*/  LDGSTS.E [R238+0x64a00], [R246.64], P4 ;  /* 0x64a00000f6ee7fae */ /* 0x0003e8000a12184c */
[----:B-1----:R-:W2:Y:S04]  /*3d120*/  LDL.64 R246, [R1+0x738] ;  /* 0x0007380001f67983 */ /* 0x002ea80000100a00 */
[----:B----4-:R1:W-:Y:S04]  /*3d130*/  LDGSTS.E [R238+0x65a00], [R248.64], P4 ;  /* 0x65a00000f8ee7fae */ /* 0x0103e8000a12184c */
[----:B------:R4:W-:Y:S04]  /*3d140*/  LDGSTS.E [R238+0x66a00], [R22.64], P4 ;  /* 0x66a0000016ee7fae */ /* 0x0009e8000a12184c */
        /* <DEDUP_REMOVED lines=23> */
[----:B---3--:R3:W-:Y:S04]  /*3d2c0*/  LDGSTS.E [R238+0x7da00], [R70.64], P4 ;  /* 0x7da0000046ee7fae */ /* 0x0087e8000a12184c */
[----:B----4-:R-:W4:Y:S04]  /*3d2d0*/  LDL.64 R22, [R1+0x16c0] ;  /* 0x0016c00001167983 */ /* 0x010f280000100a00 */
        /* <DEDUP_REMOVED lines=23> */
[----:B---3--:R-:W3:Y:S04]  /*3d450*/  LDL.64 R70, [R1+0x1448] ;  /* 0x0014480001467983 */ /* 0x008ee80000100a00 */
[----:B--2---:R1:W-:Y:S04]  /*3d460*/  LDGSTS.E [R238+0x7ea00], [R246.64], P4 ;  /* 0x7ea00000f6ee7fae */ /* 0x0043e8000a12184c */
[----:B------:R2:W-:Y:S04]  /*3d470*/  LDGSTS.E [R238+0x7fa00], [R28.64], P4 ;  /* 0x7fa000001cee7fae */ /* 0x0005e8000a12184c */
[----:B------:R2:W-:Y:S04]  /*3d480*/  LDGSTS.E [R239+0x40c00], [R38.64], P4 ;  /* 0x40c0000026ef7fae */ /* 0x0005e8000a12184c */
[----:B-1----:R-:W3:Y:S04]  /*3d490*/  LDL.64 R246, [R1+0x16e0] ;  /* 0x0016e00001f67983 */ /* 0x002ee80000100a00 */
[----:B------:R1:W-:Y:S04]  /*3d4a0*/  LDGSTS.E [R239+0x41c00], [R244.64], P4 ;  /* 0x41c00000f4ef7fae */ /* 0x0003e8000a12184c */
[----:B--2---:R-:W2:Y:S04]  /*3d4b0*/  LDL.64 R28, [R1+0x13f8] ;  /* 0x0013f800011c7983 */ /* 0x004ea80000100a00 */
[----:B------:R-:W2:Y:S04]  /*3d4c0*/  LDL.64 R38, [R1+0x13d0] ;  /* 0x0013d00001267983 */ /* 0x000ea80000100a00 */
[----:B-1----:R-:W2:Y:S04]  /*3d4d0*/  LDL.64 R244, [R1+0x13a8] ;  /* 0x0013a80001f47983 */ /* 0x002ea80000100a00 */
[----:B------:R1:W-:Y:S04]  /*3d4e0*/  LDGSTS.E [R239+0x42c00], [R248.64], P4 ;  /* 0x42c00000f8ef7fae */ /* 0x0003e8000a12184c */
[----:B-1----:R-:W2:Y:S04]  /*3d4f0*/  LDL.64 R248, [R1+0x1420] ;  /* 0x0014200001f87983 */ /* 0x002ea80000100a00 */
[----:B---3--:R1:W-:Y:S04]  /*3d500*/  LDGSTS.E [R239+0x43c00], [R246.64], P4 ;  /* 0x43c00000f6ef7fae */ /* 0x0083e8000a12184c */
[----:B------:R3:W-:Y:S04]  /*3d510*/  LDGSTS.E [R239+0x44c00], [R18.64], P4 ;  /* 0x44c0000012ef7fae */ /* 0x0007e8000a12184c */
        /* <DEDUP_REMOVED lines=25> */
[----:B--2---:R2:W-:Y:S04]  /*3d6b0*/  LDGSTS.E [R239+0x5dc00], [R248.64], P4 ;  /* 0x5dc00000f8ef7fae */ /* 0x0045e8000a12184c */
[----:B---3--:R-:W3:Y:S04]  /*3d6c0*/  LDL.64 R18, [R1+0x1330] ;  /* 0x0013300001127983 */ /* 0x008ee80000100a00 */
[----:B------:R-:W3:Y:S04]  /*3d6d0*/  LDL.64 R22, [R1+0x1300] ;  /* 0x0013000001167983 */ /* 0x000ee80000100a00 */
[----:B--2---:R-:W2:Y:S04]  /*3d6e0*/  LDL.64 R248, [R1+0x1358] ;  /* 0x0013580001f87983 */ /* 0x004ea80000100a00 */
        /* <DEDUP_REMOVED lines=25> */
[----:B-1----:R-:W3:Y:S04]  /*3d880*/  LDL.64 R28, [R1+0x908] ;  /* 0x00090800011c7983 */ /* 0x002ee80000100a00 */
[----:B------:R1:W-:Y:S04]  /*3d890*/  LDGSTS.E [R239+0x60c00], [R244.64], P4 ;  /* 0x60c00000f4ef7fae */ /* 0x0003e8000a12184c */
[----:B------:R-:W3:Y:S04]  /*3d8a0*/  LDL.64 R38, [R1+0x750] ;  /* 0x0007500001267983 */ /* 0x000ee80000100a00 */
[----:B-1----:R-:W3:Y:S04]  /*3d8b0*/  LDL.64 R244, [R1+0x730] ;  /* 0x0007300001f47983 */ /* 0x002ee80000100a00 */
[----:B----4-:R1:W-:Y:S04]  /*3d8c0*/  LDGSTS.E [R239+0x61c00], [R246.64], P4 ;  /* 0x61c00000f6ef7fae */ /* 0x0103e8000a12184c */
[----:B-1----:R-:W4:Y:S04]  /*3d8d0*/  LDL.64 R246, [R1+0x710] ;  /* 0x0007100001f67983 */ /* 0x002f280000100a00 */
[----:B--2---:R1:W-:Y:S04]  /*3d8e0*/  LDGSTS.E [R239+0x62c00], [R248.64], P4 ;  /* 0x62c00000f8ef7fae */ /* 0x0043e8000a12184c */
[----:B---3--:R2:W-:Y:S04]  /*3d8f0*/  LDGSTS.E [R239+0x63c00], [R18.64], P4 ;  /* 0x63c0000012ef7fae */ /* 0x0085e8000a12184c */
[----:B------:R3:W-:Y:S04]  /*3d900*/  LDGSTS.E [R239+0x64c00], [R22.64], P4 ;  /* 0x64c0000016ef7fae */ /* 0x0007e8000a12184c */
[----:B-1----:R-:W4:Y:S04]  /*3d910*/  LDL.64 R248, [R1+0x1758] ;  /* 0x0017580001f87983 */ /* 0x002f280000100a00 */
[----:B--2---:R-:W2:Y:S04]  /*3d920*/  LDL.64 R18, [R1+0x1750] ;  /* 0x0017500001127983 */ /* 0x004ea80000100a00 */
[----:B------:R1:W-:Y:S04]  /*3d930*/  LDGSTS.E [R239+0x65c00], [R150.64], P4 ;  /* 0x65c0000096ef7fae */ /* 0x0003e8000a12184c */
[----:B---3--:R-:W3:Y:S04]  /*3d940*/  LDL.64 R22, [R1+0x1748] ;  /* 0x0017480001167983 */ /* 0x008ee80000100a00 */
        /* <DEDUP_REMOVED lines=50> */
[----:B----4-:R1:W-:Y:S04]  /*3dc70*/  LDGSTS.E [R239+0x7fc00], [R246.64], P4 ;  /* 0x7fc00000f6ef7fae */ /* 0x0103e8000a12184c */
[----:B------:R-:W4:Y:S04]  /*3dc80*/  LDL.64 R244, [R1+0x1570] ;  /* 0x0015700001f47983 */ /* 0x000f280000100a00 */
[----:B-1----:R-:W4:Y:S04]  /*3dc90*/  LDL.64 R246, [R1+0x1550] ;  /* 0x0015500001f67983 */ /* 0x002f280000100a00 */
[----:B------:R-:W4:Y:S01]  /*3dca0*/  LDL.64 R238, [R1+0x1530] ;  /* 0x0015300001ee7983 */ /* 0x000f220000100a00 */
[----:B------:R-:W-:-:S05]  /*3dcb0*/  LOP3.LUT R252, R252, 0x70, RZ, 0x3c, !PT ;  /* 0x00000070fcfc7812 */ /* 0x000fca00078e3cff */
[----:B------:R1:W-:Y:S04]  /*3dcc0*/  LDGSTS.E [R252+0x40e00], [R248.64], P4 ;  /* 0x40e00000f8fc7fae */ /* 0x0003e8000a12184c */
[----:B--2---:R2:W-:Y:S04]  /*3dcd0*/  LDGSTS.E [R252+0x41e00], [R18.64], P4 ;  /* 0x41e0000012fc7fae */ /* 0x0045e8000a12184c */
[----:B-1----:R-:W4:Y:S04]  /*3dce0*/  LDL.64 R248, [R1+0x1510] ;  /* 0x0015100001f87983 */ /* 0x002f280000100a00 */
[----:B---3--:R1:W-:Y:S04]  /*3dcf0*/  LDGSTS.E [R252+0x42e00], [R22.64], P4 ;  /* 0x42e0000016fc7fae */ /* 0x0083e8000a12184c */
[----:B--2---:R-:W2:Y:S04]  /*3dd00*/  LDL.64 R18, [R1+0x14f0] ;  /* 0x0014f00001127983 */ /* 0x004ea80000100a00 */
[----:B------:R3:W-:Y:S04]  /*3dd10*/  LDGSTS.E [R252+0x43e00], [R150.64], P4 ;  /* 0x43e0000096fc7fae */ /* 0x0007e8000a12184c */
[----:B-1----:R-:W2:Y:S04]  /*3dd20*/  LDL.64 R22, [R1+0x14d0] ;  /* 0x0014d00001167983 */ /* 0x002ea80000100a00 */
        /* <DEDUP_REMOVED lines=50> */
[----:B------:R1:W-:Y:S04]  /*3e050*/  LDGSTS.E [R252+0x5de00], [R246.64], P4 ;  /* 0x5de00000f6fc7fae */ /* 0x0003e8000a12184c */
[----:B-1----:R-:W4:Y:S04]  /*3e060*/  LDL.64 R244, [R1+0xc08] ;  /* 0x000c080001f47983 */ /* 0x002f280000100a00 */
[----:B------:R1:W-:Y:S04]  /*3e070*/  LDGSTS.E [R252+0x5ee00], [R238.64], P4 ;  /* 0x5ee00000eefc7fae */ /* 0x0003e8000a12184c */
[----:B------:R-:W4:Y:S04]  /*3e080*/  LDL.64 R246, [R1+0xbc8] ;  /* 0x000bc80001f67983 */ /* 0x000f280000100a00 */
[----:B-1----:R-:W4:Y:S04]  /*3e090*/  LDL.64 R238, [R1+0x748] ;  /* 0x0007480001ee7983 */ /* 0x002f280000100a00 */
[----:B------:R1:W-:Y:S04]  /*3e0a0*/  LDGSTS.E [R252+0x5fe00], [R248.64], P4 ;  /* 0x5fe00000f8fc7fae */ /* 0x0003e8000a12184c */
[----:B--2---:R2:W-:Y:S04]  /*3e0b0*/  LDGSTS.E [R252+0x60e00], [R18.64], P4 ;  /* 0x60e0000012fc7fae */ /* 0x0045e8000a12184c */
[----:B-1----:R-:W4:Y:S04]  /*3e0c0*/  LDL.64 R248, [R1+0x728] ;  /* 0x0007280001f87983 */ /* 0x002f280000100a00 */
[----:B------:R1:W-:Y:S04]  /*3e0d0*/  LDGSTS.E [R252+0x61e00], [R22.64], P4 ;  /* 0x61e0000016fc7fae */ /* 0x0003e8000a12184c */
[----:B--2---:R2:W5:Y:S04]  /*3e0e0*/  LDL.LU.64 R18, [R1+0x1950] ;  /* 0x0019500001127983 */ /* 0x0045680000300a00 */
[----:B---3--:R3:W-:Y:S04]  /*3e0f0*/  LDGSTS.E [R252+0x62e00], [R150.64], P4 ;  /* 0x62e0000096fc7fae */ /* 0x0087e8000a12184c */
[----:B-1----:R2:W5:Y:S04]  /*3e100*/  LDL.LU.64 R22, [R1+0x1948] ;  /* 0x0019480001167983 */ /* 0x0025680000300a00 */
[----:B------:R1:W-:Y:S04]  /*3e110*/  LDGSTS.E [R252+0x63e00], [R134.64], P4 ;  /* 0x63e0000086fc7fae */ /* 0x0003e8000a12184c */
[----:B---3--:R2:W5:Y:S04]  /*3e120*/  LDL.LU.64 R150, [R1+0x1940] ;  /* 0x0019400001967983 */ /* 0x0085680000300a00 */
[----:B------:R3:W-:Y:S04]  /*3e130*/  LDGSTS.E [R252+0x64e00], [R24.64], P4 ;  /* 0x64e0000018fc7fae */ /* 0x0007e8000a12184c */
        /* <DEDUP_REMOVED lines=43> */
[----:B----4-:R3:W-:Y:S04]  /*3e3f0*/  LDGSTS.E [R252+0x7ae00], [R38.64], P4 ;  /* 0x7ae0000026fc7fae */ /* 0x0107e8000a12184c */
[----:B-1----:R2:W5:Y:S04]  /*3e400*/  LDL.LU.64 R28, [R1+0x1888] ;  /* 0x00188800011c7983 */ /* 0x0025680000300a00 */
[----:B------:R1:W-:Y:S04]  /*3e410*/  LDGSTS.E [R252+0x7be00], [R244.64], P4 ;  /* 0x7be00000f4fc7fae */ /* 0x0003e8000a12184c */
[----:B---3--:R2:W5:Y:S04]  /*3e420*/  LDL.LU.64 R38, [R1+0x1880] ;  /* 0x0018800001267983 */ /* 0x0085680000300a00 */
[----:B------:R3:W-:Y:S04]  /*3e430*/  LDGSTS.E [R252+0x7ce00], [R246.64], P4 ;  /* 0x7ce00000f6fc7fae */ /* 0x0007e8000a12184c */
[----:B-1----:R2:W5:Y:S04]  /*3e440*/  LDL.LU.64 R244, [R1+0x1878] ;  /* 0x0018780001f47983 */ /* 0x0025680000300a00 */
[----:B------:R1:W-:Y:S04]  /*3e450*/  LDGSTS.E [R252+0x7de00], [R238.64], P4 ;  /* 0x7de00000eefc7fae */ /* 0x0003e8000a12184c */
[----:B---3--:R2:W5:Y:S04]  /*3e460*/  LDL.LU.64 R246, [R1+0x1870] ;  /* 0x0018700001f67983 */ /* 0x0085680000300a00 */
[----:B-1----:R-:W3:Y:S04]  /*3e470*/  LDL.LU.64 R238, [R1+0x1868] ;  /* 0x0018680001ee7983 */ /* 0x002ee80000300a00 */
[----:B------:R1:W-:Y:S04]  /*3e480*/  LDGSTS.E [R252+0x7ee00], [R248.64], P4 ;  /* 0x7ee00000f8fc7fae */ /* 0x0003e8000a12184c */
[----:B-1----:R2:W5:Y:S04]  /*3e490*/  LDL.LU R249, [R1+0x1860] ;  /* 0x0018600001f97983 */ /* 0x0025680000300800 */
[----:B---3--:R2:W-:Y:S04]  /*3e4a0*/  LDGSTS.E [R252+0x7fe00], [R238.64], P4 ;  /* 0x7fe00000eefc7fae */ /* 0x0085e8000a12184c */
[----:B------:R-:W0:Y:S02]  /*3e4b0*/  LDGDEPBAR ;  /* 0x00000000000079af */ /* 0x000e240000000000 */
[----:B------:R-:W-:Y:S04]  /*3e4c0*/  STL.64 [R1+0x1c28], R140 ;  /* 0x001c288c01007387 */ /* 0x000fe80000100a00 */
[----:B------:R-:W-:Y:S04]  /*3e4d0*/  STL.64 [R1+0x1c20], R156 ;  /* 0x001c209c01007387 */ /* 0x000fe80000100a00 */
[----:B------:R1:W-:Y:S04]  /*3e4e0*/  STL.64 [R1+0x1c18], R164 ;  /* 0x001c18a401007387 */ /* 0x0003e80000100a00 */
[----:B-1----:R-:W3:Y:S04]  /*3e4f0*/  LDL.LU.64 R164, [R1+0xfc8] ;  /* 0x000fc80001a47983 */ /* 0x002ee80000300a00 */
[----:B------:R-:W-:Y:S04]  /*3e500*/  STL.64 [R1+0x1c10], R148 ;  /* 0x001c109401007387 */ /* 0x000fe80000100a00 */
[----:B------:R1:W-:Y:S04]  /*3e510*/  STL.64 [R1+0x1c08], R172 ;  /* 0x001c08ac01007387 */ /* 0x0003e80000100a00 */
[----:B-1----:R-:W4:Y:S04]  /*3e520*/  LDL.LU.64 R172, [R1+0xfe8] ;  /* 0x000fe80001ac7983 */ /* 0x002f280000300a00 */
[----:B------:R1:W-:Y:S04]  /*3e530*/  STL.64 [R1+0x1c00], R188 ;  /* 0x001c00bc01007387 */ /* 0x0003e80000100a00 */
[----:B-12---:R-:W2:Y:S04]  /*3e540*/  LDL R189, [R1+0x480] ;  /* 0x0004800001bd7983 */ /* 0x006ea80000100800 */
[----:B------:R-:W-:Y:S04]  /*3e550*/  STL.64 [R1+0x1bf8], R196 ;  /* 0x001bf8c401007387 */ /* 0x000fe80000100a00 */
[----:B------:R-:W-:Y:S04]  /*3e560*/  STL.64 [R1+0x1bf0], R180 ;  /* 0x001bf0b401007387 */ /* 0x000fe80000100a00 */
[----:B------:R1:W-:Y:S04]  /*3e570*/  STL.64 [R1+0x1be8], R204 ;  /* 0x001be8cc01007387 */ /* 0x0003e80000100a00 */
[----:B-1----:R-:W3:Y:S04]  /*3e580*/  LDL.LU.64 R204, [R1+0xfd8] ;  /* 0x000fd80001cc7983 */ /* 0x002ee80000300a00 */
[----:B------:R1:W-:Y:S04]  /*3e590*/  STL.64 [R1+0x1be0], R220 ;  /* 0x001be0dc01007387 */ /* 0x0003e80000100a00 */
[----:B-1----:R-:W3:Y:S01]  /*3e5a0*/  LDL.LU.64 R220, [R1+0xfb8] ;  /* 0x000fb80001dc7983 */ /* 0x002ee20000300a00 */
[----:B------:R-:W-:Y:S01]  /*3e5b0*/  UIADD3 UR7, UR4, -0x100, URZ ;  /* 0xffffff0004077890 */ /* 0x000fe2000fffe03f */
[----:B------:R-:W-:-:S02]  /*3e5c0*/  IMAD.MOV.U32 R181, RZ, RZ, 0x7f ;  /* 0x0000007fffb57424 */ /* 0x000fc400078e00ff */
[----:B------:R-:W-:Y:S03]  /*3e5d0*/  STL.64 [R1+0x1bd8], R228 ;  /* 0x001bd8e401007387 */ /* 0x000fe60000100a00 */
[----:B------:R-:W-:Y:S01]  /*3e5e0*/  IADD3 R181, R181, c[0x0][0x180], RZ ;  /* 0x00006000b5b57a10 */ /* 0x000fe20007ffe0ff */
[----:B------:R-:W-:Y:S03]  /*3e5f0*/  STL.64 [R1+0x1bd0], R212 ;  /* 0x001bd0d401007387 */ /* 0x000fe60000100a00 */
[----:B------:R-:W-:Y:S01]  /*3e600*/  ISETP.GT.AND P3, PT, R181, 0x17f, PT ;  /* 0x0000017fb500780c */ /* 0x000fe20003f64270 */
[----:B------:R-:W-:Y:S04]  /*3e610*/  STL.64 [R1+0x1bc8], R236 ;  /* 0x001bc8ec01007387 */ /* 0x000fe80000100a00 */
[----:B------:R3:W-:Y:S04]  /*3e620*/  STL.64 [R1+0x1bc0], R8 ;  /* 0x001bc00801007387 */ /* 0x0007e80000100a00 */
[----:B------:R-:W1:Y:S04]  /*3e630*/  S2R R149, SR_TID.X ;  /* 0x0000000000957919 */ /* 0x000e680000002100 */
[----:B------:R-:W1:Y:S02]  /*3e640*/  S2R R156, SR_TID.X ;  /* 0x00000000009c7919 */ /* 0x000e640000002100 */
[----:B-1----:R-:W-:-:S04]  /*3e650*/  SHF.R.U32.HI R180, RZ, 0x6, R149 ;  /* 0x00000006ffb47819 */ /* 0x002fc80000011695 */
[----:B------:R-:W-:Y:S02]  /*3e660*/  SGXT.U32 R180, R180, 0x1 ;  /* 0x00000001b4b4781a */ /* 0x000fe40000000000 */
[----:B------:R-:W-:Y:S02]  /*3e670*/  SHF.R.U32.HI R188, RZ, 0x6, R156 ;  /* 0x00000006ffbc7819 */ /* 0x000fe4000001169c */
[C---:B------:R-:W-:Y:S02]  /*3e680*/  ISETP.GE.AND P0, PT, R180.reuse, UR7, PT ;  /* 0x00000007b4007c0c */ /* 0x040fe4000bf06270 */
[----:B------:R-:W-:Y:S02]  /*3e690*/  LOP3.LUT R140, R180, 0x4, RZ, 0xfc, !PT ;  /* 0x00000004b48c7812 */ /* 0x000fe400078efcff */
[----:B------:R-:W-:Y:S02]  /*3e6a0*/  SEL R238, RZ, 0x4, P0 ;  /* 0x00000004ffee7807 */ /* 0x000fe40000000000 */
[----:B------:R-:W-:-:S02]  /*3e6b0*/  ISETP.GE.AND P0, PT, R140, UR7, PT ;  /* 0x000000078c007c0c */ /* 0x000fc4000bf06270 */
[C---:B------:R-:W-:Y:S02]  /*3e6c0*/  LOP3.LUT R148, R180.reuse, 0xc, RZ, 0xfc, !PT ;  /* 0x0000000cb4947812 */ /* 0x040fe400078efcff */
[C---:B------:R-:W-:Y:S02]  /*3e6d0*/  LOP3.LUT R157, R180.reuse, 0x10, RZ, 0xfc, !PT ;  /* 0x00000010b49d7812 */ /* 0x040fe400078efcff */
[----:B------:R-:W-:Y:S02]  /*3e6e0*/  LOP3.LUT R141, R180, 0x8, RZ, 0xfc, !PT ;  /* 0x00000008b48d7812 */ /* 0x000fe400078efcff */
[----:B------:R-:W-:Y:S02]  /*3e6f0*/  SEL R239, R238, RZ, P3 ;  /* 0x000000ffeeef7207 */ /* 0x000fe40001800000 */
[----:B------:R-:W-:Y:S02]  /*3e700*/  SEL R238, RZ, 0x4, P0 ;  /* 0x00000004ffee7807 */ /* 0x000fe40000000000 */
[----:B------:R-:W-:-:S02]  /*3e710*/  ISETP.GE.AND P0, PT, R148, UR7, PT ;  /* 0x0000000794007c0c */ /* 0x000fc4000bf06270 */
[----:B------:R-:W-:Y:S02]  /*3e720*/  ISETP.GE.AND P2, PT, R157, UR7, PT ;  /* 0x000000079d007c0c */ /* 0x000fe4000bf46270 */
[----:B------:R-:W-:Y:S02]  /*3e730*/  ISETP.GE.AND P1, PT, R141, UR7, PT ;  /* 0x000000078d007c0c */ /* 0x000fe4000bf26270 */
[----:B------:R-:W-:Y:S02]  /*3e740*/  ISETP.NE.U32.AND P4, PT, R239, RZ, PT ;  /* 0x000000ffef00720c */ /* 0x000fe40003f85070 */
[----:B------:R-:W-:Y:S02]  /*3e750*/  SEL R239, R238, RZ, P3 ;  /* 0x000000ffeeef7207 */ /* 0x000fe40001800000 */
[----:B------:R-:W-:Y:S02]  /*3e760*/  SEL R238, RZ, 0x4, P0 ;  /* 0x00000004ffee7807 */ /* 0x000fe40000000000 */
[----:B------:R-:W-:-:S02]  /*3e770*/  SEL R248, RZ, 0x4, P2 ;  /* 0x00000004fff87807 */ /* 0x000fc40001000000 */
[----:B------:R-:W-:Y:S02]  /*3e780*/  SEL R252, RZ, 0x4, P1 ;  /* 0x00000004fffc7807 */ /* 0x000fe40000800000 */
[----:B------:R-:W-:Y:S02]  /*3e790*/  ISETP.NE.U32.AND P1, PT, R239, RZ, PT ;  /* 0x000000ffef00720c */ /* 0x000fe40003f25070 */
[----:B------:R-:W-:Y:S02]  /*3e7a0*/  SEL R239, R238, RZ, P3 ;  /* 0x000000ffeeef7207 */ /* 0x000fe40001800000 */
[----:B------:R-:W-:Y:S02]  /*3e7b0*/  SEL R238, R248, RZ, P3 ;  /* 0x000000fff8ee7207 */ /* 0x000fe40001800000 */
[----:B------:R-:W-:Y:S02]  /*3e7c0*/  SEL R252, R252, RZ, P3 ;  /* 0x000000fffcfc7207 */ /* 0x000fe40001800000 */
[----:B------:R-:W-:-:S02]  /*3e7d0*/  ISETP.NE.U32.AND P5, PT, R239, RZ, PT ;  /* 0x000000ffef00720c */ /* 0x000fc40003fa5070 */
[----:B------:R-:W-:Y:S02]  /*3e7e0*/  ISETP.NE.U32.AND P2, PT, R252, RZ, PT ;  /* 0x000000fffc00720c */ /* 0x000fe40003f45070 */
[----:B------:R-:W-:Y:S02]  /*3e7f0*/  ISETP.NE.U32.AND P0, PT, R238, RZ, PT ;  /* 0x000000ffee00720c */ /* 0x000fe40003f05070 */
[----:B------:R-:W-:Y:S02]  /*3e800*/  SGXT.U32 R188, R188, 0x1 ;  /* 0x00000001bcbc781a */ /* 0x000fe40000000000 */
[----:B------:R-:W-:Y:S02]  /*3e810*/  SHF.R.U32.HI R156, RZ, 0x6, R156 ;  /* 0x00000006ff9c7819 */ /* 0x000fe4000001169c */
[----:B------:R-:W-:Y:S02]  /*3e820*/  LOP3.LUT R188, R188, 0x14, RZ, 0xfc, !PT ;  /* 0x00000014bcbc7812 */ /* 0x000fe400078efcff */
[----:B------:R-:W-:-:S02]  /*3e830*/  SGXT.U32 R156, R156, 0x1 ;  /* 0x000000019c9c781a */ /* 0x000fc40000000000 */
[----:B------:R-:W-:Y:S02]  /*3e840*/  ISETP.GE.AND P6, PT, R188, UR7, PT ;  /* 0x00000007bc007c0c */ /* 0x000fe4000bfc6270 */
[----:B------:R-:W-:Y:S02]  /*3e850*/  LOP3.LUT R156, R156, 0x18, RZ, 0xfc, !PT ;  /* 0x000000189c9c7812 */ /* 0x000fe400078efcff */
[----:B------:R-:W-:Y:S02]  /*3e860*/  SEL R239, RZ, 0x4, P6 ;  /* 0x00000004ffef7807 */ /* 0x000fe40003000000 */
[----:B------:R-:W-:Y:S01]  /*3e870*/  ISETP.GE.AND P6, PT, R156, UR7, PT ;  /* 0x000000079c007c0c */ /* 0x000fe2000bfc6270 */
[----:B----4-:R-:W-:Y:S02]  /*3e880*/  IMAD.WIDE R196, R0, 0x4, R172 ;  /* 0x0000000400c47825 */ /* 0x010fe400078e02ac */
[----:B------:R-:W4:Y:S04]  /*3e890*/  LDL.LU.64 R172, [R1+0xfa8] ;  /* 0x000fa80001ac7983 */ /* 0x000f280000300a00 */
[----:B------:R1:W-:Y:S01]  /*3e8a0*/  STL.64 [R1+0x700], R196 ;  /* 0x000700c401007387 */ /* 0x0003e20000100a00 */
[----:B--2---:R-:W-:-:S03]  /*3e8b0*/  IADD3 R248, R189, 0x100000, RZ ;  /* 0x00100000bdf87810 */ /* 0x004fc60007ffe0ff */
[----:B------:R-:W-:Y:S01]  /*3e8c0*/  BAR.SYNC.DEFER_BLOCKING 0x0 ;  /* 0x0000000000007b1d */ /* 0x000fe20000010000 */
[----:B------:R-:W-:Y:S01]  /*3e8d0*/  IADD3 R252, R189, 0x100000, RZ ;  /* 0x00100000bdfc7810 */ /* 0x000fe20007ffe0ff */
[----:B---3--:R-:W-:-:S04]  /*3e8e0*/  IMAD.WIDE R8, R0, 0x4, R204 ;  /* 0x0000000400087825 */ /* 0x008fc800078e02cc */
[----:B------:R-:W-:Y:S01]  /*3e8f0*/  @!PT LDS RZ, [RZ] ;  /* 0x00000000fffff984 */ /* 0x000fe20000000800 */
[----:B------:R-:W-:Y:S01]  /*3e900*/  @!PT LDS RZ, [RZ] ;  /* 0x00000000fffff984 */ /* 0x000fe20000000800 */
[----:B------:R-:W-:Y:S01]  /*3e910*/  @!PT LDS RZ, [RZ] ;  /* 0x00000000fffff984 */ /* 0x000fe20000000800 */
[----:B------:R1:W-:Y:S04]  /*3e920*/  LDGSTS.E [R248+0x50000], [R196.64], P4 ;  /* 0x50000000c4f87fae */ /* 0x0003e8000a12184c */
[----:B------:R2:W-:Y:S04]  /*3e930*/  STL.64 [R1+0x6f0], R8 ;  /* 0x0006f00801007387 */ /* 0x0005e80000100a00 */
[----:B------:R-:W3:Y:S01]  /*3e940*/  LDL.LU.64 R204, [R1+0xf98] ;  /* 0x000f980001cc7983 */ /* 0x000ee20000300a00 */
[----:B-1----:R-:W-:-:S03]  /*3e950*/  IMAD.WIDE R196, R0, 0x4, R164 ;  /* 0x0000000400c47825 */ /* 0x002fc600078e02a4 */
[----:B------:R2:W-:Y:S04]  /*3e960*/  LDGSTS.E [R252+0x50400], [R8.64], P1 ;  /* 0x5040000008fc7fae */ /* 0x0005e8000892184c */
[----:B------:R-:W3:Y:S04]  /*3e970*/  LDL.LU.64 R164, [R1+0xf88] ;  /* 0x000f880001a47983 */ /* 0x000ee80000300a00 */
[----:B------:R4:W-:Y:S01]  /*3e980*/  STL.64 [R1+0x6e0], R196 ;  /* 0x0006e0c401007387 */ /* 0x0009e20000100a00 */
[----:B--2---:R-:W-:-:S03]  /*3e990*/  IMAD.WIDE R8, R0, 0x4, R220 ;  /* 0x0000000400087825 */ /* 0x004fc600078e02dc */
[----:B------:R4:W-:Y:S04]  /*3e9a0*/  LDGSTS.E [R252+0x50800], [R196.64], P2 ;  /* 0x50800000c4fc7fae */ /* 0x0009e8000912184c */
[----:B------:R-:W2:Y:S04]  /*3e9b0*/  LDL.LU.64 R220, [R1+0xf78] ;  /* 0x000f780001dc7983 */ /* 0x000ea80000300a00 */
[----:B------:R3:W-:Y:S04]  /*3e9c0*/  STL.64 [R1+0x6d0], R8 ;  /* 0x0006d00801007387 */ /* 0x0007e80000100a00 */
[----:B------:R3:W-:Y:S01]  /*3e9d0*/  LDGSTS.E [R248+0x50c00], [R8.64], P5 ;  /* 0x50c0000008f87fae */ /* 0x0007e2000a92184c */
[----:B----4-:R-:W-:-:S03]  /*3e9e0*/  IMAD.WIDE R196, R0, 0x4, R172 ;  /* 0x0000000400c47825 */ /* 0x010fc600078e02ac */
[----:B------:R-:W4:Y:S04]  /*3e9f0*/  LDL.LU.64 R172, [R1+0xf68] ;  /* 0x000f680001ac7983 */ /* 0x000f280000300a00 */
[----:B------:R1:W-:Y:S04]  /*3ea00*/  STL.64 [R1+0x6c0], R196 ;  /* 0x0006c0c401007387 */ /* 0x0003e80000100a00 */
[----:B------:R1:W-:Y:S01]  /*3ea10*/  LDGSTS.E [R252+0x51000], [R196.64], P0 ;  /* 0x51000000c4fc7fae */ /* 0x0003e2000812184c */
[----:B------:R-:W-:-:S04]  /*3ea20*/  SEL R239, R239, RZ, P3 ;  /* 0x000000ffefef7207 */ /* 0x000fc80001800000 */
[----:B------:R-:W-:Y:S01]  /*3ea30*/  ISETP.NE.U32.AND P4, PT, R239, RZ, PT ;  /* 0x000000ffef00720c */ /* 0x000fe20003f85070 */
[C---:B---3--:R-:W-:Y:S02]  /*3ea40*/  IMAD.WIDE R8, R0.reuse, 0x4, R204 ;  /* 0x0000000400087825 */ /* 0x048fe400078e02cc */
[----:B------:R-:W3:Y:S04]  /*3ea50*/  LDL.LU.64 R204, [R1+0xf58] ;  /* 0x000f580001cc7983 */ /* 0x000ee80000300a00 */
[----:B------:R2:W-:Y:S01]  /*3ea60*/  STL.64 [R1+0x6b0], R8 ;  /* 0x0006b00801007387 */ /* 0x0005e20000100a00 */
[----:B-1----:R-:W-:-:S05]  /*3ea70*/  IMAD.WIDE R196, R0, 0x4, R164 ;  /* 0x0000000400c47825 */ /* 0x002fca00078e02a4 */
[----:B------:R2:W-:Y:S04]  /*3ea80*/  LDGSTS.E [R248+0x51400], [R8.64], P4 ;  /* 0x5140000008f87fae */ /* 0x0005e8000a12184c */
[----:B------:R-:W3:Y:S04]  /*3ea90*/  LDL.LU.64 R164, [R1+0xf48] ;  /* 0x000f480001a47983 */ /* 0x000ee80000300a00 */
[----:B------:R4:W-:Y:S01]  /*3eaa0*/  STL.64 [R1+0x6a0], R196 ;  /* 0x0006a0c401007387 */ /* 0x0009e20000100a00 */
[----:B--2---:R-:W-:-:S03]  /*3eab0*/  IMAD.WIDE R8, R0, 0x4, R220 ;  /* 0x0000000400087825 */ /* 0x004fc600078e02dc */
[----:B------:R-:W2:Y:S01]  /*3eac0*/  LDL.LU.64 R220, [R1+0xf38] ;  /* 0x000f380001dc7983 */ /* 0x000ea20000300a00 */
[----:B------:R-:W-:-:S04]  /*3ead0*/  SEL R238, RZ, 0x4, P6 ;  /* 0x00000004ffee7807 */ /* 0x000fc80003000000 */
[----:B------:R-:W-:-:S04]  /*3eae0*/  SEL R238, R238, RZ, P3 ;  /* 0x000000ffeeee7207 */ /* 0x000fc80001800000 */
[----:B------:R-:W-:Y:S01]  /*3eaf0*/  ISETP.NE.U32.AND P1, PT, R238, RZ, PT ;  /* 0x000000ffee00720c */ /* 0x000fe20003f25070 */
[----:B------:R3:W-:-:S12]  /*3eb00*/  STL.64 [R1+0x690], R8 ;  /* 0x0006900801007387 */ /* 0x0007d80000100a00 */
[----:B------:R4:W-:Y:S04]  /*3eb10*/  LDGSTS.E [R252+0x51800], [R196.64], P1 ;  /* 0x51800000c4fc7fae */ /* 0x0009e8000892184c */
[----:B------:R-:W1:Y:S01]  /*3eb20*/  S2R R156, SR_TID.X ;  /* 0x00000000009c7919 */ /* 0x000e620000002100 */
[----:B----4-:R-:W-:-:S03]  /*3eb30*/  IMAD.WIDE R196, R0, 0x4, R172 ;  /* 0x0000000400c47825 */ /* 0x010fc600078e02ac */
[----:B------:R-:W4:Y:S01]  /*3eb40*/  LDL.LU.64 R172, [R1+0xf28] ;  /* 0x000f280001ac7983 */ /* 0x000f220000300a00 */
[--C-:B-1----:R-:W-:Y:S02]  /*3eb50*/  SHF.R.U32.HI R188, RZ, 0x6, R156.reuse ;  /* 0x00000006ffbc7819 */ /* 0x102fe4000001169c */
[----:B------:R-:W-:Y:S02]  /*3eb60*/  SHF.R.U32.HI R156, RZ, 0x6, R156 ;  /* 0x00000006ff9c7819 */ /* 0x000fe4000001169c */
[----:B------:R-:W-:Y:S02]  /*3eb70*/  SGXT.U32 R188, R188, 0x1 ;  /* 0x00000001bcbc781a */ /* 0x000fe40000000000 */
[----:B------:R-:W-:Y:S02]  /*3eb80*/  SGXT.U32 R156, R156, 0x1 ;  /* 0x000000019c9c781a */ /* 0x000fe40000000000 */
[----:B------:R-:W-:Y:S02]  /*3eb90*/  LOP3.LUT R188, R188, 0x1c, RZ, 0xfc, !PT ;  /* 0x0000001cbcbc7812 */ /* 0x000fe400078efcff */
[----:B------:R-:W-:-:S02]  /*3eba0*/  LOP3.LUT R156, R156, 0x20, RZ, 0xfc, !PT ;  /* 0x000000209c9c7812 */ /* 0x000fc400078efcff */
[----:B------:R-:W-:-:S04]  /*3ebb0*/  ISETP.GE.AND P6, PT, R188, UR7, PT ;  /* 0x00000007bc007c0c */ /* 0x000fc8000bfc6270 */
[----:B------:R-:W-:Y:S02]  /*3ebc0*/  SEL R239, RZ, 0x4, P6 ;  /* 0x00000004ffef7807 */ /* 0x000fe40003000000 */
[----:B------:R-:W-:Y:S02]  /*3ebd0*/  ISETP.GE.AND P6, PT, R156, UR7, PT ;  /* 0x000000079c007c0c */ /* 0x000fe4000bfc6270 */
[----:B------:R-:W1:Y:S01]  /*3ebe0*/  S2R R156, SR_TID.X ;  /* 0x00000000009c7919 */ /* 0x000e620000002100 */
[----:B------:R-:W-:Y:S02]  /*3ebf0*/  SEL R239, R239, RZ, P3 ;  /* 0x000000ffefef7207 */ /* 0x000fe40001800000 */
[----:B------:R-:W-:Y:S02]  /*3ec00*/  SEL R238, RZ, 0x4, P6 ;  /* 0x00000004ffee7807 */ /* 0x000fe40003000000 */
[----:B------:R-:W-:Y:S02]  /*3ec10*/  ISETP.NE.U32.AND P2, PT, R239, RZ, PT ;  /* 0x000000ffef00720c */ /* 0x000fe40003f45070 */
[----:B------:R-:W-:-:S04]  /*3ec20*/  SEL R238, R238, RZ, P3 ;  /* 0x000000ffeeee7207 */ /* 0x000fc80001800000 */
[----:B------:R-:W-:Y:S01]  /*3ec30*/  ISETP.NE.U32.AND P5, PT, R238, RZ, PT ;  /* 0x000000ffee00720c */ /* 0x000fe20003fa5070 */
[----:B------:R1:W-:Y:S06]  /*3ec40*/  STL.64 [R1+0x680], R196 ;  /* 0x000680c401007387 */ /* 0x0003ec0000100a00 */
[----:B------:R3:W-:Y:S06]  /*3ec50*/  LDGSTS.E [R248+0x51c00], [R8.64], P2 ;  /* 0x51c0000008f87fae */ /* 0x0007ec000912184c */
[----:B------:R3:W-:Y:S01]  /*3ec60*/  LDGSTS.E [R252+0x52000], [R196.64], P5 ;  /* 0x52000000c4fc7fae */ /* 0x0007e2000a92184c */
[----:B-1----:R-:W-:Y:S01]  /*3ec70*/  SHF.R.U32.HI R188, RZ, 0x6, R156 ;  /* 0x00000006ffbc7819 */ /* 0x002fe2000001169c */
[----:B---3--:R-:W-:-:S02]  /*3ec80*/  IMAD.WIDE R8, R0, 0x4, R204 ;  /* 0x0000000400087825 */ /* 0x008fc400078e02cc */
[----:B------:R-:W3:Y:S04]  /*3ec90*/  LDL.LU.64 R204, [R1+0xf18] ;  /* 0x000f180001cc7983 */ /* 0x000ee80000300a00 */
[----:B------:R2:W-:Y:S01]  /*3eca0*/  STL.64 [R1+0x670], R8 ;  /* 0x0006700801007387 */ /* 0x0005e20000100a00 */
[----:B------:R-:W-:-:S03]  /*3ecb0*/  IMAD.WIDE R196, R0, 0x4, R164 ;  /* 0x0000000400c47825 */ /* 0x000fc600078e02a4 */
[----:B------:R-:W3:Y:S01]  /*3ecc0*/  LDL.LU.64 R164, [R1+0xf08] ;  /* 0x000f080001a47983 */ /* 0x000ee20000300a00 */
[----:B------:R-:W-:-:S04]  /*3ecd0*/  SGXT.U32 R188, R188, 0x1 ;  /* 0x00000001bcbc781a */ /* 0x000fc80000000000 */
[----:B------:R-:W-:-:S04]  /*3ece0*/  LOP3.LUT R188, R188, 0x24, RZ, 0xfc, !PT ;  /* 0x00000024bcbc7812 */ /* 0x000fc800078efcff */
[----:B------:R-:W-:-:S04]  /*3ecf0*/  ISETP.GE.AND P6, PT, R188, UR7, PT ;  /* 0x00000007bc007c0c */ /* 0x000fc8000bfc6270 */
[----:B------:R-:W-:-:S04]  /*3ed00*/  SEL R239, RZ, 0x4, P6 ;  /* 0x00000004ffef7807 */ /* 0x000fc80003000000 */
[----:B------:R-:W-:-:S04]  /*3ed10*/  SEL R239, R239, RZ, P3 ;  /* 0x000000ffefef7207 */ /* 0x000fc80001800000 */
[----:B------:R-:W-:Y:S02]  /*3ed20*/  ISETP.NE.U32.AND P0, PT, R239, RZ, PT ;  /* 0x000000ffef00720c */ /* 0x000fe40003f05070 */
[----:B------:R-:W-:-:S04]  /*3ed30*/  SHF.R.U32.HI R156, RZ, 0x6, R156 ;  /* 0x00000006ff9c7819 */ /* 0x000fc8000001169c */
[----:B------:R-:W-:Y:S01]  /*3ed40*/  SGXT.U32 R156, R156, 0x1 ;  /* 0x000000019c9c781a */ /* 0x000fe20000000000 */
[----:B------:R4:W-:Y:S03]  /*3ed50*/  STL.64 [R1+0x660], R196 ;  /* 0x000660c401007387 */ /* 0x0009e60000100a00 */
[----:B------:R-:W-:-:S03]  /*3ed60*/  LOP3.LUT R156, R156, 0x28, RZ, 0xfc, !PT ;  /* 0x000000289c9c7812 */ /* 0x000fc600078efcff */
[----:B------:R2:W-:Y:S01]  /*3ed70*/  LDGSTS.E [R248+0x52400], [R8.64], P0 ;  /* 0x5240000008f87fae */ /* 0x0005e2000812184c */
[----:B------:R-:W-:-:S04]  /*3ed80*/  ISETP.GE.AND P6, PT, R156, UR7, PT ;  /* 0x000000079c007c0c */ /* 0x000fc8000bfc6270 */
[----:B------:R-:W-:Y:S01]  /*3ed90*/  SEL R238, RZ, 0x4, P6 ;  /* 0x00000004ffee7807 */ /* 0x000fe20003000000 */
[----:B--2---:R-:W-:Y:S02]  /*3eda0*/  IMAD.WIDE R8, R0, 0x4, R220 ;  /* 0x0000000400087825 */ /* 0x004fe400078e02dc */
[----:B------:R-:W2:Y:S01]  /*3edb0*/  LDL.LU.64 R220, [R1+0xef8] ;  /* 0x000ef80001dc7983 */ /* 0x000ea20000300a00 */
        /* <DEDUP_REMOVED lines=142> */
[----:B------:R-:W1:Y:S02]  /*3f6a0*/  S2R R156, SR_TID.X ;  /* 0x00000000009c7919 */ /* 0x000e640000002100 */
[--C-:B-1----:R-:W-:Y:S02]  /*3f6b0*/  SHF.R.U32.HI R188, RZ, 0x6, R156.reuse ;  /* 0x00000006ffbc7819 */ /* 0x102fe4000001169c */
[----:B------:R-:W-:Y:S02]  /*3f6c0*/  SHF.R.U32.HI R156, RZ, 0x6, R156 ;  /* 0x00000006ff9c7819 */ /* 0x000fe4000001169c */
[----:B------:R-:W-:-:S02]  /*3f6d0*/  SGXT.U32 R188, R188, 0x1 ;  /* 0x00000001bcbc781a */ /* 0x000fc40000000000 */
[----:B------:R-:W-:Y:S02]  /*3f6e0*/  SGXT.U32 R156, R156, 0x1 ;  /* 0x000000019c9c781a */ /* 0x000fe40000000000 */
[----:B------:R-:W-:Y:S02]  /*3f6f0*/  LOP3.LUT R188, R188, 0x5c, RZ, 0xfc, !PT ;  /* 0x0000005cbcbc7812 */ /* 0x000fe400078efcff */
[----:B------:R-:W-:Y:S02]  /*3f700*/  LOP3.LUT R156, R156, 0x60, RZ, 0xfc, !PT ;  /* 0x000000609c9c7812 */ /* 0x000fe400078efcff */
[----:B------:R-:W-:-:S04]  /*3f710*/  ISETP.GE.AND P6, PT, R188, UR7, PT ;  /* 0x00000007bc007c0c */ /* 0x000fc8000bfc6270 */
[----:B------:R-:W-:Y:S02]  /*3f720*/  SEL R239, RZ, 0x4, P6 ;  /* 0x00000004ffef7807 */ /* 0x000fe40003000000 */
[----:B------:R-:W-:Y:S02]  /*3f730*/  ISETP.GE.AND P6, PT, R156, UR7, PT ;  /* 0x000000079c007c0c */ /* 0x000fe4000bfc6270 */
        /* <DEDUP_REMOVED lines=8> */
[----:B------:R-:W-:-:S02]  /*3f7c0*/  SEL R238, RZ, 0x4, P6 ;  /* 0x00000004ffee7807 */ /* 0x000fc40003000000 */
[----:B------:R-:W-:Y:S02]  /*3f7d0*/  SEL R239, R239, RZ, P3 ;  /* 0x000000ffefef7207 */ /* 0x000fe40001800000 */
[----:B------:R-:W-:Y:S02]  /*3f7e0*/  ISETP.GE.AND P6, PT, R188, UR7, PT ;  /* 0x00000007bc007c0c */ /* 0x000fe4000bfc6270 */
[----:B------:R-:W-:Y:S02]  /*3f7f0*/  LOP3.LUT R156, R156, 0x68, RZ, 0xfc, !PT ;  /* 0x000000689c9c7812 */ /* 0x000fe400078efcff */
[----:B------:R-:W-:Y:S02]  /*3f800*/  ISETP.NE.U32.AND P5, PT, R239, RZ, PT ;  /* 0x000000ffef00720c */ /* 0x000fe40003fa5070 */
[----:B------:R-:W-:Y:S02]  /*3f810*/  SEL R239, RZ, 0x4, P6 ;  /* 0x00000004ffef7807 */ /* 0x000fe40003000000 */
[----:B------:R-:W-:-:S02]  /*3f820*/  ISETP.GE.AND P6, PT, R156, UR7, PT ;  /* 0x000000079c007c0c */ /* 0x000fc4000bfc6270 */
[----:B------:R-:W1:Y:S01]  /*3f830*/  S2R R156, SR_TID.X ;  /* 0x00000000009c7919 */ /* 0x000e620000002100 */
[----:B------:R-:W-:Y:S02]  /*3f840*/  SEL R238, R238, RZ, P3 ;  /* 0x000000ffeeee7207 */ /* 0x000fe40001800000 */
[----:B------:R-:W-:Y:S02]  /*3f850*/  SEL R239, R239, RZ, P3 ;  /* 0x000000ffefef7207 */ /* 0x000fe40001800000 */
[----:B------:R-:W-:Y:S02]  /*3f860*/  ISETP.NE.U32.AND P0, PT, R238, RZ, PT ;  /* 0x000000ffee00720c */ /* 0x000fe40003f05070 */
[----:B------:R-:W-:Y:S01]  /*3f870*/  SEL R238, RZ, 0x4, P6 ;  /* 0x00000004ffee7807 */ /* 0x000fe20003000000 */
[----:B------:R3:W-:Y:S01]  /*3f880*/  LDGSTS.E [R248+0x55c00], [R8.64], P5 ;  /* 0x55c0000008f87fae */ /* 0x0007e2000a92184c */
[----:B------:R-:W-:Y:S02]  /*3f890*/  ISETP.NE.U32.AND P4, PT, R239, RZ, PT ;  /* 0x000000ffef00720c */ /* 0x000fe40003f85070 */
[--C-:B-1----:R-:W-:Y:S01]  /*3f8a0*/  SHF.R.U32.HI R188, RZ, 0x6, R156.reuse ;  /* 0x00000006ffbc7819 */ /* 0x102fe2000001169c */
[----:B------:R1:W-:Y:S01]  /*3f8b0*/  STL.64 [R1+0x580], R196 ;  /* 0x000580c401007387 */ /* 0x0003e20000100a00 */
[----:B------:R-:W-:-:S02]  /*3f8c0*/  SHF.R.U32.HI R156, RZ, 0x6, R156 ;  /* 0x00000006ff9c7819 */ /* 0x000fc4000001169c */
[----:B------:R-:W-:Y:S02]  /*3f8d0*/  SGXT.U32 R188, R188, 0x1 ;  /* 0x00000001bcbc781a */ /* 0x000fe40000000000 */
[----:B------:R-:W-:Y:S01]  /*3f8e0*/  SEL R238, R238, RZ, P3 ;  /* 0x000000ffeeee7207 */ /* 0x000fe20001800000 */
[----:B---3--:R-:W-:Y:S01]  /*3f8f0*/  IMAD.WIDE R8, R0, 0x4, R204 ;  /* 0x0000000400087825 */ /* 0x008fe200078e02cc */
[----:B------:R-:W-:Y:S01]  /*3f900*/  LOP3.LUT R188, R188, 0x6c, RZ, 0xfc, !PT ;  /* 0x0000006cbcbc7812 */ /* 0x000fe200078efcff */
[----:B------:R-:W3:Y:S01]  /*3f910*/  LDL.LU.64 R204, [R1+0xe18] ;  /* 0x000e180001cc7983 */ /* 0x000ee20000300a00 */
[----:B------:R-:W-:Y:S02]  /*3f920*/  SGXT.U32 R156, R156, 0x1 ;  /* 0x000000019c9c781a */ /* 0x000fe40000000000 */
[----:B------:R-:W-:Y:S01]  /*3f930*/  ISETP.GE.AND P6, PT, R188, UR7, PT ;  /* 0x00000007bc007c0c */ /* 0x000fe2000bfc6270 */
[----:B------:R1:W-:Y:S01]  /*3f940*/  LDGSTS.E [R252+0x56000], [R196.64], P0 ;  /* 0x56000000c4fc7fae */ /* 0x0003e2000812184c */
[----:B------:R-:W-:-:S02]  /*3f950*/  LOP3.LUT R156, R156, 0x70, RZ, 0xfc, !PT ;  /* 0x000000709c9c7812 */ /* 0x000fc400078efcff */
[----:B------:R-:W-:Y:S02]  /*3f960*/  SEL R239, RZ, 0x4, P6 ;  /* 0x00000004ffef7807 */ /* 0x000fe40003000000 */
[----:B------:R-:W-:Y:S01]  /*3f970*/  ISETP.NE.U32.AND P1, PT, R238, RZ, PT ;  /* 0x000000ffee00720c */ /* 0x000fe20003f25070 */
[----:B------:R2:W-:Y:S01]  /*3f980*/  STL.64 [R1+0x570], R8 ;  /* 0x0005700801007387 */ /* 0x0005e20000100a00 */
[----:B------:R-:W-:-:S03]  /*3f990*/  ISETP.GE.AND P6, PT, R156, UR7, PT ;  /* 0x000000079c007c0c */ /* 0x000fc6000bfc6270 */
[----:B------:R-:W2:Y:S01]  /*3f9a0*/  S2R R156, SR_TID.X ;  /* 0x00000000009c7919 */ /* 0x000ea20000002100 */
[----:B------:R-:W-:Y:S02]  /*3f9b0*/  SEL R238, RZ, 0x4, P6 ;  /* 0x00000004ffee7807 */ /* 0x000fe40003000000 */
[----:B------:R-:W-:Y:S01]  /*3f9c0*/  SEL R239, R239, RZ, P3 ;  /* 0x000000ffefef7207 */ /* 0x000fe20001800000 */
[----:B-1----:R-:W-:Y:S01]  /*3f9d0*/  IMAD.WIDE R196, R0, 0x4, R164 ;  /* 0x0000000400c47825 */ /* 0x002fe200078e02a4 */
[----:B------:R1:W-:Y:S02]  /*3f9e0*/  LDGSTS.E [R248+0x56400], [R8.64], P4 ;  /* 0x5640000008f87fae */ /* 0x0003e4000a12184c */
[----:B------:R-:W-:Y:S02]  /*3f9f0*/  ISETP.NE.U32.AND P2, PT, R239, RZ, PT ;  /* 0x000000ffef00720c */ /* 0x000fe40003f45070 */
[----:B------:R-:W3:Y:S01]  /*3fa00*/  LDL.LU.64 R164, [R1+0x698] ;  /* 0x0006980001a47983 */ /* 0x000ee20000300a00 */
[----:B--2---:R-:W-:-:S03]  /*3fa10*/  SHF.R.U32.HI R188, RZ, 0x6, R156 ;  /* 0x00000006ffbc7819 */ /* 0x004fc6000001169c */
[----:B------:R4:W-:Y:S01]  /*3fa20*/  LDGSTS.E [R252+0x56800], [R196.64], P1 ;  /* 0x56800000c4fc7fae */ /* 0x0009e2000892184c */
[----:B------:R-:W-:Y:S02]  /*3fa30*/  SHF.R.U32.HI R156, RZ, 0x6, R156 ;  /* 0x00000006ff9c7819 */ /* 0x000fe4000001169c */
[----:B------:R-:W-:Y:S02]  /*3fa40*/  SGXT.U32 R188, R188, 0x1 ;  /* 0x00000001bcbc781a */ /* 0x000fe40000000000 */
[----:B------:R-:W-:Y:S02]  /*3fa50*/  SGXT.U32 R156, R156, 0x1 ;  /* 0x000000019c9c781a */ /* 0x000fe40000000000 */
[----:B------:R-:W-:Y:S02]  /*3fa60*/  LOP3.LUT R188, R188, 0x74, RZ, 0xfc, !PT ;  /* 0x00000074bcbc7812 */ /* 0x000fe400078efcff */
[----:B------:R-:W-:Y:S02]  /*3fa70*/  LOP3.LUT R156, R156, 0x78, RZ, 0xfc, !PT ;  /* 0x000000789c9c7812 */ /* 0x000fe400078efcff */
[----:B------:R-:W-:-:S04]  /*3fa80*/  ISETP.GE.AND P6, PT, R188, UR7, PT ;  /* 0x00000007bc007c0c */ /* 0x000fc8000bfc6270 */
[----:B------:R-:W-:Y:S02]  /*3fa90*/  SEL R239, RZ, 0x4, P6 ;  /* 0x00000004ffef7807 */ /* 0x000fe40003000000 */
[----:B------:R-:W-:Y:S02]  /*3faa0*/  ISETP.GE.AND P6, PT, R156, UR7, PT ;  /* 0x000000079c007c0c */ /* 0x000fe4000bfc6270 */
[----:B------:R-:W2:Y:S01]  /*3fab0*/  S2R R156, SR_TID.X ;  /* 0x00000000009c7919 */ /* 0x000ea20000002100 */
[----:B------:R-:W-:Y:S02]  /*3fac0*/  SEL R238, R238, RZ, P3 ;  /* 0x000000ffeeee7207 */ /* 0x000fe40001800000 */
[----:B------:R-:W-:Y:S02]  /*3fad0*/  SEL R239, R239, RZ, P3 ;  /* 0x000000ffefef7207 */ /* 0x000fe40001800000 */
[----:B------:R-:W-:Y:S02]  /*3fae0*/  ISETP.NE.U32.AND P5, PT, R238, RZ, PT ;  /* 0x000000ffee00720c */ /* 0x000fe40003fa5070 */
[----:B------:R-:W-:-:S02]  /*3faf0*/  SEL R238, RZ, 0x4, P6 ;  /* 0x00000004ffee7807 */ /* 0x000fc40003000000 */
[----:B------:R-:W-:Y:S02]  /*3fb00*/  ISETP.NE.U32.AND P0, PT, R239, RZ, PT ;  /* 0x000000ffef00720c */ /* 0x000fe40003f05070 */
[--C-:B--2---:R-:W-:Y:S02]  /*3fb10*/  SHF.R.U32.HI R188, RZ, 0x6, R156.reuse ;  /* 0x00000006ffbc7819 */ /* 0x104fe4000001169c */
[----:B------:R-:W-:Y:S02]  /*3fb20*/  SHF.R.U32.HI R156, RZ, 0x6, R156 ;  /* 0x00000006ff9c7819 */ /* 0x000fe4000001169c */
[----:B------:R-:W-:Y:S02]  /*3fb30*/  SGXT.U32 R188, R188, 0x1 ;  /* 0x00000001bcbc781a */ /* 0x000fe40000000000 */
[----:B------:R-:W-:Y:S02]  /*3fb40*/  SGXT.U32 R156, R156, 0x1 ;  /* 0x000000019c9c781a */ /* 0x000fe40000000000 */
[----:B------:R-:W-:-:S02]  /*3fb50*/  LOP3.LUT R188, R188, 0x7c, RZ, 0xfc, !PT ;  /* 0x0000007cbcbc7812 */ /* 0x000fc400078efcff */
[----:B------:R-:W-:Y:S02]  /*3fb60*/  LOP3.LUT R156, R156, 0x2, RZ, 0xfc, !PT ;  /* 0x000000029c9c7812 */ /* 0x000fe400078efcff */
[----:B------:R-:W-:-:S04]  /*3fb70*/  ISETP.GE.AND P6, PT, R188, UR7, PT ;  /* 0x00000007bc007c0c */ /* 0x000fc8000bfc6270 */
[----:B------:R-:W-:Y:S02]  /*3fb80*/  SEL R239, RZ, 0x4, P6 ;  /* 0x00000004ffef7807 */ /* 0x000fe40003000000 */
[----:B------:R-:W-:Y:S02]  /*3fb90*/  ISETP.GE.AND P6, PT, R156, UR7, PT ;  /* 0x000000079c007c0c */ /* 0x000fe4000bfc6270 */
[----:B------:R-:W2:Y:S01]  /*3fba0*/  S2R R156, SR_TID.X ;  /* 0x00000000009c7919 */ /* 0x000ea20000002100 */
[----:B-1----:R-:W-:-:S03]  /*3fbb0*/  IMAD.WIDE R8, R0, 0x4, R220 ;  /* 0x0000000400087825 */ /* 0x002fc600078e02dc */
[----:B------:R4:W-:Y:S04]  /*3fbc0*/  STL.64 [R1+0x560], R196 ;  /* 0x000560c401007387 */ /* 0x0009e80000100a00 */
[----:B------:R-:W3:Y:S01]  /*3fbd0*/  LDL.LU.64 R220, [R1+0x648] ;  /* 0x0006480001dc7983 */ /* 0x000ee20000300a00 */
[----:B------:R-:W-:Y:S02]  /*3fbe0*/  SEL R238, R238, RZ, P3 ;  /* 0x000000ffeeee7207 */ /* 0x000fe40001800000 */
[----:B------:R-:W-:Y:S01]  /*3fbf0*/  SEL R239, R239, RZ, P3 ;  /* 0x000000ffefef7207 */ /* 0x000fe20001800000 */
[----:B------:R3:W-:Y:S01]  /*3fc00*/  LDGSTS.E [R248+0x56c00], [R8.64], P2 ;  /* 0x56c0000008f87fae */ /* 0x0007e2000912184c */
[----:B------:R-:W-:Y:S02]  /*3fc10*/  ISETP.NE.U32.AND P4, PT, R238, RZ, PT ;  /* 0x000000ffee00720c */ /* 0x000fe40003f85070 */
[----:B--2---:R-:W-:-:S02]  /*3fc20*/  SHF.R.U32.HI R188, RZ, 0x6, R156 ;  /* 0x00000006ffbc7819 */ /* 0x004fc4000001169c */
[----:B------:R-:W-:Y:S02]  /*3fc30*/  SHF.R.U32.HI R156, RZ, 0x6, R156 ;  /* 0x00000006ff9c7819 */ /* 0x000fe4000001169c */
[----:B------:R-:W-:Y:S02]  /*3fc40*/  SGXT.U32 R188, R188, 0x1 ;  /* 0x00000001bcbc781a */ /* 0x000fe40000000000 */
[----:B------:R-:W-:Y:S02]  /*3fc50*/  SGXT.U32 R156, R156, 0x1 ;  /* 0x000000019c9c781a */ /* 0x000fe40000000000 */
[----:B------:R-:W-:Y:S02]  /*3fc60*/  LOP3.LUT R188, R188, 0x6, RZ, 0xfc, !PT ;  /* 0x00000006bcbc7812 */ /* 0x000fe400078efcff */
[----:B------:R-:W-:Y:S01]  /*3fc70*/  SEL R238, RZ, 0x4, P6 ;  /* 0x00000004ffee7807 */ /* 0x000fe20003000000 */
[----:B------:R-:W-:Y:S01]  /*3fc80*/  STL.64 [R1+0x550], R8 ;  /* 0x0005500801007387 */ /* 0x000fe20000100a00 */
[----:B------:R-:W-:-:S02]  /*3fc90*/  ISETP.GE.AND P6, PT, R188, UR7, PT ;  /* 0x00000007bc007c0c */ /* 0x000fc4000bfc6270 */
[----:B------:R-:W-:Y:S02]  /*3fca0*/  LOP3.LUT R188, R156, 0xa, RZ, 0xfc, !PT ;  /* 0x0000000a9cbc7812 */ /* 0x000fe400078efcff */
[----:B------:R-:W2:Y:S01]  /*3fcb0*/  LDL R156, [R1+0x4f4] ;  /* 0x0004f400019c7983 */ /* 0x000ea20000100800 */
[----:B----4-:R-:W-:-:S03]  /*3fcc0*/  IMAD.WIDE R196, R0, 0x4, R172 ;  /* 0x0000000400c47825 */ /* 0x010fc600078e02ac */
[----:B------:R-:W4:Y:S01]  /*3fcd0*/  LDL.LU.64 R172, [R1+0xfe0] ;  /* 0x000fe00001ac7983 */ /* 0x000f220000300a00 */
[----:B------:R-:W-:Y:S02]  /*3fce0*/  ISETP.NE.U32.AND P1, PT, R239, RZ, PT ;  /* 0x000000ffef00720c */ /* 0x000fe40003f25070 */
[----:B------:R-:W-:Y:S01]  /*3fcf0*/  SEL R239, RZ, 0x4, P6 ;  /* 0x00000004ffef7807 */ /* 0x000fe20003000000 */
[----:B------:R1:W-:Y:S01]  /*3fd00*/  LDGSTS.E [R252+0x57000], [R196.64], P5 ;  /* 0x57000000c4fc7fae */ /* 0x0003e2000a92184c */
[----:B------:R-:W-:-:S03]  /*3fd10*/  ISETP.GE.AND P6, PT, R188, UR7, PT ;  /* 0x00000007bc007c0c */ /* 0x000fc6000bfc6270 */
[----:B------:R-:W1:Y:S04]  /*3fd20*/  S2R R188, SR_TID.X ;  /* 0x0000000000bc7919 */ /* 0x000e680000002100 */
[----:B------:R1:W-:Y:S01]  /*3fd30*/  STL.64 [R1+0x540], R196 ;  /* 0x000540c401007387 */ /* 0x0003e20000100a00 */
[----:B------:R-:W-:-:S04]  /*3fd40*/  SEL R238, R238, RZ, P3 ;  /* 0x000000ffeeee7207 */ /* 0x000fc80001800000 */
[----:B------:R-:W-:Y:S02]  /*3fd50*/  ISETP.NE.U32.AND P2, PT, R238, RZ, PT ;  /* 0x000000ffee00720c */ /* 0x000fe40003f45070 */
[----:B------:R-:W-:Y:S02]  /*3fd60*/  SEL R238, RZ, 0x4, P6 ;  /* 0x00000004ffee7807 */ /* 0x000fe40003000000 */
[----:B-1----:R-:W-:-:S04]  /*3fd70*/  SHF.R.U32.HI R197, RZ, 0x6, R188 ;  /* 0x00000006ffc57819 */ /* 0x002fc800000116bc */
[----:B------:R-:W-:-:S04]  /*3fd80*/  SGXT.U32 R197, R197, 0x1 ;  /* 0x00000001c5c5781a */ /* 0x000fc80000000000 */
[----:B------:R-:W-:-:S04]  /*3fd90*/  LOP3.LUT R197, R197, 0xe, RZ, 0xfc, !PT ;  /* 0x0000000ec5c57812 */ /* 0x000fc800078efcff */
[----:B------:R-:W-:Y:S01]  /*3fda0*/  ISETP.GE.AND P6, PT, R197, UR7, PT ;  /* 0x00000007c5007c0c */ /* 0x000fe2000bfc6270 */
[C---:B---3--:R-:W-:Y:S02]  /*3fdb0*/  IMAD.WIDE R8, R0.reuse, 0x4, R204 ;  /* 0x0000000400087825 */ /* 0x048fe400078e02cc */
[----:B------:R-:W3:Y:S04]  /*3fdc0*/  LDL.LU.64 R204, [R1+0xfd0] ;  /* 0x000fd00001cc7983 */ /* 0x000ee80000300a00 */
[----:B------:R1:W-:Y:S04]  /*3fdd0*/  STL.64 [R1+0x530], R8 ;  /* 0x0005300801007387 */ /* 0x0003e80000100a00 */
[----:B------:R1:W-:Y:S01]  /*3fde0*/  LDGSTS.E [R248+0x57400], [R8.64], P0 ;  /* 0x5740000008f87fae */ /* 0x0003e2000812184c */
[----:B------:R-:W-:-:S03]  /*3fdf0*/  IMAD.WIDE R196, R0, 0x4, R164 ;  /* 0x0000000400c47825 */ /* 0x000fc600078e02a4 */
[----:B------:R-:W3:Y:S04]  /*3fe00*/  LDL.LU.64 R164, [R1+0xfc0] ;  /* 0x000fc00001a47983 */ /* 0x000ee80000300a00 */
[----:B------:R4:W-:Y:S04]  /*3fe10*/  STL.64 [R1+0x520], R196 ;  /* 0x000520c401007387 */ /* 0x0009e80000100a00 */
[----:B------:R4:W-:Y:S01]  /*3fe20*/  LDGSTS.E [R252+0x57800], [R196.64], P4 ;  /* 0x57800000c4fc7fae */ /* 0x0009e2000a12184c */
[----:B-1----:R-:W-:-:S03]  /*3fe30*/  IMAD.WIDE R8, R0, 0x4, R220 ;  /* 0x0000000400087825 */ /* 0x002fc600078e02dc */
[----:B------:R-:W3:Y:S04]  /*3fe40*/  LDL.LU.64 R220, [R1+0xfb0] ;  /* 0x000fb00001dc7983 */ /* 0x000ee80000300a00 */
[----:B------:R3:W-:Y:S04]  /*3fe50*/  STL.64 [R1+0x510], R8 ;  /* 0x0005100801007387 */ /* 0x0007e80000100a00 */
[----:B------:R1:W-:Y:S01]  /*3fe60*/  LDGSTS.E [R248+0x57c00], [R8.64], P1 ;  /* 0x57c0000008f87fae */ /* 0x0003e2000892184c */
[----:B----4-:R-:W-:-:S03]  /*3fe70*/  IMAD.WIDE R196, R0, 0x4, R172 ;  /* 0x0000000400c47825 */ /* 0x010fc600078e02ac */
[----:B------:R-:W4:Y:S01]  /*3fe80*/  LDL.LU.64 R172, [R1+0xfa0] ;  /* 0x000fa00001ac7983 */ /* 0x000f220000300a00 */
[----:B--2---:R-:W-:-:S03]  /*3fe90*/  IADD3 R252, R156, 0x100000, RZ ;  /* 0x001000009cfc7810 */ /* 0x004fc60007ffe0ff */
[----:B------:R2:W-:Y:S04]  /*3fea0*/  STL.64 [R1+0x6f8], R196 ;  /* 0x0006f8c401007387 */ /* 0x0005e80000100a00 */
[----:B------:R2:W-:Y:S01]  /*3feb0*/  LDGSTS.E [R252+0x50200], [R196.64], P2 ;  /* 0x50200000c4fc7fae */ /* 0x0005e2000912184c */
[----:B------:R-:W-:-:S04]  /*3fec0*/  SEL R239, R239, RZ, P3 ;  /* 0x000000ffefef7207 */ /* 0x000fc80001800000 */
[----:B------:R-:W-:Y:S02]  /*3fed0*/  ISETP.NE.U32.AND P5, PT, R239, RZ, PT ;  /* 0x000000ffef00720c */ /* 0x000fe40003fa5070 */
[----:B-1----:R-:W-:Y:S01]  /*3fee0*/  IADD3 R248, R156, 0x100000, RZ ;  /* 0x001000009cf87810 */ /* 0x002fe20007ffe0ff */
[C---:B---3--:R-:W-:Y:S02]  /*3fef0*/  IMAD.WIDE R8, R0.reuse, 0x4, R204 ;  /* 0x0000000400087825 */ /* 0x048fe400078e02cc */
[----:B------:R-:W3:Y:S04]  /*3ff00*/  LDL.LU.64 R204, [R1+0xf90] ;  /* 0x000f900001cc7983 */ /* 0x000ee80000300a00 */
[----:B------:R1:W-:Y:S04]  /*3ff10*/  STL.64 [R1+0x6e8], R8 ;  /* 0x0006e80801007387 */ /* 0x0003e80000100a00 */
[----:B------:R1:W-:Y:S01]  /*3ff20*/  LDGSTS.E [R248+0x50600], [R8.64], P5 ;  /* 0x5060000008f87fae */ /* 0x0003e2000a92184c */
[----:B--2---:R-:W-:-:S03]  /*3ff30*/  IMAD.WIDE R196, R0, 0x4, R164 ;  /* 0x0000000400c47825 */ /* 0x004fc600078e02a4 */
[----:B------:R-:W2:Y:S04]  /*3ff40*/  LDL.LU.64 R164, [R1+0xf80] ;  /* 0x000f800001a47983 */ /* 0x000ea80000300a00 */
[----:B------:R4:W-:Y:S01]  /*3ff50*/  STL.64 [R1+0x6d8], R196 ;  /* 0x0006d8c401007387 */ /* 0x0009e20000100a00 */
[----:B------:R-:W-:-:S04]  /*3ff60*/  SEL R238, R238, RZ, P3 ;  /* 0x000000ffeeee7207 */ /* 0x000fc80001800000 */
[----:B------:R-:W-:-:S13]  /*3ff70*/  ISETP.NE.U32.AND P0, PT, R238, RZ, PT ;  /* 0x000000ffee00720c */ /* 0x000fda0003f05070 */
[----:B------:R4:W-:Y:S01]  /*3ff80*/  LDGSTS.E [R252+0x50a00], [R196.64], P0 ;  /* 0x50a00000c4fc7fae */ /* 0x0009e2000812184c */
[----:B-1----:R-:W-:-:S03]  /*3ff90*/  IMAD.WIDE R8, R0, 0x4, R220 ;  /* 0x0000000400087825 */ /* 0x002fc600078e02dc */
[----:B------:R-:W2:Y:S04]  /*3ffa0*/  LDL.LU.64 R220, [R1+0xf70] ;  /* 0x000f700001dc7983 */ /* 0x000ea80000300a00 */
[----:B------:R3:W-:Y:S01]  /*3ffb0*/  STL.64 [R1+0x6c8], R8 ;  /* 0x0006c80801007387 */ /* 0x0007e20000100a00 */
[----:B----4-:R-:W-:-:S03]  /*3ffc0*/  IMAD.WIDE R196, R0, 0x4, R172 ;  /* 0x0000000400c47825 */ /* 0x010fc600078e02ac */
[----:B------:R-:W4:Y:S01]  /*3ffd0*/  LDL.LU.64 R172, [R1+0xf60] ;  /* 0x000f600001ac7983 */ /* 0x000f220000300a00 */
[----:B------:R-:W-:-:S04]  /*3ffe0*/  SHF.R.U32.HI R188, RZ, 0x6, R188 ;  /* 0x00000006ffbc7819 */ /* 0x000fc800000116bc */
[----:B------:R-:W-:-:S04]  /*3fff0*/  SGXT.U32 R188, R188, 0x1 ;  /* 0x00000001bcbc781a */ /* 0x000fc80000000000 */
[----:B------:R-:W-:Y:S02]  /*40000*/  LOP3.LUT R188, R188, 0x12, RZ, 0xfc, !PT ;  /* 0x00000012bcbc7812 */ /* 0x000fe400078efcff */
[----:B------:R-:W-:Y:S02]  /*40010*/  SEL R239, RZ, 0x4, P6 ;  /* 0x00000004ffef7807 */ /* 0x000fe40003000000 */
[----:B------:R-:W-:Y:S01]  /*40020*/  ISETP.GE.AND P6, PT, R188, UR7, PT ;  /* 0x00000007bc007c0c */ /* 0x000fe2000bfc6270 */
[----:B------:R-:W1:Y:S01]  /*40030*/  S2R R189, SR_TID.X ;  /* 0x0000000000bd7919 */ /* 0x000e620000002100 */
[----:B------:R-:W-:Y:S02]  /*40040*/  SEL R239, R239, RZ, P3 ;  /* 0x000000ffefef7207 */ /* 0x000fe40001800000 */
[----:B------:R-:W-:Y:S02]  /*40050*/  SEL R238, RZ, 0x4, P6 ;  /* 0x00000004ffee7807 */ /* 0x000fe40003000000 */
[----:B------:R-:W-:-:S02]  /*40060*/  ISETP.NE.U32.AND P4, PT, R239, RZ, PT ;  /* 0x000000ffef00720c */ /* 0x000fc40003f85070 */
[----:B------:R-:W-:-:S04]  /*40070*/  SEL R238, R238, RZ, P3 ;  /* 0x000000ffeeee7207 */ /* 0x000fc80001800000 */
[----:B------:R-:W-:Y:S01]  /*40080*/  ISETP.NE.U32.AND P1, PT, R238, RZ, PT ;  /* 0x000000ffee00720c */ /* 0x000fe20003f25070 */
[----:B------:R2:W-:Y:S06]  /*40090*/  STL.64 [R1+0x6b8], R196 ;  /* 0x0006b8c401007387 */ /* 0x0005ec0000100a00 */
[----:B------:R3:W-:Y:S06]  /*400a0*/  LDGSTS.E [R248+0x50e00], [R8.64], P4 ;  /* 0x50e0000008f87fae */ /* 0x0007ec000a12184c */
[----:B------:R2:W-:Y:S01]  /*400b0*/  LDGSTS.E [R252+0x51200], [R196.64], P1 ;  /* 0x51200000c4fc7fae */ /* 0x0005e2000892184c */
[----:B-1----:R-:W-:-:S04]  /*400c0*/  SHF.R.U32.HI R188, RZ, 0x6, R189 ;  /* 0x00000006ffbc7819 */ /* 0x002fc800000116bd */
[----:B------:R-:W-:Y:S01]  /*400d0*/  SGXT.U32 R188, R188, 0x1 ;  /* 0x00000001bcbc781a */ /* 0x000fe20000000000 */
[----:B---3--:R-:W-:Y:S02]  /*400e0*/  IMAD.WIDE R8, R0, 0x4, R204 ;  /* 0x0000000400087825 */ /* 0x008fe400078e02cc */
[----:B------:R-:W3:Y:S04]  /*400f0*/  LDL.LU.64 R204, [R1+0xf50] ;  /* 0x000f500001cc7983 */ /* 0x000ee80000300a00 */
[----:B------:R1:W-:Y:S01]  /*40100*/  STL.64 [R1+0x6a8], R8 ;  /* 0x0006a80801007387 */ /* 0x0003e20000100a00 */
[----:B------:R-:W-:-:S04]  /*40110*/  LOP3.LUT R188, R188, 0x16, RZ, 0xfc, !PT ;  /* 0x00000016bcbc7812 */ /* 0x000fc800078efcff */
[----:B------:R-:W-:Y:S01]  /*40120*/  ISETP.GE.AND P6, PT, R188, UR7, PT ;  /* 0x00000007bc007c0c */ /* 0x000fe2000bfc6270 */
[----:B--2---:R-:W-:Y:S02]  /*40130*/  IMAD.WIDE R196, R0, 0x4, R164 ;  /* 0x0000000400c47825 */ /* 0x004fe400078e02a4 */
[----:B------:R-:W2:Y:S01]  /*40140*/  LDL.LU.64 R164, [R1+0xf40] ;  /* 0x000f400001a47983 */ /* 0x000ea20000300a00 */
        /* <DEDUP_REMOVED lines=9> */
[----:B------:R-:W-:-:S04]  /*401e0*/  SEL R238, RZ, 0x4, P6 ;  /* 0x00000004ffee7807 */ /* 0x000fc80003000000 */
[----:B------:R-:W-:-:S04]  /*401f0*/  SEL R238, R238, RZ, P3 ;  /* 0x000000ffeeee7207 */ /* 0x000fc80001800000 */
[----:B------:R-:W-:-:S13]  /*40200*/  ISETP.NE.U32.AND P5, PT, R238, RZ, PT ;  /* 0x000000ffee00720c */ /* 0x000fda0003fa5070 */
[----:B------:R4:W-:Y:S01]  /*40210*/  LDGSTS.E [R252+0x51a00], [R196.64], P5 ;  /* 0x51a00000c4fc7fae */ /* 0x0009e2000a92184c */
[----:B-1----:R-:W-:-:S03]  /*40220*/  IMAD.WIDE R8, R0, 0x4, R220 ;  /* 0x0000000400087825 */ /* 0x002fc600078e02dc */
[----:B------:R-:W2:Y:S04]  /*40230*/  LDL.LU.64 R220, [R1+0xf30] ;  /* 0x000f300001dc7983 */ /* 0x000ea80000300a00 */
[----:B------:R3:W-:Y:S01]  /*40240*/  STL.64 [R1+0x688], R8 ;  /* 0x0006880801007387 */ /* 0x0007e20000100a00 */
[----:B----4-:R-:W-:-:S03]  /*40250*/  IMAD.WIDE R196, R0, 0x4, R172 ;  /* 0x0000000400c47825 */ /* 0x010fc600078e02ac */
[----:B------:R-:W4:Y:S04]  /*40260*/  LDL.LU.64 R172, [R1+0xf20] ;  /* 0x000f200001ac7983 */ /* 0x000f280000300a00 */
        /* <DEDUP_REMOVED lines=23> */
[----:B--2---:R-:W-:-:S03]  /*403e0*/  IMAD.WIDE R196, R0, 0x4, R164 ;  /* 0x0000000400c47825 */ /* 0x004fc600078e02a4 */
[----:B------:R-:W2:Y:S01]  /*403f0*/  LDL.LU.64 R164, [R1+0xf00] ;  /* 0x000f000001a47983 */ /* 0x000ea20000300a00 */
        /* <DEDUP_REMOVED lines=38> */
[----:B------:R3:W-:Y:S01]  /*40660*/  LDGSTS.E [R248+0x52e00], [R8.64], P5 ;  /* 0x52e0000008f87fae */ /* 0x0007e2000a92184c */
[----:B-1----:R-:W-:-:S05]  /*40670*/  SHF.R.U32.HI R188, RZ, 0x6, R189 ;  /* 0x00000006ffbc7819 */ /* 0x002fca00000116bd */
[----:B------:R2:W-:Y:S01]  /*40680*/  LDGSTS.E [R252+0x53200], [R196.64], P0 ;  /* 0x53200000c4fc7fae */ /* 0x0005e2000812184c */
[----:B------:R-:W-:Y:S02]  /*40690*/  SHF.R.U32.HI R189, RZ, 0x6, R189 ;  /* 0x00000006ffbd7819 */ /* 0x000fe400000116bd */
[----:B------:R-:W-:Y:S01]  /*406a0*/  SGXT.U32 R188, R188, 0x1 ;  /* 0x00000001bcbc781a */ /* 0x000fe20000000000 */
[----:B---3--:R-:W-:Y:S01]  /*406b0*/  IMAD.WIDE R8, R0, 0x4, R204 ;  /* 0x0000000400087825 */ /* 0x008fe200078e02cc */
[----:B------:R-:W-:Y:S01]  /*406c0*/  SGXT.U32 R189, R189, 0x1 ;  /* 0x00000001bdbd781a */ /* 0x000fe20000000000 */
[----:B------:R-:W3:Y:S01]  /*406d0*/  LDL.LU.64 R204, [R1+0xed0] ;  /* 0x000ed00001cc7983 */ /* 0x000ee20000300a00 */
[----:B------:R-:W-:Y:S02]  /*406e0*/  LOP3.LUT R188, R188, 0x36, RZ, 0xfc, !PT ;  /* 0x00000036bcbc7812 */ /* 0x000fe400078efcff */
[----:B------:R-:W-:Y:S01]  /*406f0*/  LOP3.LUT R189, R189, 0x3a, RZ, 0xfc, !PT ;  /* 0x0000003abdbd7812 */ /* 0x000fe200078efcff */
[----:B------:R1:W-:Y:S01]  /*40700*/  STL.64 [R1+0x628], R8 ;  /* 0x0006280801007387 */ /* 0x0003e20000100a00 */
[----:B------:R-:W-:Y:S01]  /*40710*/  ISETP.GE.AND P6, PT, R188, UR7, PT ;  /* 0x00000007bc007c0c */ /* 0x000fe2000bfc6270 */
[----:B--2---:R-:W-:-:S02]  /*40720*/  IMAD.WIDE R196, R0, 0x4, R164 ;  /* 0x0000000400c47825 */ /* 0x004fc400078e02a4 */
[----:B------:R-:W2:Y:S01]  /*40730*/  LDL.LU.64 R164, [R1+0xec0] ;  /* 0x000ec00001a47983 */ /* 0x000ea20000300a00 */
[----:B------:R-:W-:Y:S02]  /*40740*/  SEL R239, RZ, 0x4, P6 ;  /* 0x00000004ffef7807 */ /* 0x000fe40003000000 */
[----:B------:R-:W-:Y:S02]  /*40750*/  ISETP.GE.AND P6, PT, R189, UR7, PT ;  /* 0x00000007bd007c0c */ /* 0x000fe4000bfc6270 */
[----:B------:R-:W1:Y:S01]  /*40760*/  S2R R189, SR_TID.X ;  /* 0x0000000000bd7919 */ /* 0x000e620000002100 */
[----:B------:R-:W-:-:S04]  /*40770*/  SEL R239, R239, RZ, P3 ;  /* 0x000000ffefef7207 */ /* 0x000fc80001800000 */
[----:B------:R-:W-:Y:S01]  /*40780*/  ISETP.NE.U32.AND P4, PT, R239, RZ, PT ;  /* 0x000000ffef00720c */ /* 0x000fe20003f85070 */
[----:B------:R4:W-:Y:S01]  /*40790*/  STL.64 [R1+0x618], R196 ;  /* 0x000618c401007387 */ /* 0x0009e20000100a00 */
[----:B------:R-:W-:-:S11]  /*407a0*/  SEL R238, RZ, 0x4, P6 ;  /* 0x00000004ffee7807 */ /* 0x000fd60003000000 */
[----:B------:R1:W-:Y:S02]  /*407b0*/  LDGSTS.E [R248+0x53600], [R8.64], P4 ;  /* 0x5360000008f87fae */ /* 0x0003e4000a12184c */
[--C-:B-1----:R-:W-:Y:S02]  /*407c0*/  SHF.R.U32.HI R188, RZ, 0x6, R189.reuse ;  /* 0x00000006ffbc7819 */ /* 0x102fe400000116bd */
[----:B------:R-:W-:Y:S02]  /*407d0*/  SHF.R.U32.HI R189, RZ, 0x6, R189 ;  /* 0x00000006ffbd7819 */ /* 0x000fe400000116bd */
[----:B------:R-:W-:Y:S02]  /*407e0*/  SGXT.U32 R188, R188, 0x1 ;  /* 0x00000001bcbc781a */ /* 0x000fe40000000000 */
[----:B------:R-:W-:Y:S02]  /*407f0*/  SGXT.U32 R189, R189, 0x1 ;  /* 0x00000001bdbd781a */ /* 0x000fe40000000000 */
[----:B------:R-:W-:-:S02]  /*40800*/  LOP3.LUT R188, R188, 0x3e, RZ, 0xfc, !PT ;  /* 0x0000003ebcbc7812 */ /* 0x000fc400078efcff */
[----:B------:R-:W-:Y:S02]  /*40810*/  LOP3.LUT R189, R189, 0x42, RZ, 0xfc, !PT ;  /* 0x00000042bdbd7812 */ /* 0x000fe400078efcff */
[----:B------:R-:W-:Y:S02]  /*40820*/  ISETP.GE.AND P6, PT, R188, UR7, PT ;  /* 0x00000007bc007c0c */ /* 0x000fe4000bfc6270 */
[----:B------:R-:W-:Y:S02]  /*40830*/  SEL R238, R238, RZ, P3 ;  /* 0x000000ffeeee7207 */ /* 0x000fe40001800000 */
[----:B------:R-:W-:Y:S02]  /*40840*/  SEL R239, RZ, 0x4, P6 ;  /* 0x00000004ffef7807 */ /* 0x000fe40003000000 */
[----:B------:R-:W-:Y:S02]  /*40850*/  ISETP.GE.AND P6, PT, R189, UR7, PT ;  /* 0x00000007bd007c0c */ /* 0x000fe4000bfc6270 */
[----:B------:R-:W-:-:S02]  /*40860*/  ISETP.NE.U32.AND P1, PT, R238, RZ, PT ;  /* 0x000000ffee00720c */ /* 0x000fc40003f25070 */
[----:B------:R-:W-:Y:S02]  /*40870*/  SEL R238, RZ, 0x4, P6 ;  /* 0x00000004ffee7807 */ /* 0x000fe40003000000 */
[----:B------:R-:W-:Y:S02]  /*40880*/  SEL R239, R239, RZ, P3 ;  /* 0x000000ffefef7207 */ /* 0x000fe40001800000 */
[----:B------:R-:W-:Y:S02]  /*40890*/  SEL R238, R238, RZ, P3 ;  /* 0x000000ffeeee7207 */ /* 0x000fe40001800000 */
[----:B------:R-:W-:Y:S01]  /*408a0*/  ISETP.NE.U32.AND P2, PT, R239, RZ, PT ;  /* 0x000000ffef00720c */ /* 0x000fe20003f45070 */
[----:B------:R-:W-:-:S04]  /*408b0*/  IMAD.WIDE R8, R0, 0x4, R220 ;  /* 0x0000000400087825 */ /* 0x000fc800078e02dc */
[----:B------:R4:W-:Y:S04]  /*408c0*/  LDGSTS.E [R252+0x53a00], [R196.64], P1 ;  /* 0x53a00000c4fc7fae */ /* 0x0009e8000892184c */
[----:B------:R-:W2:Y:S01]  /*408d0*/  LDL.LU.64 R220, [R1+0xeb0] ;  /* 0x000eb00001dc7983 */ /* 0x000ea20000300a00 */
[----:B------:R-:W-:-:S03]  /*408e0*/  ISETP.NE.U32.AND P5, PT, R238, RZ, PT ;  /* 0x000000ffee00720c */ /* 0x000fc60003fa5070 */
[----:B------:R-:W-:Y:S04]  /*408f0*/  STL.64 [R1+0x608], R8 ;  /* 0x0006080801007387 */ /* 0x000fe80000100a00 */
[----:B------:R3:W-:Y:S04]  /*40900*/  LDGSTS.E [R248+0x53e00], [R8.64], P2 ;  /* 0x53e0000008f87fae */ /* 0x0007e8000912184c */
[----:B------:R-:W1:Y:S02]  /*40910*/  S2R R189, SR_TID.X ;  /* 0x0000000000bd7919 */ /* 0x000e640000002100 */
[----:B-1----:R-:W-:Y:S01]  /*40920*/  SHF.R.U32.HI R188, RZ, 0x6, R189 ;  /* 0x00000006ffbc7819 */ /* 0x002fe200000116bd */
[----:B----4-:R-:W-:-:S02]  /*40930*/  IMAD.WIDE R196, R0, 0x4, R172 ;  /* 0x0000000400c47825 */ /* 0x010fc400078e02ac */
[----:B------:R-:W4:Y:S04]  /*40940*/  LDL.LU.64 R172, [R1+0xea0] ;  /* 0x000ea00001ac7983 */ /* 0x000f280000300a00 */
[----:B------:R1:W-:Y:S04]  /*40950*/  STL.64 [R1+0x5f8], R196 ;  /* 0x0005f8c401007387 */ /* 0x0003e80000100a00 */
[----:B------:R1:W-:Y:S04]  /*40960*/  LDGSTS.E [R252+0x54200], [R196.64], P5 ;  /* 0x54200000c4fc7fae */ /* 0x0003e8000a92184c */
[----:B-1----:R-:W4:Y:S01]  /*40970*/  LDL.LU.64 R196, [R1+0xe90] ;  /* 0x000e900001c47983 */ /* 0x002f220000300a00 */
[----:B------:R-:W-:-:S02]  /*40980*/  SGXT.U32 R188, R188, 0x1 ;  /* 0x00000001bcbc781a */ /* 0x000fc40000000000 */
[----:B------:R-:W-:Y:S02]  /*40990*/  SHF.R.U32.HI R189, RZ, 0x6, R189 ;  /* 0x00000006ffbd7819 */ /* 0x000fe400000116bd */
[----:B------:R-:W-:Y:S02]  /*409a0*/  LOP3.LUT R188, R188, 0x46, RZ, 0xfc, !PT ;  /* 0x00000046bcbc7812 */ /* 0x000fe400078efcff */
[----:B------:R-:W-:Y:S02]  /*409b0*/  SGXT.U32 R189, R189, 0x1 ;  /* 0x00000001bdbd781a */ /* 0x000fe40000000000 */
[----:B------:R-:W-:Y:S02]  /*409c0*/  ISETP.GE.AND P6, PT, R188, UR7, PT ;  /* 0x00000007bc007c0c */ /* 0x000fe4000bfc6270 */
[----:B------:R-:W-:Y:S02]  /*409d0*/  LOP3.LUT R189, R189, 0x4a, RZ, 0xfc, !PT ;  /* 0x0000004abdbd7812 */ /* 0x000fe400078efcff */
[----:B------:R-:W-:-:S02]  /*409e0*/  SEL R239, RZ, 0x4, P6 ;  /* 0x00000004ffef7807 */ /* 0x000fc40003000000 */
[----:B------:R-:W-:Y:S02]  /*409f0*/  ISETP.GE.AND P6, PT, R189, UR7, PT ;  /* 0x00000007bd007c0c */ /* 0x000fe4000bfc6270 */
[----:B------:R-:W1:Y:S01]  /*40a00*/  S2R R189, SR_TID.X ;  /* 0x0000000000bd7919 */ /* 0x000e620000002100 */
[----:B------:R-:W-:Y:S02]  /*40a10*/  SEL R239, R239, RZ, P3 ;  /* 0x000000ffefef7207 */ /* 0x000fe40001800000 */
[----:B------:R-:W-:Y:S02]  /*40a20*/  SEL R238, RZ, 0x4, P6 ;  /* 0x00000004ffee7807 */ /* 0x000fe40003000000 */
[----:B------:R-:W-:Y:S02]  /*40a30*/  ISETP.NE.U32.AND P0, PT, R239, RZ, PT ;  /* 0x000000ffef00720c */ /* 0x000fe40003f05070 */
[--C-:B-1----:R-:W-:Y:S02]  /*40a40*/  SHF.R.U32.HI R188, RZ, 0x6, R189.reuse ;  /* 0x00000006ffbc7819 */ /* 0x102fe400000116bd */
[----:B------:R-:W-:-:S02]  /*40a50*/  SHF.R.U32.HI R189, RZ, 0x6, R189 ;  /* 0x00000006ffbd7819 */ /* 0x000fc400000116bd */
[----:B------:R-:W-:Y:S02]  /*40a60*/  SGXT.U32 R188, R188, 0x1 ;  /* 0x00000001bcbc781a */ /* 0x000fe40000000000 */
        /* <DEDUP_REMOVED lines=8> */
[----:B------:R-:W-:Y:S02]  /*40af0*/  SEL R239, R239, RZ, P3 ;  /* 0x000000ffefef7207 */ /* 0x000fe40001800000 */
[----:B------:R-:W-:Y:S02]  /*40b00*/  ISETP.NE.U32.AND P4, PT, R238, RZ, PT ;  /* 0x000000ffee00720c */ /* 0x000fe40003f85070 */
[----:B------:R-:W-:-:S02]  /*40b10*/  SEL R238, RZ, 0x4, P6 ;  /* 0x00000004ffee7807 */ /* 0x000fc40003000000 */
[----:B------:R-:W-:Y:S02]  /*40b20*/  ISETP.NE.U32.AND P1, PT, R239, RZ, PT ;  /* 0x000000ffef00720c */ /* 0x000fe40003f25070 */
[--C-:B-1----:R-:W-:Y:S02]  /*40b30*/  SHF.R.U32.HI R188, RZ, 0x6, R189.reuse ;  /* 0x00000006ffbc7819 */ /* 0x102fe400000116bd */
        /* <DEDUP_REMOVED lines=8> */
[----:B------:R-:W1:Y:S01]  /*40bc0*/  S2R R189, SR_TID.X ;  /* 0x0000000000bd7919 */ /* 0x000e620000002100 */
[----:B------:R-:W-:Y:S01]  /*40bd0*/  SEL R238, R238, RZ, P3 ;  /* 0x000000ffeeee7207 */ /* 0x000fe20001800000 */
[----:B---3--:R-:W-:Y:S01]  /*40be0*/  IMAD.WIDE R8, R0, 0x4, R204 ;  /* 0x0000000400087825 */ /* 0x008fe200078e02cc */
[----:B------:R-:W-:Y:S02]  /*40bf0*/  SEL R239, R239, RZ, P3 ;  /* 0x000000ffefef7207 */ /* 0x000fe40001800000 */
[----:B------:R-:W-:Y:S02]  /*40c00*/  ISETP.NE.U32.AND P2, PT, R238, RZ, PT ;  /* 0x000000ffee00720c */ /* 0x000fe40003f45070 */
[----:B------:R-:W-:Y:S01]  /*40c10*/  SEL R238, RZ, 0x4, P6 ;  /* 0x00000004ffee7807 */ /* 0x000fe20003000000 */
[----:B------:R3:W-:Y:S01]  /*40c20*/  STL.64 [R1+0x5e8], R8 ;  /* 0x0005e80801007387 */ /* 0x0007e20000100a00 */
[----:B------:R-:W-:-:S02]  /*40c30*/  ISETP.NE.U32.AND P5, PT, R239, RZ, PT ;  /* 0x000000ffef00720c */ /* 0x000fc40003fa5070 */
[----:B-1----:R-:W-:Y:S01]  /*40c40*/  SHF.R.U32.HI R188, RZ, 0x6, R189 ;  /* 0x00000006ffbc7819 */ /* 0x002fe200000116bd */
[----:B--2---:R-:W-:Y:S01]  /*40c50*/  IMAD.WIDE R204, R0, 0x4, R164 ;  /* 0x0000000400cc7825 */ /* 0x004fe200078e02a4 */
[----:B------:R-:W-:Y:S01]  /*40c60*/  SHF.R.U32.HI R189, RZ, 0x6, R189 ;  /* 0x00000006ffbd7819 */ /* 0x000fe200000116bd */
[----:B------:R-:W2:Y:S01]  /*40c70*/  LDL.LU.64 R164, [R1+0xe80] ;  /* 0x000e800001a47983 */ /* 0x000ea20000300a00 */
[----:B------:R-:W-:Y:S02]  /*40c80*/  SGXT.U32 R188, R188, 0x1 ;  /* 0x00000001bcbc781a */ /* 0x000fe40000000000 */
[----:B------:R-:W-:Y:S01]  /*40c90*/  SGXT.U32 R189, R189, 0x1 ;  /* 0x00000001bdbd781a */ /* 0x000fe20000000000 */
[----:B------:R3:W-:Y:S01]  /*40ca0*/  LDGSTS.E [R248+0x54600], [R8.64], P0 ;  /* 0x5460000008f87fae */ /* 0x0007e2000812184c */
[----:B------:R-:W-:Y:S02]  /*40cb0*/  LOP3.LUT R188, R188, 0x5e, RZ, 0xfc, !PT ;  /* 0x0000005ebcbc7812 */ /* 0x000fe400078efcff */
[----:B------:R-:W-:Y:S01]  /*40cc0*/  LOP3.LUT R189, R189, 0x62, RZ, 0xfc, !PT ;  /* 0x00000062bdbd7812 */ /* 0x000fe200078efcff */
[----:B------:R4:W-:Y:S01]  /*40cd0*/  LDGSTS.E [R252+0x54a00], [R204.64], P4 ;  /* 0x54a00000ccfc7fae */ /* 0x0009e2000a12184c */
        /* <DEDUP_REMOVED lines=10> */
[----:B------:R-:W-:-:S03]  /*40d80*/  ISETP.NE.U32.AND P4, PT, R239, RZ, PT ;  /* 0x000000ffef00720c */ /* 0x000fc60003f85070 */
[----:B------:R-:W3:Y:S01]  /*40d90*/  LDL.LU.64 R220, [R1+0xe70] ;  /* 0x000e700001dc7983 */ /* 0x000ee20000300a00 */
[----:B-1----:R-:W-:-:S03]  /*40da0*/  SHF.R.U32.HI R188, RZ, 0x6, R189 ;  /* 0x00000006ffbc7819 */ /* 0x002fc600000116bd */
[----:B------:R1:W-:Y:S01]  /*40db0*/  LDGSTS.E [R248+0x54e00], [R8.64], P1 ;  /* 0x54e0000008f87fae */ /* 0x0003e2000892184c */
[----:B------:R-:W-:Y:S02]  /*40dc0*/  SHF.R.U32.HI R189, RZ, 0x6, R189 ;  /* 0x00000006ffbd7819 */ /* 0x000fe400000116bd */
[----:B------:R-:W-:Y:S02]  /*40dd0*/  SGXT.U32 R188, R188, 0x1 ;  /* 0x00000001bcbc781a */ /* 0x000fe40000000000 */
[----:B------:R-:W-:Y:S02]  /*40de0*/  SGXT.U32 R189, R189, 0x1 ;  /* 0x00000001bdbd781a */ /* 0x000fe40000000000 */
[----:B------:R-:W-:Y:S02]  /*40df0*/  LOP3.LUT R188, R188, 0x66, RZ, 0xfc, !PT ;  /* 0x00000066bcbc7812 */ /* 0x000fe400078efcff */
[----:B------:R-:W-:Y:S02]  /*40e00*/  LOP3.LUT R189, R189, 0x6a, RZ, 0xfc, !PT ;  /* 0x0000006abdbd7812 */ /* 0x000fe400078efcff */
[----:B------:R-:W-:Y:S01]  /*40e10*/  ISETP.GE.AND P6, PT, R188, UR7, PT ;  /* 0x00000007bc007c0c */ /* 0x000fe2000bfc6270 */
[----:B------:R1:W-:Y:S03]  /*40e20*/  STL.64 [R1+0x5c8], R8 ;  /* 0x0005c80801007387 */ /* 0x0003e60000100a00 */
[----:B------:R-:W-:-:S02]  /*40e30*/  SEL R239, RZ, 0x4, P6 ;  /* 0x00000004ffef7807 */ /* 0x000fc40003000000 */
[----:B------:R-:W-:Y:S02]  /*40e40*/  ISETP.GE.AND P6, PT, R189, UR7, PT ;  /* 0x00000007bd007c0c */ /* 0x000fe4000bfc6270 */
[----:B------:R-:W3:Y:S01]  /*40e50*/  LDL.LU.64 R188, [R1+0xe60] ;  /* 0x000e600001bc7983 */ /* 0x000ee20000300a00 */
[----:B----4-:R-:W-:-:S05]  /*40e60*/  IMAD.WIDE R204, R0, 0x4, R172 ;  /* 0x0000000400cc7825 */ /* 0x010fca00078e02ac */
[----:B------:R2:W-:Y:S01]  /*40e70*/  STL.64 [R1+0x5b8], R204 ;  /* 0x0005b8cc01007387 */ /* 0x0005e20000100a00 */
[----:B-1----:R-:W-:-:S03]  /*40e80*/  IMAD.WIDE R8, R0, 0x4, R196 ;  /* 0x0000000400087825 */ /* 0x002fc600078e02c4 */
[----:B------:R-:W1:Y:S04]  /*40e90*/  S2R R173, SR_TID.X ;  /* 0x0000000000ad7919 */ /* 0x000e680000002100 */
[----:B------:R-:W4:Y:S04]  /*40ea0*/  LDL.LU.64 R196, [R1+0xe50] ;  /* 0x000e500001c47983 */ /* 0x000f280000300a00 */
[----:B------:R2:W-:Y:S01]  /*40eb0*/  LDGSTS.E [R252+0x55200], [R204.64], P2 ;  /* 0x55200000ccfc7fae */ /* 0x0005e2000912184c */
[----:B------:R-:W-:Y:S02]  /*40ec0*/  SEL R238, R238, RZ, P3 ;  /* 0x000000ffeeee7207 */ /* 0x000fe40001800000 */
[----:B------:R-:W-:-:S02]  /*40ed0*/  SEL R239, R239, RZ, P3 ;  /* 0x000000ffefef7207 */ /* 0x000fc40001800000 */
[--C-:B-1----:R-:W-:Y:S01]  /*40ee0*/  SHF.R.U32.HI R172, RZ, 0x6, R173.reuse ;  /* 0x00000006ffac7819 */ /* 0x102fe200000116ad */
[----:B------:R-:W-:Y:S01]  /*40ef0*/  STL.64 [R1+0x5a8], R8 ;  /* 0x0005a80801007387 */ /* 0x000fe20000100a00 */
[----:B------:R-:W-:Y:S02]  /*40f00*/  SHF.R.U32.HI R173, RZ, 0x6, R173 ;  /* 0x00000006ffad7819 */ /* 0x000fe400000116ad */
[----:B------:R-:W-:Y:S01]  /*40f10*/  SGXT.U32 R172, R172, 0x1 ;  /* 0x00000001acac781a */ /* 0x000fe20000000000 */
[----:B------:R1:W-:Y:S01]  /*40f20*/  LDGSTS.E [R248+0x55600], [R8.64], P5 ;  /* 0x5560000008f87fae */ /* 0x0003e2000a92184c */
[----:B------:R-:W-:Y:S02]  /*40f30*/  SGXT.U32 R173, R173, 0x1 ;  /* 0x00000001adad781a */ /* 0x000fe40000000000 */
[----:B------:R-:W-:Y:S02]  /*40f40*/  LOP3.LUT R172, R172, 0x6e, RZ, 0xfc, !PT ;  /* 0x0000006eacac7812 */ /* 0x000fe400078efcff */
[----:B------:R-:W-:-:S02]  /*40f50*/  ISETP.NE.U32.AND P1, PT, R238, RZ, PT ;  /* 0x000000ffee00720c */ /* 0x000fc40003f25070 */
[----:B------:R-:W-:Y:S02]  /*40f60*/  SEL R238, RZ, 0x4, P6 ;  /* 0x00000004ffee7807 */ /* 0x000fe40003000000 */
[----:B------:R-:W-:Y:S02]  /*40f70*/  ISETP.GE.AND P6, PT, R172, UR7, PT ;  /* 0x00000007ac007c0c */ /* 0x000fe4000bfc6270 */
[----:B------:R-:W-:Y:S02]  /*40f80*/  LOP3.LUT R173, R173, 0x72, RZ, 0xfc, !PT ;  /* 0x00000072adad7812 */ /* 0x000fe400078efcff */
[----:B------:R-:W-:Y:S02]  /*40f90*/  ISETP.NE.U32.AND P2, PT, R239, RZ, PT ;  /* 0x000000ffef00720c */ /* 0x000fe40003f45070 */
[----:B------:R-:W-:Y:S02]  /*40fa0*/  SEL R239, RZ, 0x4, P6 ;  /* 0x00000004ffef7807 */ /* 0x000fe40003000000 */
[----:B------:R-:W-:-:S02]  /*40fb0*/  ISETP.GE.AND P6, PT, R173, UR7, PT ;  /* 0x00000007ad007c0c */ /* 0x000fc4000bfc6270 */
[----:B------:R-:W4:Y:S01]  /*40fc0*/  LDL.LU.64 R172, [R1+0xe40] ;  /* 0x000e400001ac7983 */ /* 0x000f220000300a00 */
[----:B------:R-:W-:Y:S02]  /*40fd0*/  SEL R238, R238, RZ, P3 ;  /* 0x000000ffeeee7207 */ /* 0x000fe40001800000 */
[----:B------:R-:W-:Y:S02]  /*40fe0*/  SEL R239, R239, RZ, P3 ;  /* 0x000000ffefef7207 */ /* 0x000fe40001800000 */
[----:B------:R-:W-:Y:S02]  /*40ff0*/  ISETP.NE.U32.AND P5, PT, R238, RZ, PT ;  /* 0x000000ffee00720c */ /* 0x000fe40003fa5070 */
[----:B------:R-:W-:Y:S01]  /*41000*/  SEL R238, RZ, 0x4, P6 ;  /* 0x00000004ffee7807 */ /* 0x000fe20003000000 */
[----:B--2---:R-:W-:Y:S02]  /*41010*/  IMAD.WIDE R204, R0, 0x4, R164 ;  /* 0x0000000400cc7825 */ /* 0x004fe400078e02a4 */
[----:B------:R-:W2:Y:S04]  /*41020*/  S2R R165, SR_TID.X ;  /* 0x0000000000a57919 */ /* 0x000ea80000002100 */
[----:B------:R-:W1:Y:S04]  /*41030*/  S2R R164, SR_TID.X ;  /* 0x0000000000a47919 */ /* 0x000e680000002100 */
[----:B------:R1:W-:Y:S04]  /*41040*/  STL.64 [R1+0x598], R204 ;  /* 0x000598cc01007387 */ /* 0x0003e80000100a00 */
[----:B------:R1:W-:Y:S01]  /*41050*/  LDGSTS.E [R252+0x55a00], [R204.64], P0 ;  /* 0x55a00000ccfc7fae */ /* 0x0003e2000812184c */
[----:B--2---:R-:W-:-:S04]  /*41060*/  SHF.R.U32.HI R165, RZ, 0x6, R165 ;  /* 0x00000006ffa57819 */ /* 0x004fc800000116a5 */
[----:B------:R-:W-:Y:S02]  /*41070*/  SGXT.U32 R165, R165, 0x1 ;  /* 0x00000001a5a5781a */ /* 0x000fe40000000000 */
[----:B-1----:R-:W-:Y:S02]  /*41080*/  SHF.R.U32.HI R205, RZ, 0x6, R164 ;  /* 0x00000006ffcd7819 */ /* 0x002fe400000116a4 */
[----:B------:R-:W-:Y:S02]  /*41090*/  LOP3.LUT R165, R165, 0x76, RZ, 0xfc, !PT ;  /* 0x00000076a5a57812 */ /* 0x000fe400078efcff */
[----:B------:R-:W-:Y:S02]  /*410a0*/  SGXT.U32 R205, R205, 0x1 ;  /* 0x00000001cdcd781a */ /* 0x000fe40000000000 */
[----:B------:R-:W-:Y:S02]  /*410b0*/  ISETP.GE.AND P6, PT, R165, UR7, PT ;  /* 0x00000007a5007c0c */ /* 0x000fe4000bfc6270 */
[----:B------:R-:W-:-:S02]  /*410c0*/  LOP3.LUT R205, R205, 0x7a, RZ, 0xfc, !PT ;  /* 0x0000007acdcd7812 */ /* 0x000fc400078efcff */
[----:B------:R-:W-:Y:S02]  /*410d0*/  ISETP.NE.U32.AND P0, PT, R239, RZ, PT ;  /* 0x000000ffef00720c */ /* 0x000fe40003f05070 */
[----:B------:R-:W-:Y:S02]  /*410e0*/  SEL R239, RZ, 0x4, P6 ;  /* 0x00000004ffef7807 */ /* 0x000fe40003000000 */
[----:B------:R-:W-:Y:S01]  /*410f0*/  ISETP.GE.AND P6, PT, R205, UR7, PT ;  /* 0x00000007cd007c0c */ /* 0x000fe2000bfc6270 */
[C---:B---3--:R-:W-:Y:S02]  /*41100*/  IMAD.WIDE R204, R0.reuse, 0x4, R188 ;  /* 0x0000000400cc7825 */ /* 0x048fe400078e02bc */
[----:B------:R-:W1:Y:S02]  /*41110*/  S2R R189, SR_TID.X ;  /* 0x0000000000bd7919 */ /* 0x000e640000002100 */
[----:B------:R-:W-:-:S05]  /*41120*/  IMAD.WIDE R8, R0, 0x4, R220 ;  /* 0x0000000400087825 */ /* 0x000fca00078e02dc */
[----:B------:R-:W-:Y:S04]  /*41130*/  STL.64 [R1+0x588], R8 ;  /* 0x0005880801007387 */ /* 0x000fe80000100a00 */
[----:B------:R-:W2:Y:S04]  /*41140*/  LDL.LU.64 R164, [R1+0xe30] ;  /* 0x000e300001a47983 */ /* 0x000ea80000300a00 */
[----:B------:R4:W-:Y:S01]  /*41150*/  LDGSTS.E [R248+0x55e00], [R8.64], P4 ;  /* 0x55e0000008f87fae */ /* 0x0009e2000a12184c */
[----:B-1----:R-:W-:-:S03]  /*41160*/  SHF.R.U32.HI R189, RZ, 0x6, R189 ;  /* 0x00000006ffbd7819 */ /* 0x002fc600000116bd */
[----:B------:R1:W-:Y:S01]  /*41170*/  STL.64 [R1+0x578], R204 ;  /* 0x000578cc01007387 */ /* 0x0003e20000100a00 */
[----:B------:R-:W-:-:S03]  /*41180*/  SGXT.U32 R189, R189, 0x1 ;  /* 0x00000001bdbd781a */ /* 0x000fc60000000000 */
[----:B------:R1:W-:Y:S02]  /*41190*/  LDGSTS.E [R252+0x56200], [R204.64], P1 ;  /* 0x56200000ccfc7fae */ /* 0x0003e4000892184c */
[----:B-1----:R-:W-:Y:S01]  /*411a0*/  LOP3.LUT R205, R189, 0x7e, RZ, 0xfc, !PT ;  /* 0x0000007ebdcd7812 */ /* 0x002fe200078efcff */
[----:B----4-:R-:W-:Y:S02]  /*411b0*/  IMAD.WIDE R8, R0, 0x4, R196 ;  /* 0x0000000400087825 */ /* 0x010fe400078e02c4 */
[----:B------:R-:W3:Y:S04]  /*411c0*/  LDL.LU.64 R196, [R1+0xe20] ;  /* 0x000e200001c47983 */ /* 0x000ee80000300a00 */
[----:B------:R2:W-:Y:S04]  /*411d0*/  STL.64 [R1+0x568], R8 ;  /* 0x0005680801007387 */ /* 0x0005e80000100a00 */
[----:B------:R-:W4:Y:S01]  /*411e0*/  LDL.LU.64 R188, [R1+0xe10] ;  /* 0x000e100001bc7983 */ /* 0x000f220000300a00 */
[----:B------:R-:W-:-:S02]  /*411f0*/  SEL R238, R238, RZ, P3 ;  /* 0x000000ffeeee7207 */ /* 0x000fc40001800000 */
[----:B------:R-:W-:Y:S01]  /*41200*/  SEL R239, R239, RZ, P3 ;  /* 0x000000ffefef7207 */ /* 0x000fe20001800000 */
[----:B------:R2:W-:Y:S01]  /*41210*/  LDGSTS.E [R248+0x56600], [R8.64], P2 ;  /* 0x5660000008f87fae */ /* 0x0005e2000912184c */
[----:B------:R-:W-:Y:S02]  /*41220*/  ISETP.NE.U32.AND P4, PT, R238, RZ, PT ;  /* 0x000000ffee00720c */ /* 0x000fe40003f85070 */
[----:B------:R-:W-:Y:S02]  /*41230*/  SEL R238, RZ, 0x4, P6 ;  /* 0x00000004ffee7807 */ /* 0x000fe40003000000 */
[----:B------:R-:W-:Y:S02]  /*41240*/  ISETP.GE.AND P6, PT, R205, UR7, PT ;  /* 0x00000007cd007c0c */ /* 0x000fe4000bfc6270 */
[----:B------:R-:W-:Y:S02]  /*41250*/  LOP3.LUT R149, R149, 0x7f, RZ, 0xc0, !PT ;  /* 0x0000007f95957812 */ /* 0x000fe400078ec0ff */
[----:B------:R-:W-:-:S02]  /*41260*/  ISETP.NE.U32.AND P1, PT, R239, RZ, PT ;  /* 0x000000ffef00720c */ /* 0x000fc40003f25070 */
[----:B------:R-:W-:Y:S02]  /*41270*/  SEL R239, RZ, 0x4, P6 ;  /* 0x00000004ffef7807 */ /* 0x000fe40003000000 */
[----:B------:R-:W-:Y:S01]  /*41280*/  ISETP.GE.AND P6, PT, R149, UR7, PT ;  /* 0x0000000795007c0c */ /* 0x000fe2000bfc6270 */
[----:B------:R-:W-:Y:S01]  /*41290*/  UIADD3 UR7, UR4, -0x180, URZ ;  /* 0xfffffe8004077890 */ /* 0x000fe2000fffe03f */
[----:B------:R-:W-:-:S04]  /*412a0*/  SEL R238, R238, RZ, P3 ;  /* 0x000000ffeeee7207 */ /* 0x000fc80001800000 */
[----:B------:R-:W-:Y:S02]  /*412b0*/  ISETP.NE.U32.AND P2, PT, R238, RZ, PT ;  /* 0x000000ffee00720c */ /* 0x000fe40003f45070 */
[----:B------:R-:W-:Y:S02]  /*412c0*/  SEL R238, RZ, 0x4, P6 ;  /* 0x00000004ffee7807 */ /* 0x000fe40003000000 */
[----:B------:R-:W-:Y:S01]  /*412d0*/  ISETP.GE.AND P6, PT, R180, UR7, PT ;  /* 0x00000007b4007c0c */ /* 0x000fe2000bfc6270 */
[----:B------:R-:W-:Y:S02]  /*412e0*/  IMAD.WIDE R204, R0, 0x4, R172 ;  /* 0x0000000400cc7825 */ /* 0x000fe400078e02ac */
[----:B------:R-:W4:Y:S04]  /*412f0*/  LDL.LU.64 R172, [R1+0xe08] ;  /* 0x000e080001ac7983 */ /* 0x000f280000300a00 */
[----:B------:R1:W-:Y:S01]  /*41300*/  LDGSTS.E [R252+0x56a00], [R204.64], P5 ;  /* 0x56a00000ccfc7fae */ /* 0x0003e2000a92184c */
[----:B------:R-:W-:-:S03]  /*41310*/  SEL R239, R239, RZ, P3 ;  /* 0x000000ffefef7207 */ /* 0x000fc60001800000 */
[----:B------:R-:W-:Y:S01]  /*41320*/  STL.64 [R1+0x558], R204 ;  /* 0x000558cc01007387 */ /* 0x000fe20000100a00 */
[----:B------:R-:W-:Y:S02]  /*41330*/  SEL R238, R238, RZ, P3 ;  /* 0x000000ffeeee7207 */ /* 0x000fe40001800000 */
[----:B------:R-:W-:Y:S02]  /*41340*/  ISETP.NE.U32.AND P3, PT, R239, RZ, PT ;  /* 0x000000ffef00720c */ /* 0x000fe40003f65070 */
[----:B------:R-:W-:Y:S02]  /*41350*/  SEL R239, RZ, 0x4, P6 ;  /* 0x00000004ffef7807 */ /* 0x000fe40003000000 */
[----:B------:R-:W-:Y:S01]  /*41360*/  ISETP.GE.AND P6, PT, R140, UR7, PT ;  /* 0x000000078c007c0c */ /* 0x000fe2000bfc6270 */
[----:B--2---:R-:W-:Y:S02]  /*41370*/  IMAD.WIDE R8, R0, 0x4, R164 ;  /* 0x0000000400087825 */ /* 0x004fe400078e02a4 */
[----:B------:R-:W2:Y:S04]  /*41380*/  LDL.LU.64 R164, [R1+0xe00] ;  /* 0x000e000001a47983 */ /* 0x000ea80000300a00 */
[----:B------:R4:W-:Y:S01]  /*41390*/  LDGSTS.E [R248+0x56e00], [R8.64], P0 ;  /* 0x56e0000008f87fae */ /* 0x0009e2000812184c */
[----:B------:R-:W-:-:S03]  /*413a0*/  ISETP.GT.AND P0, PT, R181, 0x1ff, PT ;  /* 0x000001ffb500780c */ /* 0x000fc60003f04270 */
[----:B------:R4:W-:Y:S01]  /*413b0*/  STL.64 [R1+0x548], R8 ;  /* 0x0005480801007387 */ /* 0x0009e20000100a00 */
[----:B---3--:R-:W-:-:S04]  /*413c0*/  IMAD.WIDE R180, R0, 0x4, R196 ;  /* 0x0000000400b47825 */ /* 0x008fc800078e02c4 */
[----:B----4-:R-:W-:Y:S01]  /*413d0*/  IMAD.WIDE R8, R0, 0x4, R188 ;  /* 0x0000000400087825 */ /* 0x010fe200078e02bc */
[----:B------:R3:W-:Y:S04]  /*413e0*/  STL.64 [R1+0x538], R180 ;  /* 0x000538b401007387 */ /* 0x0007e80000100a00 */
[----:B------:R3:W-:Y:S01]  /*413f0*/  LDGSTS.E [R252+0x57200], [R180.64], P4 ;  /* 0x57200000b4fc7fae */ /* 0x0007e2000a12184c */
[----:B------:R-:W-:-:S03]  /*41400*/  ISETP.GE.AND P4, PT, R141, UR7, PT ;  /* 0x000000078d007c0c */ /* 0x000fc6000bf86270 */
[----:B------:R4:W-:Y:S01]  /*41410*/  STL.64 [R1+0x528], R8 ;  /* 0x0005280801007387 */ /* 0x0009e20000100a00 */
[----:B------:R-:W-:Y:S02]  /*41420*/  ISETP.NE.U32.AND P5, PT, R238, RZ, PT ;  /* 0x000000ffee00720c */ /* 0x000fe40003fa5070 */
[----:B------:R-:W-:Y:S01]  /*41430*/  SEL R239, R239, RZ, P0 ;  /* 0x000000ffefef7207 */ /* 0x000fe20000000000 */
[----:B------:R4:W-:Y:S04]  /*41440*/  LDGSTS.E [R248+0x57600], [R8.64], P1 ;  /* 0x5760000008f87fae */ /* 0x0009e8000892184c */
[----:B---3--:R-:W3:Y:S04]  /*41450*/  LDL.LU.64 R180, [R1+0xdf8] ;  /* 0x000df80001b47983 */ /* 0x008ee80000300a00 */
[----:B------:R-:W3:Y:S04]  /*41460*/  LDL.LU.64 R140, [R1+0xdc8] ;  /* 0x000dc800018c7983 */ /* 0x000ee80000300a00 */
[----:B------:R-:W3:Y:S01]  /*41470*/  LDL.LU.64 R196, [R1+0x9c8] ;  /* 0x0009c80001c47983 */ /* 0x000ee20000300a00 */
[----:B------:R-:W-:-:S02]  /*41480*/  SEL R238, RZ, 0x4, P6 ;  /* 0x00000004ffee7807 */ /* 0x000fc40003000000 */
[----:B------:R-:W-:Y:S02]  /*41490*/  ISETP.NE.U32.AND P6, PT, R239, RZ, PT ;  /* 0x000000ffef00720c */ /* 0x000fe40003fc5070 */
[----:B------:R-:W-:Y:S02]  /*414a0*/  SEL R238, R238, RZ, P0 ;  /* 0x000000ffeeee7207 */ /* 0x000fe40000000000 */
[----:B------:R-:W-:Y:S01]  /*414b0*/  SEL R239, RZ, 0x4, P4 ;  /* 0x00000004ffef7807 */ /* 0x000fe20002000000 */
[----:B----4-:R-:W-:Y:S01]  /*414c0*/  IMAD.WIDE R8, R0, 0x4, R172 ;  /* 0x0000000400087825 */ /* 0x010fe200078e02ac */
[----:B------:R-:W-:Y:S02]  /*414d0*/  ISETP.GE.AND P4, PT, R148, UR7, PT ;  /* 0x0000000794007c0c */ /* 0x000fe4000bf86270 */
[----:B------:R-:W-:Y:S02]  /*414e0*/  ISETP.NE.U32.AND P1, PT, R238, RZ, PT ;  /* 0x000000ffee00720c */ /* 0x000fe40003f25070 */
[----:B------:R4:W-:Y:S01]  /*414f0*/  STL.64 [R1+0x518], R8 ;  /* 0x0005180801007387 */ /* 0x0009e20000100a00 */
[----:B------:R-:W-:-:S03]  /*41500*/  SEL R238, RZ, 0x4, P4 ;  /* 0x00000004ffee7807 */ /* 0x000fc60002000000 */
[----:B------:R4:W-:Y:S01]  /*41510*/  LDGSTS.E [R252+0x57a00], [R8.64], P2 ;  /* 0x57a0000008fc7fae */ /* 0x0009e2000912184c */
[----:B------:R-:W-:Y:S02]  /*41520*/  ISETP.GE.AND P4, PT, R157, UR7, PT ;  /* 0x000000079d007c0c */ /* 0x000fe4000bf86270 */
[----:B------:R-:W-:Y:S01]  /*41530*/  SEL R239, R239, RZ, P0 ;  /* 0x000000ffefef7207 */ /* 0x000fe20000000000 */
[----:B----4-:R-:W-:-:S05]  /*41540*/  IMAD.SHL.U32 R9, R149, 0x4, RZ ;  /* 0x0000000495097824 */ /* 0x010fca00078e00ff */
[----:B-1----:R-:W-:Y:S02]  /*41550*/  IADD3 R252, R9, 0x100000, RZ ;  /* 0x0010000009fc7810 */ /* 0x002fe40007ffe0ff */
[----:B------:R-:W-:Y:S02]  /*41560*/  ISETP.NE.U32.AND P2, PT, R239, RZ, PT ;  /* 0x000000ffef00720c */ /* 0x000fe40003f45070 */
[----:B------:R-:W-:Y:S01]  /*41570*/  IADD3 R239, R9, 0x100000, RZ ;  /* 0x0010000009ef7810 */ /* 0x000fe20007ffe0ff */
[----:B--2---:R-:W-:-:S05]  /*41580*/  IMAD.WIDE R204, R0, 0x4, R164 ;  /* 0x0000000400cc7825 */ /* 0x004fca00078e02a4 */
[----:B------:R-:W-:Y:S04]  /*41590*/  STL.64 [R1+0x508], R204 ;  /* 0x000508cc01007387 */ /* 0x000fe80000100a00 */
[----:B------:R-:W2:Y:S04]  /*415a0*/  LDL.LU.64 R188, [R1+0x988] ;  /* 0x0009880001bc7983 */ /* 0x000ea80000300a00 */
[----:B------:R-:W2:Y:S04]  /*415b0*/  LDL.LU.64 R172, [R1+0x958] ;  /* 0x0009580001ac7983 */ /* 0x000ea80000300a00 */
[----:B------:R-:W2:Y:S04]  /*415c0*/  LDL.LU.64 R164, [R1+0x8f8] ;  /* 0x0008f80001a47983 */ /* 0x000ea80000300a00 */
[----:B------:R-:W2:Y:S04]  /*415d0*/  LDL.LU.64 R156, [R1+0x4a0] ;  /* 0x0004a000019c7983 */ /* 0x000ea80000300a00 */
[----:B------:R-:W2:Y:S04]  /*415e0*/  LDL.LU.64 R148, [R1+0x450] ;  /* 0x0004500001947983 */ /* 0x000ea80000300a00 */
[----:B------:R1:W-:Y:S04]  /*415f0*/  LDGSTS.E [R248+0x57e00], [R204.64], P3 ;  /* 0x57e00000ccf87fae */ /* 0x0003e8000992184c */
[----:B------:R-:W0:Y:S01]  /*41600*/  LDGDEPBAR ;  /* 0x00000000000079af */ /* 0x000e220000000000 */
[----:B-1----:R-:W-:Y:S01]  /*41610*/  IADD3 R248, R9, 0x100000, RZ ;  /* 0x0010000009f87810 */ /* 0x002fe20007ffe0ff */
[----:B---3-5:R-:W-:-:S04]  /*41620*/  IMAD.WIDE R180, R249, 0x4, R180 ;  /* 0x00000004f9b47825 */ /* 0x028fc800078e02b4 */
[C---:B------:R-:W-:Y:S01]  /*41630*/  IMAD.WIDE R140, R249.reuse, 0x4, R140 ;  /* 0x00000004f98c7825 */ /* 0x040fe200078e028c */
[----:B------:R1:W-:Y:S03]  /*41640*/  STL.64 [R1+0x500], R180 ;  /* 0x000500b401007387 */ /* 0x0003e60000100a00 */
[----:B------:R-:W-:Y:S01]  /*41650*/  IMAD.WIDE R196, R249, 0x4, R196 ;  /* 0x00000004f9c47825 */ /* 0x000fe200078e02c4 */
[----:B------:R3:W-:Y:S04]  /*41660*/  STL.64 [R1+0x4f8], R140 ;  /* 0x0004f88c01007387 */ /* 0x0007e80000100a00 */
[----:B------:R1:W-:Y:S04]  /*41670*/  LDGSTS.E [R252+-0x80000], [R180.64], P5 ;  /* 0x80000000b4fc7fae */ /* 0x0003e8000a92184c */
[----:B------:R3:W-:Y:S04]  /*41680*/  STL.64 [R1+0x4d0], R196 ;  /* 0x0004d0c401007387 */ /* 0x0007e80000100a00 */
[----:B------:R3:W-:Y:S04]  /*41690*/  LDGSTS.E [R248+-0x7f000], [R140.64], P5 ;  /* 0x810000008cf87fae */ /* 0x0007e8000a92184c */
[----:B-1----:R-:W4:Y:S04]  /*416a0*/  LDL.LU.64 R180, [R1+0x410] ;  /* 0x0004100001b47983 */ /* 0x002f280000300a00 */
[----:B------:R-:W4:Y:S04]  /*416b0*/  LDL.LU.64 R220, [R1+0x3d0] ;  /* 0x0003d00001dc7983 */ /* 0x000f280000300a00 */
[----:B---3--:R-:W4:Y:S04]  /*416c0*/  LDL.LU.64 R140, [R1+0x390] ;  /* 0x00039000018c7983 */ /* 0x008f280000300a00 */
[----:B------:R-:W4:Y:S04]  /*416d0*/  LDL.LU.64 R204, [R1+0x350] ;  /* 0x0003500001cc7983 */ /* 0x000f280000300a00 */
[----:B------:R1:W-:Y:S04]  /*416e0*/  LDGSTS.E [R239+-0x7e000], [R196.64], P5 ;  /* 0x82000000c4ef7fae */ /* 0x0003e8000a92184c */
[----:B-1----:R-:W4:Y:S01]  /*416f0*/  LDL.LU.64 R196, [R1+0x310] ;  /* 0x0003100001c47983 */ /* 0x002f220000300a00 */
[----:B------:R-:W-:-:S04]  /*41700*/  SEL R238, R238, RZ, P0 ;  /* 0x000000ffeeee7207 */ /* 0x000fc80000000000 */
[----:B------:R-:W-:Y:S02]  /*41710*/  ISETP.NE.U32.AND P3, PT, R238, RZ, PT ;  /* 0x000000ffee00720c */ /* 0x000fe40003f65070 */
[----:B------:R-:W-:Y:S02]  /*41720*/  SEL R238, RZ, 0x4, P4 ;  /* 0x00000004ffee7807 */ /* 0x000fe40002000000 */
[----:B------:R-:W-:Y:S02]  /*41730*/  IADD3 R8, R9, 0x100000, RZ ;  /* 0x0010000009087810 */ /* 0x000fe40007ffe0ff */
[----:B------:R-:W-:-:S04]  /*41740*/  SEL R238, R238, RZ, P0 ;  /* 0x000000ffeeee7207 */ /* 0x000fc80000000000 */
[----:B------:R-:W-:Y:S02]  /*41750*/  ISETP.NE.U32.AND P4, PT, R238, RZ, PT ;  /* 0x000000ffee00720c */ /* 0x000fe40003f85070 */
[----:B------:R-:W-:Y:S01]  /*41760*/  IADD3 R238, R9, 0x100000, RZ ;  /* 0x0010000009ee7810 */ /* 0x000fe20007ffe0ff */
[----:B--2---:R-:W-:-:S04]  /*41770*/  IMAD.WIDE R188, R249, 0x4, R188 ;  /* 0x00000004f9bc7825 */ /* 0x004fc800078e02bc */
[C---:B------:R-:W-:Y:S01]  /*41780*/  IMAD.WIDE R172, R249.reuse, 0x4, R172 ;  /* 0x00000004f9ac7825 */ /* 0x040fe200078e02ac */
[----:B------:R-:W-:Y:S03]  /*41790*/  STL.64 [R1+0x4c8], R188 ;  /* 0x0004c8bc01007387 */ /* 0x000fe60000100a00 */
[C---:B------:R-:W-:Y:S01]  /*417a0*/  IMAD.WIDE R164, R249.reuse, 0x4, R164 ;  /* 0x00000004f9a47825 */ /* 0x040fe200078e02a4 */
[----:B------:R-:W-:Y:S03]  /*417b0*/  STL.64 [R1+0x4c0], R172 ;  /* 0x0004c0ac01007387 */ /* 0x000fe60000100a00 */
[C---:B------:R-:W-:Y:S01]  /*417c0*/  IMAD.WIDE R156, R249.reuse, 0x4, R156 ;  /* 0x00000004f99c7825 */ /* 0x040fe200078e029c */
[----:B------:R1:W-:Y:S03]  /*417d0*/  LDGSTS.E [R8+-0x7d000], [R188.64], P5 ;  /* 0x83000000bc087fae */ /* 0x0003e6000a92184c */
[C---:B------:R-:W-:Y:S01]  /*417e0*/  IMAD.WIDE R148, R249.reuse, 0x4, R148 ;  /* 0x00000004f9947825 */ /* 0x040fe200078e0294 */
[----:B------:R-:W-:Y:S04]  /*417f0*/  STL.64 [R1+0x4b8], R164 ;  /* 0x0004b8a401007387 */ /* 0x000fe80000100a00 */
[----:B------:R2:W-:Y:S04]  /*41800*/  LDGSTS.E [R252+-0x7c000], [R172.64], P5 ;  /* 0x84000000acfc7fae */ /* 0x0005e8000a92184c */
[----:B------:R1:W-:Y:S04]  /*41810*/  STL.64 [R1+0x4b0], R156 ;  /* 0x0004b09c01007387 */ /* 0x0003e80000100a00 */
[----:B------:R1:W-:Y:S04]  /*41820*/  LDGSTS.E [R248+-0x7b000], [R164.64], P5 ;  /* 0x85000000a4f87fae */ /* 0x0003e8000a92184c */
[----:B------:R1:W-:Y:S04]  /*41830*/  STL.64 [R1+0x4a8], R148 ;  /* 0x0004a89401007387 */ /* 0x0003e80000100a00 */
[----:B------:R1:W-:Y:S04]  /*41840*/  LDGSTS.E [R239+-0x7a000], [R156.64], P5 ;  /* 0x860000009cef7fae */ /* 0x0003e8000a92184c */
[----:B------:R2:W-:Y:S04]  /*41850*/  LDGSTS.E [R238+-0x79000], [R148.64], P5 ;  /* 0x8700000094ee7fae */ /* 0x0005e8000a92184c */
[----:B-1----:R-:W3:Y:S04]  /*41860*/  LDL.LU.64 R156, [R1+0x2d0] ;  /* 0x0002d000019c7983 */ /* 0x002ee80000300a00 */
[----:B------:R-:W3:Y:S04]  /*41870*/  LDL.LU.64 R164, [R1+0x290] ;  /* 0x0002900001a47983 */ /* 0x000ee80000300a00 */
[----:B--2---:R-:W3:Y:S04]  /*41880*/  LDL.LU.64 R148, [R1+0x250] ;  /* 0x0002500001947983 */ /* 0x004ee80000300a00 */
[----:B------:R-:W3:Y:S04]  /*41890*/  LDL.LU.64 R172, [R1+0x210] ;  /* 0x0002100001ac7983 */ /* 0x000ee80000300a00 */
[----:B------:R-:W3:Y:S01]  /*418a0*/  LDL.LU.64 R188, [R1+0x1d0] ;  /* 0x0001d00001bc7983 */ /* 0x000ee20000300a00 */
[----:B----4-:R-:W-:-:S04]  /*418b0*/  IMAD.WIDE R180, R249, 0x4, R180 ;  /* 0x00000004f9b47825 */ /* 0x010fc800078e02b4 */
[C---:B------:R-:W-:Y:S01]  /*418c0*/  IMAD.WIDE R228, R249.reuse, 0x4, R220 ;  /* 0x00000004f9e47825 */ /* 0x040fe200078e02dc */
[----:B------:R1:W-:Y:S03]  /*418d0*/  STL.64 [R1+0x4a0], R180 ;  /* 0x0004a0b401007387 */ /* 0x0003e60000100a00 */
[C---:B------:R-:W-:Y:S01]  /*418e0*/  IMAD.WIDE R140, R249.reuse, 0x4, R140 ;  /* 0x00000004f98c7825 */ /* 0x040fe200078e028c */
[----:B------:R4:W-:Y:S04]  /*418f0*/  STL.64 [R1+0x498], R228 ;  /* 0x000498e401007387 */ /* 0x0009e80000100a00 */
[----:B------:R1:W-:Y:S01]  /*41900*/  STL.64 [R1+0x490], R140 ;  /* 0x0004908c01007387 */ /* 0x0003e20000100a00 */
[----:B------:R-:W-:-:S03]  /*41910*/  IMAD.WIDE R236, R249, 0x4, R204 ;  /* 0x00000004f9ec7825 */ /* 0x000fc600078e02cc */
[----:B------:R1:W-:Y:S04]  /*41920*/  LDGSTS.E [R8+-0x78000], [R180.64], P5 ;  /* 0x88000000b4087fae */ /* 0x0003e8000a92184c */
[----:B------:R4:W-:Y:S04]  /*41930*/  LDGSTS.E [R252+-0x77000], [R228.64], P5 ;  /* 0x89000000e4fc7fae */ /* 0x0009e8000a92184c */
[----:B------:R1:W-:Y:S01]  /*41940*/  LDGSTS.E [R248+-0x76000], [R140.64], P5 ;  /* 0x8a0000008cf87fae */ /* 0x0003e2000a92184c */
[----:B------:R-:W-:-:S03]  /*41950*/  IMAD.WIDE R212, R249, 0x4, R196 ;  /* 0x00000004f9d47825 */ /* 0x000fc600078e02c4 */
[----:B------:R1:W-:Y:S04]  /*41960*/  LDGSTS.E [R239+-0x75000], [R236.64], P5 ;  /* 0x8b000000ecef7fae */ /* 0x0003e8000a92184c */
[----:B------:R-:W2:Y:S04]  /*41970*/  LDL.LU.64 R196, [R1+0x190] ;  /* 0x0001900001c47983 */ /* 0x000ea80000300a00 */
[----:B------:R-:W-:Y:S04]  /*41980*/  STL.64 [R1+0x488], R236 ;  /* 0x000488ec01007387 */ /* 0x000fe80000100a00 */
[----:B-1----:R-:W2:Y:S04]  /*41990*/  LDL.LU.64 R180, [R1+0x150] ;  /* 0x0001500001b47983 */ /* 0x002ea80000300a00 */
[----:B------:R1:W-:Y:S04]  /*419a0*/  STL.64 [R1+0x470], R212 ;  /* 0x000470d401007387 */ /* 0x0003e80000100a00 */
[----:B------:R-:W2:Y:S04]  /*419b0*/  LDL.LU.64 R204, [R1+0x110] ;  /* 0x0001100001cc7983 */ /* 0x000ea80000300a00 */
[----:B------:R-:W2:Y:S04]  /*419c0*/  LDL.LU.64 R220, [R1+0xd0] ;  /* 0x0000d00001dc7983 */ /* 0x000ea80000300a00 */
[----:B----4-:R-:W2:Y:S04]  /*419d0*/  LDL.LU.64 R228, [R1+0x90] ;  /* 0x0000900001e47983 */ /* 0x010ea80000300a00 */
[----:B------:R-:W2:Y:S04]  /*419e0*/  LDL.LU.64 R140, [R1+0x1c28] ;  /* 0x001c2800018c7983 */ /* 0x000ea80000300a00 */
[----:B------:R1:W-:Y:S04]  /*419f0*/  LDGSTS.E [R238+-0x74000], [R212.64], P5 ;  /* 0x8c000000d4ee7fae */ /* 0x0003e8000a92184c */
[----:B-1----:R-:W2:Y:S04]  /*41a00*/  LDL.LU.64 R212, [R1+0x50] ;  /* 0x0000500001d47983 */ /* 0x002ea80000300a00 */
[----:B------:R-:W2:Y:S01]  /*41a10*/  LDL.LU.64 R236, [R1+0x10] ;  /* 0x0000100001ec7983 */ /* 0x000ea20000300a00 */
        /* <DEDUP_REMOVED lines=8> */
[----:B---3--:R-:W-:-:S04]  /*41aa0*/  IMAD.WIDE R156, R249, 0x4, R156 ;  /* 0x00000004f99c7825 */ /* 0x008fc800078e029c */
[C---:B------:R-:W-:Y:S01]  /*41ab0*/  IMAD.WIDE R164, R249.reuse, 0x4, R164 ;  /* 0x00000004f9a47825 */ /* 0x040fe200078e02a4 */
[----:B------:R1:W-:Y:S03]  /*41ac0*/  LDGSTS.E [R8+-0x73000], [R156.64], P5 ;  /* 0x8d0000009c087fae */ /* 0x0003e6000a92184c */
[C---:B------:R-:W-:Y:S01]  /*41ad0*/  IMAD.WIDE R148, R249.reuse, 0x4, R148 ;  /* 0x00000004f9947825 */ /* 0x040fe200078e0294 */
[----:B------:R3:W-:Y:S03]  /*41ae0*/  LDGSTS.E [R252+-0x72000], [R164.64], P5 ;  /* 0x8e000000a4fc7fae */ /* 0x0007e6000a92184c */
[C---:B------:R-:W-:Y:S01]  /*41af0*/  IMAD.WIDE R172, R249.reuse, 0x4, R172 ;  /* 0x00000004f9ac7825 */ /* 0x040fe200078e02ac */
[----:B------:R1:W-:Y:S03]  /*41b00*/  LDGSTS.E [R248+-0x71000], [R148.64], P5 ;  /* 0x8f00000094f87fae */ /* 0x0003e6000a92184c */
[C---:B------:R-:W-:Y:S01]  /*41b10*/  IMAD.WIDE R188, R249.reuse, 0x4, R188 ;  /* 0x00000004f9bc7825 */ /* 0x040fe200078e02bc */
[----:B------:R1:W-:Y:S04]  /*41b20*/  LDGSTS.E [R239+-0x70000], [R172.64], P5 ;  /* 0x90000000acef7fae */ /* 0x0003e8000a92184c */
[----:B------:R1:W-:Y:S04]  /*41b30*/  LDGSTS.E [R238+-0x6f000], [R188.64], P5 ;  /* 0x91000000bcee7fae */ /* 0x0003e8000a92184c */
[----:B------:R1:W-:Y:S04]  /*41b40*/  STL.64 [R1+0x468], R156 ;  /* 0x0004689c01007387 */ /* 0x0003e80000100a00 */
[----:B------:R3:W-:Y:S04]  /*41b50*/  STL.64 [R1+0x460], R164 ;  /* 0x000460a401007387 */ /* 0x0007e80000100a00 */
[----:B-1----:R-:W4:Y:S04]  /*41b60*/  LDL.LU.64 R156, [R1+0x1c20] ;  /* 0x001c2000019c7983 */ /* 0x002f280000300a00 */
[----:B------:R1:W-:Y:S04]  /*41b70*/  STL.64 [R1+0x458], R148 ;  /* 0x0004589401007387 */ /* 0x0003e80000100a00 */
[----:B---3--:R-:W3:Y:S04]  /*41b80*/  LDL.LU.64 R164, [R1+0x1c18] ;  /* 0x001c180001a47983 */ /* 0x008ee80000300a00 */
[----:B------:R1:W-:Y:S04]  /*41b90*/  STL.64 [R1+0x450], R172 ;  /* 0x000450ac01007387 */ /* 0x0003e80000100a00 */
[----:B-1----:R-:W3:Y:S04]  /*41ba0*/  LDL.LU.64 R148, [R1+0x1c10] ;  /* 0x001c100001947983 */ /* 0x002ee80000300a00 */
[----:B------:R1:W-:Y:S04]  /*41bb0*/  STL.64 [R1+0x448], R188 ;  /* 0x000448bc01007387 */ /* 0x0003e80000100a00 */
[----:B------:R-:W3:Y:S04]  /*41bc0*/  LDL.LU.64 R172, [R1+0x1c08] ;  /* 0x001c080001ac7983 */ /* 0x000ee80000300a00 */
[----:B-1----:R-:W3:Y:S01]  /*41bd0*/  LDL.LU.64 R188, [R1+0x1c00] ;  /* 0x001c000001bc7983 */ /* 0x002ee20000300a00 */
[----:B--2---:R-:W-:-:S05]  /*41be0*/  IMAD.WIDE R196, R249, 0x4, R196 ;  /* 0x00000004f9c47825 */ /* 0x004fca00078e02c4 */
[----:B------:R1:W-:Y:S02]  /*41bf0*/  LDGSTS.E [R8+-0x6e000], [R196.64], P5 ;  /* 0x92000000c4087fae */ /* 0x0003e4000a92184c */
[----:B-1----:R-:W-:-:S04]  /*41c00*/  IMAD.WIDE R8, R249, 0x4, R246 ;  /* 0x00000004f9087825 */ /* 0x002fc800078e02f6 */
[----:B------:R-:W-:Y:S02]  /*41c10*/  IMAD.WIDE R246, R249, 0x4, R244 ;  /* 0x00000004f9f67825 */ /* 0x000fe400078e02f4 */
[----:B------:R-:W1:Y:S02]  /*41c20*/  S2R R245, SR_TID.X ;  /* 0x0000000000f57919 */ /* 0x000e640000002100 */
[----:B-1----:R-:W-:-:S05]  /*41c30*/  LOP3.LUT R245, R245, 0x7f, RZ, 0xc0, !PT ;  /* 0x0000007ff5f57812 */ /* 0x002fca00078ec0ff */
[----:B------:R-:W-:-:S05]  /*41c40*/  IMAD.SHL.U32 R245, R245, 0x4, RZ ;  /* 0x00000004f5f57824 */ /* 0x000fca00078e00ff */
[----:B------:R-:W-:Y:S02]  /*41c50*/  IADD3 R244, R245, 0x100000, RZ ;  /* 0x00100000f5f47810 */ /* 0x000fe40007ffe0ff */
[----:B------:R-:W1:Y:S01]  /*41c60*/  S2R R245, SR_TID.X ;  /* 0x0000000000f57919 */ /* 0x000e620000002100 */
[----:B------:R-:W-:-:S04]  /*41c70*/  IMAD.WIDE R180, R249, 0x4, R180 ;  /* 0x00000004f9b47825 */ /* 0x000fc800078e02b4 */
[C---:B------:R-:W-:Y:S01]  /*41c80*/  IMAD.WIDE R204, R249.reuse, 0x4, R204 ;  /* 0x00000004f9cc7825 */ /* 0x040fe200078e02cc */
[----:B------:R2:W-:Y:S03]  /*41c90*/  STL.64 [R1+0x440], R196 ;  /* 0x000440c401007387 */ /* 0x0005e60000100a00 */
[C---:B------:R-:W-:Y:S01]  /*41ca0*/  IMAD.WIDE R220, R249.reuse, 0x4, R220 ;  /* 0x00000004f9dc7825 */ /* 0x040fe200078e02dc */
[----:B------:R1:W-:Y:S03]  /*41cb0*/  STL.64 [R1+0x438], R180 ;  /* 0x000438b401007387 */ /* 0x0003e60000100a00 */
[C---:B------:R-:W-:Y:S01]  /*41cc0*/  IMAD.WIDE R228, R249.reuse, 0x4, R228 ;  /* 0x00000004f9e47825 */ /* 0x040fe200078e02e4 */
[----:B------:R1:W-:Y:S04]  /*41cd0*/  LDGSTS.E [R252+-0x6d000], [R180.64], P5 ;  /* 0x93000000b4fc7fae */ /* 0x0003e8000a92184c */
[----:B--2---:R-:W2:Y:S01]  /*41ce0*/  LDL.LU.64 R196, [R1+0x1bf8] ;  /* 0x001bf80001c47983 */ /* 0x004ea20000300a00 */
[----:B------:R-:W-:-:S03]  /*41cf0*/  IMAD.WIDE R212, R249, 0x4, R212 ;  /* 0x00000004f9d47825 */ /* 0x000fc600078e02d4 */
[----:B------:R1:W-:Y:S02]  /*41d00*/  STL.64 [R1+0x430], R204 ;  /* 0x000430cc01007387 */ /* 0x0003e40000100a00 */
[----:B-1----:R-:W-:Y:S02]  /*41d10*/  LOP3.LUT R245, R245, 0x7f, RZ, 0xc0, !PT ;  /* 0x0000007ff5f57812 */ /* 0x002fe400078ec0ff */
[----:B------:R-:W2:Y:S01]  /*41d20*/  LDL.LU.64 R180, [R1+0x1bf0] ;  /* 0x001bf00001b47983 */ /* 0x000ea20000300a00 */
[----:B------:R-:W-:-:S03]  /*41d30*/  IMAD.WIDE R236, R249, 0x4, R236 ;  /* 0x00000004f9ec7825 */ /* 0x000fc600078e02ec */
[----:B------:R1:W-:Y:S04]  /*41d40*/  STL.64 [R1+0x428], R220 ;  /* 0x000428dc01007387 */ /* 0x0003e80000100a00 */
[----:B------:R1:W-:Y:S01]  /*41d50*/  LDGSTS.E [R248+-0x6c000], [R204.64], P5 ;  /* 0x94000000ccf87fae */ /* 0x0003e2000a92184c */
[----:B------:R-:W-:-:S03]  /*41d60*/  IMAD.SHL.U32 R245, R245, 0x4, RZ ;  /* 0x00000004f5f57824 */ /* 0x000fc600078e00ff */
[----:B------:R1:W-:Y:S04]  /*41d70*/  LDGSTS.E [R239+-0x6b000], [R220.64], P5 ;  /* 0x95000000dcef7fae */ /* 0x0003e8000a92184c */
[----:B------:R1:W-:Y:S04]  /*41d80*/  LDGSTS.E [R238+-0x6a000], [R228.64], P5 ;  /* 0x96000000e4ee7fae */ /* 0x0003e8000a92184c */
[----:B-1----:R-:W2:Y:S04]  /*41d90*/  LDL.LU.64 R204, [R1+0x1be8] ;  /* 0x001be80001cc7983 */ /* 0x002ea80000300a00 */
[----:B------:R1:W-:Y:S04]  /*41da0*/  STL.64 [R1+0x420], R228 ;  /* 0x000420e401007387 */ /* 0x0003e80000100a00 */
[----:B------:R-:W2:Y:S04]  /*41db0*/  LDL.LU.64 R220, [R1+0x1be0] ;  /* 0x001be00001dc7983 */ /* 0x000ea80000300a00 */
[----:B------:R1:W-:Y:S04]  /*41dc0*/  LDGSTS.E [R244+-0x69000], [R212.64], P5 ;  /* 0x97000000d4f47fae */ /* 0x0003e8000a92184c */
[----:B-1----:R-:W2:Y:S04]  /*41dd0*/  LDL.LU.64 R228, [R1+0x1bd8] ;  /* 0x001bd80001e47983 */ /* 0x002ea80000300a00 */
[----:B------:R1:W-:Y:S04]  /*41de0*/  STL.64 [R1+0x418], R212 ;  /* 0x000418d401007387 */ /* 0x0003e80000100a00 */
[----:B------:R1:W-:Y:S01]  /*41df0*/  STL.64 [R1+0x410], R236 ;  /* 0x000410ec01007387 */ /* 0x0003e20000100a00 */
[----:B------:R-:W-:-:S03]  /*41e00*/  IADD3 R244, R245, 0x100000, RZ ;  /* 0x00100000f5f47810 */ /* 0x000fc60007ffe0ff */
[----:B------:R1:W-:Y:S04]  /*41e10*/  LDGSTS.E [R252+-0x68000], [R236.64], P5 ;  /* 0x98000000ecfc7fae */ /* 0x0003e8000a92184c */
[----:B-1----:R-:W2:Y:S04]  /*41e20*/  LDL.LU.64 R212, [R1+0x1bd0] ;  /* 0x001bd00001d47983 */ /* 0x002ea80000300a00 */
[----:B------:R1:W-:Y:S04]  /*41e30*/  STL.64 [R1+0x408], R8 ;  /* 0x0004080801007387 */ /* 0x0003e80000100a00 */
[----:B------:R1:W-:Y:S04]  /*41e40*/  LDGSTS.E [R248+-0x67000], [R8.64], P5 ;  /* 0x9900000008f87fae */ /* 0x0003e8000a92184c */
[----:B------:R-:W2:Y:S04]  /*41e50*/  LDL.LU.64 R236, [R1+0x1bc8] ;  /* 0x001bc80001ec7983 */ /* 0x000ea80000300a00 */
[----:B------:R1:W-:Y:S04]  /*41e60*/  LDGSTS.E [R239+-0x66000], [R246.64], P5 ;  /* 0x9a000000f6ef7fae */ /* 0x0003e8000a92184c */
[----:B------:R-:W-:Y:S04]  /*41e70*/  STL.64 [R1+0x400], R246 ;  /* 0x000400f601007387 */ /* 0x000fe80000100a00 */
[----:B------:R1:W-:Y:S02]  /*41e80*/  LDGSTS.E [R238+-0x65000], [R38.64], P5 ;  /* 0x9b00000026ee7fae */ /* 0x0003e4000a92184c */
[----:B-1----:R-:W-:-:S02]  /*41e90*/  IADD3 R239, R245, 0x100000, RZ ;  /* 0x00100000f5ef7810 */ /* 0x002fc40007ffe0ff */
[----:B------:R1:W-:Y:S04]  /*41ea0*/  STL.64 [R1+0x3f8], R38 ;  /* 0x0003f82601007387 */ /* 0x0003e80000100a00 */
[----:B------:R-:W2:Y:S01]  /*41eb0*/  LDL.LU.64 R8, [R1+0x1bc0] ;  /* 0x001bc00001087983 */ /* 0x000ea20000300a00 */
[----:B------:R-:W-:-:S03]  /*41ec0*/  IADD3 R238, R245, 0x100000, RZ ;  /* 0x00100000f5ee7810 */ /* 0x000fc60007ffe0ff */
[----:B------:R1:W-:Y:S02]  /*41ed0*/  STL.64 [R1+0x3f0], R28 ;  /* 0x0003f01c01007387 */ /* 0x0003e40000100a00 */
[C---:B-1----:R-:W-:Y:S02]  /*41ee0*/  IADD3 R39, R245.reuse, 0x100000, RZ ;  /* 0x00100000f5277810 */ /* 0x042fe40007ffe0ff */
[----:B------:R1:W-:Y:S01]  /*41ef0*/  LDGSTS.E [R244+-0x64000], [R28.64], P5 ;  /* 0x9c0000001cf47fae */ /* 0x0003e2000a92184c */
[----:B------:R-:W-:-:S03]  /*41f00*/  IADD3 R38, R245, 0x100000, RZ ;  /* 0x00100000f5267810 */ /* 0x000fc60007ffe0ff */
[----:B------:R1:W-:Y:S04]  /*41f10*/  STL.64 [R1+0x3e8], R70 ;  /* 0x0003e84601007387 */ /* 0x0003e80000100a00 */
[----:B------:R1:W-:Y:S04]  /*41f20*/  LDGSTS.E [R239+-0x63000], [R70.64], P5 ;  /* 0x9d00000046ef7fae */ /* 0x0003e8000a92184c */
[----:B------:R1:W-:Y:S04]  /*41f30*/  STL.64 [R1+0x3e0], R72 ;  /* 0x0003e04801007387 */ /* 0x0003e80000100a00 */
[----:B------:R1:W-:Y:S02]  /*41f40*/  LDGSTS.E [R238+-0x62000], [R72.64], P5 ;  /* 0x9e00000048ee7fae */ /* 0x0003e4000a92184c */
[----:B-1----:R-:W-:-:S02]  /*41f50*/  IADD3 R29, R245, 0x100000, RZ ;  /* 0x00100000f51d7810 */ /* 0x002fc40007ffe0ff */
[----:B------:R1:W-:Y:S01]  /*41f60*/  STL.64 [R1+0x3d8], R74 ;  /* 0x0003d84a01007387 */ /* 0x0003e20000100a00 */
[----:B------:R-:W-:-:S03]  /*41f70*/  IADD3 R70, R245, 0x100000, RZ ;  /* 0x00100000f5467810 */ /* 0x000fc60007ffe0ff */
[----:B------:R1:W-:Y:S01]  /*41f80*/  LDGSTS.E [R39+-0x61000], [R74.64], P5 ;  /* 0x9f0000004a277fae */ /* 0x0003e2000a92184c */
[----:B------:R-:W-:-:S03]  /*41f90*/  IADD3 R28, R245, 0x100000, RZ ;  /* 0x00100000f51c7810 */ /* 0x000fc60007ffe0ff */
[----:B------:R4:W-:Y:S01]  /*41fa0*/  STL.64 [R1+0x3d0], R78 ;  /* 0x0003d04e01007387 */ /* 0x0009e20000100a00 */
[----:B------:R-:W-:-:S03]  /*41fb0*/  IMAD.WIDE R72, R249, 0x4, R158 ;  /* 0x00000004f9487825 */ /* 0x000fc600078e029e */
[----:B------:R4:W-:Y:S01]  /*41fc0*/  LDGSTS.E [R38+-0x60000], [R78.64], P5 ;  /* 0xa00000004e267fae */ /* 0x0009e2000a92184c */
[----:B-1----:R-:W-:-:S03]  /*41fd0*/  IMAD.WIDE R74, R249, 0x4, R142 ;  /* 0x00000004f94a7825 */ /* 0x002fc600078e028e */
[----:B------:R-:W-:Y:S04]  /*41fe0*/  STL.64 [R1+0x3c8], R94 ;  /* 0x0003c85e01007387 */ /* 0x000fe80000100a00 */
[----:B------:R1:W-:Y:S01]  /*41ff0*/  LDGSTS.E [R70+-0x5f000], [R94.64], P5 ;  /* 0xa10000005e467fae */ /* 0x0003e2000a92184c */
[----:B----4-:R-:W-:-:S03]  /*42000*/  IMAD.WIDE R78, R249, 0x4, R126 ;  /* 0x00000004f94e7825 */ /* 0x010fc600078e027e */
[----:B------:R-:W-:Y:S04]  /*42010*/  STL.64 [R1+0x3c0], R110 ;  /* 0x0003c06e01007387 */ /* 0x000fe80000100a00 */
[----:B------:R4:W-:Y:S01]  /*42020*/  LDGSTS.E [R39+-0x5e000], [R110.64], P5 ;  /* 0xa20000006e277fae */ /* 0x0009e2000a92184c */
[----:B------:R-:W-:-:S03]  /*42030*/  IMAD.WIDE R40, R249, 0x4, R40 ;  /* 0x00000004f9287825 */ /* 0x000fc600078e0228 */
[----:B------:R-:W-:Y:S01]  /*42040*/  STL.64 [R1+0x3b8], R78 ;  /* 0x0003b84e01007387 */ /* 0x000fe20000100a00 */
[----:B------:R-:W-:-:S03]  /*42050*/  IMAD.WIDE R54, R249, 0x4, R54 ;  /* 0x00000004f9367825 */ /* 0x000fc600078e0236 */
[----:B------:R3:W-:Y:S01]  /*42060*/  LDGSTS.E [R38+-0x5d000], [R78.64], P5 ;  /* 0xa30000004e267fae */ /* 0x0007e2000a92184c */
[----:B------:R-:W-:-:S03]  /*42070*/  IMAD.WIDE R62, R249, 0x4, R62 ;  /* 0x00000004f93e7825 */ /* 0x000fc600078e023e */
[----:B------:R-:W-:Y:S01]  /*42080*/  STL.64 [R1+0x3b0], R74 ;  /* 0x0003b04a01007387 */ /* 0x000fe20000100a00 */
[----:B------:R-:W-:-:S03]  /*42090*/  IMAD.WIDE R48, R249, 0x4, R48 ;  /* 0x00000004f9307825 */ /* 0x000fc600078e0230 */
[----:B------:R3:W-:Y:S01]  /*420a0*/  LDGSTS.E [R29+-0x5c000], [R74.64], P5 ;  /* 0xa40000004a1d7fae */ /* 0x0007e2000a92184c */
[----:B-1----:R-:W-:-:S03]  /*420b0*/  IMAD.WIDE R70, R249, 0x4, R2 ;  /* 0x00000004f9467825 */ /* 0x002fc600078e0202 */
[----:B------:R1:W-:Y:S04]  /*420c0*/  STL.64 [R1+0x3a8], R72 ;  /* 0x0003a84801007387 */ /* 0x0003e80000100a00 */
[----:B------:R1:W-:Y:S01]  /*420d0*/  LDGSTS.E [R28+-0x5b000], [R72.64], P5 ;  /* 0xa5000000481c7fae */ /* 0x0003e2000a92184c */
[----:B------:R-:W-:-:S03]  /*420e0*/  IMAD.WIDE R86, R249, 0x4, R86 ;  /* 0x00000004f9567825 */ /* 0x000fc600078e0256 */
[----:B------:R-:W-:Y:S04]  /*420f0*/  STL.64 [R1+0x1b60], R40 ;  /* 0x001b602801007387 */ /* 0x000fe80000100a00 */
[----:B------:R-:W-:Y:S01]  /*42100*/  STL.64 [R1+0x1b68], R54 ;  /* 0x001b683601007387 */ /* 0x000fe20000100a00 */
[----:B-1----:R-:W-:-:S03]  /*42110*/  IADD3 R72, R245, 0x100000, RZ ;  /* 0x00100000f5487810 */ /* 0x002fc60007ffe0ff */
[----:B------:R-:W-:Y:S04]  /*42120*/  STL.64 [R1+0x1b58], R62 ;  /* 0x001b583e01007387 */ /* 0x000fe80000100a00 */
[----:B------:R1:W-:Y:S04]  /*42130*/  LDGSTS.E [R72+-0x5a000], [R40.64], P5 ;  /* 0xa600000028487fae */ /* 0x0003e8000a92184c */
[----:B------:R1:W-:Y:S04]  /*42140*/  LDGSTS.E [R39+-0x59000], [R54.64], P5 ;  /* 0xa700000036277fae */ /* 0x0003e8000a92184c */
[----:B------:R1:W-:Y:S04]  /*42150*/  STL.64 [R1+0x1b50], R48 ;  /* 0x001b503001007387 */ /* 0x0003e80000100a00 */
[----:B------:R1:W-:Y:S04]  /*42160*/  LDGSTS.E [R38+-0x58000], [R62.64], P5 ;  /* 0xa80000003e267fae */ /* 0x0003e8000a92184c */
[----:B------:R1:W-:Y:S04]  /*42170*/  STL.64 [R1+0x1b40], R70 ;  /* 0x001b404601007387 */ /* 0x0003e80000100a00 */
[----:B------:R1:W-:Y:S04]  /*42180*/  LDGSTS.E [R29+-0x57000], [R48.64], P5 ;  /* 0xa9000000301d7fae */ /* 0x0003e8000a92184c */
[----:B------:R3:W-:Y:S04]  /*42190*/  STL.64 [R1+0x1b48], R86 ;  /* 0x001b485601007387 */ /* 0x0007e80000100a00 */
[----:B------:R-:W3:Y:S04]  /*421a0*/  S2R R248, SR_TID.X ;  /* 0x0000000000f87919 */ /* 0x000ee80000002100 */
[----:B-1----:R-:W2:Y:S04]  /*421b0*/  LDL.LU.64 R48, [R1+0x1170] ;  /* 0x0011700001307983 */ /* 0x002ea80000300a00 */
[----:B------:R-:W2:Y:S04]  /*421c0*/  LDL.LU.64 R62, [R1+0x1138] ;  /* 0x00113800013e7983 */ /* 0x000ea80000300a00 */
[----:B------:R-:W2:Y:S04]  /*421d0*/  LDL.LU.64 R54, [R1+0x1108] ;  /* 0x0011080001367983 */ /* 0x000ea80000300a00 */
[----:B------:R-:W2:Y:S04]  /*421e0*/  LDL.LU.64 R246, [R1+0x10d8] ;  /* 0x0010d80001f67983 */ /* 0x000ea80000300a00 */
[----:B------:R1:W-:Y:S01]  /*421f0*/  LDGSTS.E [R28+-0x56000], [R70.64], P5 ;  /* 0xaa000000461c7fae */ /* 0x0003e2000a92184c */
[----:B---3--:R-:W-:-:S05]  /*42200*/  LOP3.LUT R252, R248, 0x7f, RZ, 0xc0, !PT ;  /* 0x0000007ff8fc7812 */ /* 0x008fca00078ec0ff */
[----:B-1----:R-:W-:-:S05]  /*42210*/  IMAD.SHL.U32 R71, R252, 0x4, RZ ;  /* 0x00000004fc477824 */ /* 0x002fca00078e00ff */
[----:B------:R-:W-:Y:S01]  /*42220*/  IADD3 R38, R71, 0x100000, RZ ;  /* 0x0010000047267810 */ /* 0x000fe20007ffe0ff */
[----:B------:R-:W-:-:S04]  /*42230*/  IMAD.WIDE R94, R249, 0x4, R10 ;  /* 0x00000004f95e7825 */ /* 0x000fc800078e020a */
[----:B------:R1:W-:Y:S01]  /*42240*/  LDGSTS.E [R38+-0x55000], [R86.64], P5 ;  /* 0xab00000056267fae */ /* 0x0003e2000a92184c */
[----:B------:R-:W-:Y:S01]  /*42250*/  IMAD.WIDE R78, R249, 0x4, R14 ;  /* 0x00000004f94e7825 */ /* 0x000fe200078e020e */
[----:B------:R-:W-:-:S03]  /*42260*/  IADD3 R29, R71, 0x100000, RZ ;  /* 0x00100000471d7810 */ /* 0x000fc60007ffe0ff */
[----:B------:R-:W-:Y:S01]  /*42270*/  IMAD.WIDE R102, R249, 0x4, R102 ;  /* 0x00000004f9667825 */ /* 0x000fe200078e0266 */
[----:B------:R-:W-:Y:S01]  /*42280*/  IADD3 R28, R71, 0x100000, RZ ;  /* 0x00100000471c7810 */ /* 0x000fe20007ffe0ff */
[----:B------:R3:W-:Y:S01]  /*42290*/  STL.64 [R1+0x1b70], R94 ;  /* 0x001b705e01007387 */ /* 0x0007e20000100a00 */
[----:B-1----:R-:W-:Y:S01]  /*422a0*/  LOP3.LUT R86, R248, 0x7f, RZ, 0xc0, !PT ;  /* 0x0000007ff8567812 */ /* 0x002fe200078ec0ff */
[----:B------:R-:W-:Y:S01]  /*422b0*/  IMAD.WIDE R118, R249, 0x4, R118 ;  /* 0x00000004f9767825 */ /* 0x000fe200078e0276 */
[----:B------:R-:W-:Y:S01]  /*422c0*/  IADD3 R3, R71, 0x100000, RZ ;  /* 0x0010000047037810 */ /* 0x000fe20007ffe0ff */
[----:B------:R-:W-:Y:S02]  /*422d0*/  STL.64 [R1+0x1b78], R78 ;  /* 0x001b784e01007387 */ /* 0x000fe40000100a00 */
[----:B------:R-:W-:Y:S02]  /*422e0*/  IMAD.SHL.U32 R87, R86, 0x4, RZ ;  /* 0x0000000456577824 */ /* 0x000fe400078e00ff */
[----:B------:R-:W-:Y:S01]  /*422f0*/  IMAD.WIDE R126, R249, 0x4, R20 ;  /* 0x00000004f97e7825 */ /* 0x000fe200078e0214 */
[----:B------:R-:W-:Y:S01]  /*42300*/  IADD3 R2, R71, 0x100000, RZ ;  /* 0x0010000047027810 */ /* 0x000fe20007ffe0ff */
[----:B------:R-:W-:Y:S02]  /*42310*/  STL.64 [R1+0x1b80], R102 ;  /* 0x001b806601007387 */ /* 0x000fe40000100a00 */
[----:B----4-:R-:W-:Y:S01]  /*42320*/  IMAD.WIDE R110, R249, 0x4, R24 ;  /* 0x00000004f96e7825 */ /* 0x010fe200078e0218 */
[----:B------:R-:W-:Y:S01]  /*42330*/  IADD3 R14, R87, 0x100000, RZ ;  /* 0x00100000570e7810 */ /* 0x000fe20007ffe0ff */
[----:B------:R-:W-:Y:S02]  /*42340*/  STL.64 [R1+0x1b88], R118 ;  /* 0x001b887601007387 */ /* 0x000fe40000100a00 */
[----:B------:R-:W-:Y:S01]  /*42350*/  IMAD.WIDE R134, R249, 0x4, R134 ;  /* 0x00000004f9867825 */ /* 0x000fe200078e0286 */
[----:B------:R-:W-:Y:S01]  /*42360*/  IADD3 R11, R87, 0x100000, RZ ;  /* 0x00100000570b7810 */ /* 0x000fe20007ffe0ff */
[----:B------:R3:W-:Y:S02]  /*42370*/  LDGSTS.E [R29+-0x54000], [R94.64], P5 ;  /* 0xac0000005e1d7fae */ /* 0x0007e4000a92184c */
[----:B------:R-:W-:-:S02]  /*42380*/  IMAD.WIDE R150, R249, 0x4, R150 ;  /* 0x00000004f9967825 */ /* 0x000fc400078e0296 */
[----:B------:R-:W-:Y:S02]  /*42390*/  STL.64 [R1+0x1b90], R126 ;  /* 0x001b907e01007387 */ /* 0x000fe40000100a00 */
[----:B------:R-:W-:Y:S01]  /*423a0*/  IMAD.WIDE R158, R249, 0x4, R22 ;  /* 0x00000004f99e7825 */ /* 0x000fe200078e0216 */
[----:B------:R-:W-:Y:S01]  /*423b0*/  IADD3 R10, R87, 0x100000, RZ ;  /* 0x00100000570a7810 */ /* 0x000fe20007ffe0ff */
[----:B------:R1:W-:Y:S02]  /*423c0*/  LDGSTS.E [R28+-0x53000], [R78.64], P5 ;  /* 0xad0000004e1c7fae */ /* 0x0003e4000a92184c */
[C---:B------:R-:W-:Y:S02]  /*423d0*/  IMAD.WIDE R142, R249.reuse, 0x4, R18 ;  /* 0x00000004f98e7825 */ /* 0x040fe400078e0212 */
[----:B------:R-:W-:Y:S04]  /*423e0*/  STL.64 [R1+0x1b98], R110 ;  /* 0x001b986e01007387 */ /* 0x000fe80000100a00 */
[----:B------:R4:W-:Y:S04]  /*423f0*/  LDGSTS.E [R3+-0x52000], [R102.64], P5 ;  /* 0xae00000066037fae */ /* 0x0009e8000a92184c */
[----:B------:R-:W-:Y:S01]  /*42400*/  STL.64 [R1+0x1ba0], R134 ;  /* 0x001ba08601007387 */ /* 0x000fe20000100a00 */
[----:B------:R-:W-:-:S03]  /*42410*/  IMAD.WIDE R166, R249, 0x4, R166 ;  /* 0x00000004f9a67825 */ /* 0x000fc600078e02a6 */
[----:B------:R1:W-:Y:S01]  /*42420*/  LDGSTS.E [R2+-0x51000], [R118.64], P5 ;  /* 0xaf00000076027fae */ /* 0x0003e2000a92184c */
[----:B----4-:R-:W-:-:S03]  /*42430*/  IADD3 R3, R87, 0x100000, RZ ;  /* 0x0010000057037810 */ /* 0x010fc60007ffe0ff */
[----:B------:R-:W-:Y:S01]  /*42440*/  STL.64 [R1+0x1ba8], R150 ;  /* 0x001ba89601007387 */ /* 0x000fe20000100a00 */
[----:B------:R-:W-:-:S03]  /*42450*/  IMAD.WIDE R182, R249, 0x4, R182 ;  /* 0x00000004f9b67825 */ /* 0x000fc600078e02b6 */
[----:B------:R-:W-:Y:S01]  /*42460*/  STL.64 [R1+0x1bb0], R158 ;  /* 0x001bb09e01007387 */ /* 0x000fe20000100a00 */
[----:B-1----:R-:W-:-:S03]  /*42470*/  IADD3 R2, R87, 0x100000, RZ ;  /* 0x0010000057027810 */ /* 0x002fc60007ffe0ff */
[----:B------:R1:W-:Y:S01]  /*42480*/  LDGSTS.E [R14+-0x50000], [R126.64], P5 ;  /* 0xb00000007e0e7fae */ /* 0x0003e2000a92184c */
[----:B------:R-:W-:-:S03]  /*42490*/  IMAD.WIDE R190, R249, 0x4, R190 ;  /* 0x00000004f9be7825 */ /* 0x000fc600078e02be */
[----:B------:R-:W-:Y:S01]  /*424a0*/  STL.64 [R1+0x1bb8], R142 ;  /* 0x001bb88e01007387 */ /* 0x000fe20000100a00 */
[----:B------:R-:W-:-:S03]  /*424b0*/  IMAD.WIDE R174, R249, 0x4, R174 ;  /* 0x00000004f9ae7825 */ /* 0x000fc600078e02ae */
[----:B------:R4:W-:Y:S04]  /*424c0*/  LDGSTS.E [R11+-0x4f000], [R110.64], P5 ;  /* 0xb10000006e0b7fae */ /* 0x0009e8000a92184c */
[----:B---3--:R-:W3:Y:S01]  /*424d0*/  LDL.LU.64 R94, [R1+0x10a8] ;  /* 0x0010a800015e7983 */ /* 0x008ee20000300a00 */
[----:B------:R-:W-:-:S03]  /*424e0*/  IMAD.WIDE R198, R249, 0x4, R198 ;  /* 0x00000004f9c67825 */ /* 0x000fc600078e02c6 */
[----:B------:R1:W-:Y:S04]  /*424f0*/  LDGSTS.E [R10+-0x4e000], [R134.64], P5 ;  /* 0xb2000000860a7fae */ /* 0x0003e8000a92184c */
[----:B------:R-:W3:Y:S01]  /*42500*/  LDL.LU.64 R40, [R1+0x1080] ;  /* 0x0010800001287983 */ /* 0x000ee20000300a00 */
        /* <DEDUP_REMOVED lines=11> */
[----:B------:R1:W-:Y:S04]  /*425c0*/  LDGSTS.E [R10+-0x49000], [R182.64], P5 ;  /* 0xb7000000b60a7fae */ /* 0x0003e8000a92184c */
[----:B------:R1:W-:Y:S04]  /*425d0*/  LDGSTS.E [R3+-0x48000], [R190.64], P5 ;  /* 0xb8000000be037fae */ /* 0x0003e8000a92184c */
[----:B------:R1:W-:Y:S04]  /*425e0*/  LDGSTS.E [R2+-0x47000], [R174.64], P5 ;  /* 0xb9000000ae027fae */ /* 0x0003e8000a92184c */
[----:B------:R1:W-:Y:S04]  /*425f0*/  LDGSTS.E [R14+-0x46000], [R198.64], P5 ;  /* 0xba000000c60e7fae */ /* 0x0003e8000a92184c */
[----:B------:R4:W-:Y:S04]  /*42600*/  LDGSTS.E [R11+-0x45000], [R214.64], P5 ;  /* 0xbb000000d60b7fae */ /* 0x0009e8000a92184c */
[----:B------:R1:W-:Y:S04]  /*42610*/  LDGSTS.E [R10+-0x44000], [R222.64], P5 ;  /* 0xbc000000de0a7fae */ /* 0x0003e8000a92184c */
[----:B------:R1:W-:Y:S04]  /*42620*/  LDGSTS.E [R3+-0x43000], [R206.64], P5 ;  /* 0xbd000000ce037fae */ /* 0x0003e8000a92184c */
[----:B------:R1:W-:Y:S02]  /*42630*/  LDGSTS.E [R2+-0x42000], [R230.64], P5 ;  /* 0xbe000000e6027fae */ /* 0x0003e4000a92184c */
[----:B-1----:R-:W-:-:S04]  /*42640*/  IMAD.WIDE R2, R249, 0x4, R16 ;  /* 0x00000004f9027825 */ /* 0x002fc800078e0210 */
[----:B--2---:R-:W-:-:S04]  /*42650*/  IMAD.WIDE R24, R249, 0x4, R48 ;  /* 0x00000004f9187825 */ /* 0x004fc800078e0230 */
[C---:B------:R-:W-:Y:S01]  /*42660*/  IMAD.WIDE R22, R249.reuse, 0x4, R62 ;  /* 0x00000004f9167825 */ /* 0x040fe200078e023e */
[----:B------:R-:W-:Y:S03]  /*42670*/  STL.64 [R1+0x3a0], R24 ;  /* 0x0003a01801007387 */ /* 0x000fe60000100a00 */
[C---:B------:R-:W-:Y:S01]  /*42680*/  IMAD.WIDE R20, R249.reuse, 0x4, R54 ;  /* 0x00000004f9147825 */ /* 0x040fe200078e0236 */
[----:B------:R-:W-:Y:S03]  /*42690*/  STL.64 [R1+0x398], R22 ;  /* 0x0003981601007387 */ /* 0x000fe60000100a00 */
[----:B------:R-:W-:Y:S01]  /*426a0*/  IMAD.WIDE R16, R249, 0x4, R246 ;  /* 0x00000004f9107825 */ /* 0x000fe200078e02f6 */
[----:B------:R-:W-:Y:S04]  /*426b0*/  STL.64 [R1+0x390], R20 ;  /* 0x0003901401007387 */ /* 0x000fe80000100a00 */
[----:B------:R1:W-:Y:S04]  /*426c0*/  STL.64 [R1+0x388], R16 ;  /* 0x0003881001007387 */ /* 0x0003e80000100a00 */
[----:B------:R-:W3:Y:S04]  /*426d0*/  LDL.LU.64 R38, [R1+0xdf0] ;  /* 0x000df00001267983 */ /* 0x000ee80000300a00 */
[----:B------:R-:W3:Y:S01]  /*426e0*/  LDL.LU.64 R246, [R1+0xdc0] ;  /* 0x000dc00001f67983 */ /* 0x000ee20000300a00 */
[----:B------:R-:W-:-:S02]  /*426f0*/  LOP3.LUT R248, R248, 0x7f, RZ, 0xc0, !PT ;  /* 0x0000007ff8f87812 */ /* 0x000fc400078ec0ff */
[----:B------:R-:W-:Y:S01]  /*42700*/  IADD3 R18, R87, 0x100000, RZ ;  /* 0x0010000057127810 */ /* 0x000fe20007ffe0ff */
[----:B------:R-:W3:Y:S02]  /*42710*/  LDL.LU.64 R48, [R1+0x348] ;  /* 0x0003480001307983 */ /* 0x000ee40000300a00 */
[----:B------:R-:W-:Y:S02]  /*42720*/  IMAD.SHL.U32 R248, R248, 0x4, RZ ;  /* 0x00000004f8f87824 */ /* 0x000fe400078e00ff */
[----:B------:R1:W-:Y:S03]  /*42730*/  LDGSTS.E [R18+-0x41000], [R2.64], P5 ;  /* 0xbf00000002127fae */ /* 0x0003e6000a92184c */
[----:B------:R-:W-:Y:S01]  /*42740*/  LOP3.LUT R248, R248, 0x10, RZ, 0x3c, !PT ;  /* 0x00000010f8f87812 */ /* 0x000fe200078e3cff */
[----:B------:R-:W3:Y:S03]  /*42750*/  LDL.LU.64 R62, [R1+0x308] ;  /* 0x00030800013e7983 */ /* 0x000ee60000300a00 */
[C---:B------:R-:W-:Y:S01]  /*42760*/  IADD3 R15, R248.reuse, 0x100000, RZ ;  /* 0x00100000f80f7810 */ /* 0x040fe20007ffe0ff */
[----:B------:R-:W3:Y:S01]  /*42770*/  LDL.LU.64 R54, [R1+0x2c8] ;  /* 0x0002c80001367983 */ /* 0x000ee20000300a00 */
[----:B------:R-:W-:-:S02]  /*42780*/  IADD3 R14, R248, 0x100000, RZ ;  /* 0x00100000f80e7810 */ /* 0x000fc40007ffe0ff */
[C---:B----4-:R-:W-:Y:S01]  /*42790*/  IADD3 R11, R248.reuse, 0x100000, RZ ;  /* 0x00100000f80b7810 */ /* 0x050fe20007ffe0ff */
[----:B------:R4:W-:Y:S04]  /*427a0*/  LDGSTS.E [R15+-0x7fe00], [R24.64], P5 ;  /* 0x80200000180f7fae */ /* 0x0009e8000a92184c */
[----:B------:R1:W-:Y:S04]  /*427b0*/  LDGSTS.E [R14+-0x7ee00], [R22.64], P5 ;  /* 0x81200000160e7fae */ /* 0x0003e8000a92184c */
[----:B------:R1:W-:Y:S01]  /*427c0*/  LDGSTS.E [R11+-0x7de00], [R20.64], P5 ;  /* 0x82200000140b7fae */ /* 0x0003e2000a92184c */
[----:B------:R-:W-:-:S05]  /*427d0*/  IADD3 R10, R248, 0x100000, RZ ;  /* 0x00100000f80a7810 */ /* 0x000fca0007ffe0ff */
[----:B------:R1:W-:Y:S02]  /*427e0*/  LDGSTS.E [R10+-0x7ce00], [R16.64], P5 ;  /* 0x83200000100a7fae */ /* 0x0003e4000a92184c */
[----:B-1----:R-:W-:Y:S01]  /*427f0*/  IADD3 R16, R248, 0x100000, RZ ;  /* 0x00100000f8107810 */ /* 0x002fe20007ffe0ff */
[----:B---3--:R-:W-:-:S04]  /*42800*/  IMAD.WIDE R28, R249, 0x4, R94 ;  /* 0x00000004f91c7825 */ /* 0x008fc800078e025e */
[C---:B----4-:R-:W-:Y:S01]  /*42810*/  IMAD.WIDE R24, R249.reuse, 0x4, R40 ;  /* 0x00000004f9187825 */ /* 0x050fe200078e0228 */
[----:B------:R-:W-:Y:S03]  /*42820*/  STL.64 [R1+0x380], R28 ;  /* 0x0003801c01007387 */ /* 0x000fe60000100a00 */
[C---:B------:R-:W-:Y:S01]  /*42830*/  IMAD.WIDE R22, R249.reuse, 0x4, R72 ;  /* 0x00000004f9167825 */ /* 0x040fe200078e0248 */
[----:B------:R3:W-:Y:S03]  /*42840*/  STL.64 [R1+0x378], R24 ;  /* 0x0003781801007387 */ /* 0x0007e60000100a00 */
[C---:B------:R-:W-:Y:S01]  /*42850*/  IMAD.WIDE R20, R249.reuse, 0x4, R238 ;  /* 0x00000004f9147825 */ /* 0x040fe200078e02ee */
[----:B------:R1:W-:Y:S03]  /*42860*/  STL.64 [R1+0x370], R22 ;  /* 0x0003701601007387 */ /* 0x0003e60000100a00 */
[C---:B------:R-:W-:Y:S01]  /*42870*/  IMAD.WIDE R18, R249.reuse, 0x4, R74 ;  /* 0x00000004f9127825 */ /* 0x040fe200078e024a */
[----:B------:R3:W-:Y:S04]  /*42880*/  STL.64 [R1+0x368], R20 ;  /* 0x0003681401007387 */ /* 0x0007e80000100a00 */
[----:B------:R4:W-:Y:S04]  /*42890*/  STL.64 [R1+0x360], R18 ;  /* 0x0003601201007387 */ /* 0x0009e80000100a00 */
[----:B------:R-:W2:Y:S04]  /*428a0*/  LDL.LU.64 R40, [R1+0x288] ;  /* 0x0002880001287983 */ /* 0x000ea80000300a00 */
[----:B------:R-:W2:Y:S04]  /*428b0*/  LDL.LU.64 R72, [R1+0x248] ;  /* 0x0002480001487983 */ /* 0x000ea80000300a00 */
[----:B------:R-:W2:Y:S04]  /*428c0*/  LDL.LU.64 R238, [R1+0x208] ;  /* 0x0002080001ee7983 */ /* 0x000ea80000300a00 */
[----:B------:R-:W2:Y:S04]  /*428d0*/  LDL.LU.64 R74, [R1+0x1c8] ;  /* 0x0001c800014a7983 */ /* 0x000ea80000300a00 */
[----:B------:R1:W-:Y:S04]  /*428e0*/  LDGSTS.E [R16+-0x7be00], [R28.64], P5 ;  /* 0x842000001c107fae */ /* 0x0003e8000a92184c */
[----:B------:R3:W-:Y:S04]  /*428f0*/  LDGSTS.E [R15+-0x7ae00], [R24.64], P5 ;  /* 0x85200000180f7fae */ /* 0x0007e8000a92184c */
[----:B------:R1:W-:Y:S04]  /*42900*/  LDGSTS.E [R14+-0x79e00], [R22.64], P5 ;  /* 0x86200000160e7fae */ /* 0x0003e8000a92184c */
[----:B------:R1:W-:Y:S04]  /*42910*/  LDGSTS.E [R11+-0x78e00], [R20.64], P5 ;  /* 0x87200000140b7fae */ /* 0x0003e8000a92184c */
[----:B------:R4:W-:Y:S01]  /*42920*/  LDGSTS.E [R10+-0x77e00], [R18.64], P5 ;  /* 0x88200000120a7fae */ /* 0x0009e2000a92184c */
[----:B---3--:R-:W-:-:S03]  /*42930*/  IMAD.WIDE R24, R249, 0x4, R246 ;  /* 0x00000004f9187825 */ /* 0x008fc600078e02f6 */
[----:B------:R-:W3:Y:S01]  /*42940*/  LDL.LU.64 R246, [R1+0x188] ;  /* 0x0001880001f67983 */ /* 0x000ee20000300a00 */
[----:B-1----:R-:W-:-:S04]  /*42950*/  IMAD.WIDE R28, R249, 0x4, R38 ;  /* 0x00000004f91c7825 */ /* 0x002fc800078e0226 */
[C---:B------:R-:W-:Y:S01]  /*42960*/  IMAD.WIDE R22, R249.reuse, 0x4, R48 ;  /* 0x00000004f9167825 */ /* 0x040fe200078e0230 */
[----:B------:R2:W-:Y:S03]  /*42970*/  STL.64 [R1+0x358], R28 ;  /* 0x0003581c01007387 */ /* 0x0005e60000100a00 */
[C---:B------:R-:W-:Y:S01]  /*42980*/  IMAD.WIDE R20, R249.reuse, 0x4, R62 ;  /* 0x00000004f9147825 */ /* 0x040fe200078e023e */
[----:B------:R1:W-:Y:S03]  /*42990*/  STL.64 [R1+0x350], R24 ;  /* 0x0003501801007387 */ /* 0x0003e60000100a00 */
[C---:B----4-:R-:W-:Y:S01]  /*429a0*/  IMAD.WIDE R18, R249.reuse, 0x4, R54 ;  /* 0x00000004f9127825 */ /* 0x050fe200078e0236 */
[----:B------:R4:W-:Y:S04]  /*429b0*/  STL.64 [R1+0x348], R22 ;  /* 0x0003481601007387 */ /* 0x0009e80000100a00 */
[----:B------:R1:W-:Y:S04]  /*429c0*/  STL.64 [R1+0x340], R20 ;  /* 0x0003401401007387 */ /* 0x0003e80000100a00 */
[----:B------:R2:W-:Y:S04]  /*429d0*/  LDGSTS.E [R16+-0x76e00], [R28.64], P5 ;  /* 0x892000001c107fae */ /* 0x0005e8000a92184c */
[----:B------:R3:W-:Y:S04]  /*429e0*/  STL.64 [R1+0x338], R18 ;  /* 0x0003381201007387 */ /* 0x0007e80000100a00 */
[----:B------:R-:W3:Y:S04]  /*429f0*/  LDL.LU.64 R94, [R1+0x148] ;  /* 0x00014800015e7983 */ /* 0x000ee80000300a00 */
[----:B------:R1:W-:Y:S04]  /*42a00*/  LDGSTS.E [R15+-0x75e00], [R24.64], P5 ;  /* 0x8a200000180f7fae */ /* 0x0003e8000a92184c */
[----:B------:R-:W3:Y:S04]  /*42a10*/  LDL.LU.64 R38, [R1+0x108] ;  /* 0x0001080001267983 */ /* 0x000ee80000300a00 */
[----:B------:R-:W3:Y:S04]  /*42a20*/  LDL.LU.64 R48, [R1+0xc8] ;  /* 0x0000c80001307983 */ /* 0x000ee80000300a00 */
[----:B------:R4:W-:Y:S04]  /*42a30*/  LDGSTS.E [R14+-0x74e00], [R22.64], P5 ;  /* 0x8b200000160e7fae */ /* 0x0009e8000a92184c */
[----:B------:R-:W3:Y:S04]  /*42a40*/  LDL.LU.64 R62, [R1+0x88] ;  /* 0x00008800013e7983 */ /* 0x000ee80000300a00 */
[----:B------:R-:W3:Y:S04]  /*42a50*/  LDL.LU.64 R54, [R1+0x68] ;  /* 0x0000680001367983 */ /* 0x000ee80000300a00 */
[----:B------:R1:W-:Y:S04]  /*42a60*/  LDGSTS.E [R11+-0x73e00], [R20.64], P5 ;  /* 0x8c200000140b7fae */ /* 0x0003e8000a92184c */
[----:B------:R3:W-:Y:S01]  /*42a70*/  LDGSTS.E [R10+-0x72e00], [R18.64], P5 ;  /* 0x8d200000120a7fae */ /* 0x0007e2000a92184c */
[----:B--2---:R-:W-:-:S04]  /*42a80*/  IMAD.WIDE R28, R249, 0x4, R40 ;  /* 0x00000004f91c7825 */ /* 0x004fc800078e0228 */
[C---:B-1----:R-:W-:Y:S01]  /*42a90*/  IMAD.WIDE R24, R249.reuse, 0x4, R72 ;  /* 0x00000004f9187825 */ /* 0x042fe200078e0248 */
[----:B------:R1:W-:Y:S03]  /*42aa0*/  STL.64 [R1+0x330], R28 ;  /* 0x0003301c01007387 */ /* 0x0003e60000100a00 */
[C---:B----4-:R-:W-:Y:S01]  /*42ab0*/  IMAD.WIDE R22, R249.reuse, 0x4, R238 ;  /* 0x00000004f9167825 */ /* 0x050fe200078e02ee */
[----:B------:R-:W2:Y:S03]  /*42ac0*/  LDL.LU.64 R40, [R1+0x48] ;  /* 0x0000480001287983 */ /* 0x000ea60000300a00 */
[C---:B------:R-:W-:Y:S01]  /*42ad0*/  IMAD.WIDE R20, R249.reuse, 0x4, R74 ;  /* 0x00000004f9147825 */ /* 0x040fe200078e024a */
[----:B------:R4:W-:Y:S04]  /*42ae0*/  STL.64 [R1+0x2b0], R24 ;  /* 0x0002b01801007387 */ /* 0x0009e80000100a00 */
[----:B------:R-:W2:Y:S04]  /*42af0*/  LDL.LU.64 R72, [R1+0x30] ;  /* 0x0000300001487983 */ /* 0x000ea80000300a00 */
[----:B------:R1:W-:Y:S04]  /*42b00*/  STL.64 [R1+0x2a0], R22 ;  /* 0x0002a01601007387 */ /* 0x0003e80000100a00 */
[----:B------:R-:W2:Y:S04]  /*42b10*/  LDL.LU.64 R238, [R1+0x20] ;  /* 0x0000200001ee7983 */ /* 0x000ea80000300a00 */
[----:B------:R1:W-:Y:S04]  /*42b20*/  STL.64 [R1+0x290], R20 ;  /* 0x0002901401007387 */ /* 0x0003e80000100a00 */
[----:B------:R-:W2:Y:S04]  /*42b30*/  LDL.LU.64 R74, [R1+0x8] ;  /* 0x00000800014a7983 */ /* 0x000ea80000300a00 */
[----:B------:R1:W-:Y:S04]  /*42b40*/  LDGSTS.E [R16+-0x71e00], [R28.64], P5 ;  /* 0x8e2000001c107fae */ /* 0x0003e8000a92184c */
[----:B------:R4:W-:Y:S04]  /*42b50*/  LDGSTS.E [R15+-0x70e00], [R24.64], P5 ;  /* 0x8f200000180f7fae */ /* 0x0009e8000a92184c */
[----:B------:R1:W-:Y:S04]  /*42b60*/  LDGSTS.E [R14+-0x6fe00], [R22.64], P5 ;  /* 0x90200000160e7fae */ /* 0x0003e8000a92184c */
[----:B------:R1:W-:Y:S01]  /*42b70*/  LDGSTS.E [R11+-0x6ee00], [R20.64], P5 ;  /* 0x91200000140b7fae */ /* 0x0003e2000a92184c */
[----:B---3--:R-:W-:-:S03]  /*42b80*/  IMAD.WIDE R18, R249, 0x4, R246 ;  /* 0x00000004f9127825 */ /* 0x008fc600078e02f6 */
[----:B------:R-:W3:Y:S04]  /*42b90*/  LDL.LU.64 R246, [R1] ;  /* 0x0000000001f67983 */ /* 0x000ee80000300a00 */
[----:B------:R1:W-:Y:S04]  /*42ba0*/  STL.64 [R1+0x280], R18 ;  /* 0x0002801201007387 */ /* 0x0003e80000100a00 */
[----:B------:R1:W-:Y:S02]  /*42bb0*/  LDGSTS.E [R10+-0x6de00], [R18.64], P5 ;  /* 0x92200000120a7fae */ /* 0x0003e4000a92184c */
[----:B-1----:R-:W-:-:S04]  /*42bc0*/  IMAD.WIDE R28, R249, 0x4, R94 ;  /* 0x00000004f91c7825 */ /* 0x002fc800078e025e */
[C---:B----4-:R-:W-:Y:S01]  /*42bd0*/  IMAD.WIDE R24, R249.reuse, 0x4, R38 ;  /* 0x00000004f9187825 */ /* 0x050fe200078e0226 */
[----:B------:R2:W-:Y:S03]  /*42be0*/  STL.64 [R1+0x270], R28 ;  /* 0x0002701c01007387 */ /* 0x0005e60000100a00 */
[C---:B------:R-:W-:Y:S01]  /*42bf0*/  IMAD.WIDE R22, R249.reuse, 0x4, R48 ;  /* 0x00000004f9167825 */ /* 0x040fe200078e0230 */
[----:B------:R2:W-:Y:S04]  /*42c00*/  LDGSTS.E [R16+-0x6ce00], [R28.64], P5 ;  /* 0x932000001c107fae */ /* 0x0005e8000a92184c */
[----:B------:R1:W-:Y:S01]  /*42c10*/  STL.64 [R1+0x260], R24 ;  /* 0x0002601801007387 */ /* 0x0003e20000100a00 */
[----:B------:R-:W-:-:S03]  /*42c20*/  IMAD.WIDE R20, R249, 0x4, R62 ;  /* 0x00000004f9147825 */ /* 0x000fc600078e023e */
[----:B------:R1:W-:Y:S01]  /*42c30*/  LDGSTS.E [R15+-0x6be00], [R24.64], P5 ;  /* 0x94200000180f7fae */ /* 0x0003e2000a92184c */
[----:B------:R-:W-:-:S03]  /*42c40*/  IMAD.WIDE R18, R249, 0x4, R54 ;  /* 0x00000004f9127825 */ /* 0x000fc600078e0236 */
[----:B------:R4:W-:Y:S04]  /*42c50*/  STL.64 [R1+0x250], R22 ;  /* 0x0002501601007387 */ /* 0x0009e80000100a00 */
[----:B------:R4:W-:Y:S04]  /*42c60*/  LDGSTS.E [R14+-0x6ae00], [R22.64], P5 ;  /* 0x95200000160e7fae */ /* 0x0009e8000a92184c */
[----:B------:R1:W-:Y:S04]  /*42c70*/  STL.64 [R1+0x240], R20 ;  /* 0x0002401401007387 */ /* 0x0003e80000100a00 */
[----:B------:R1:W-:Y:S04]  /*42c80*/  LDGSTS.E [R11+-0x69e00], [R20.64], P5 ;  /* 0x96200000140b7fae */ /* 0x0003e8000a92184c */
[----:B------:R-:W-:Y:S04]  /*42c90*/  STL.64 [R1+0x230], R18 ;  /* 0x0002301201007387 */ /* 0x000fe80000100a00 */
[----:B------:R3:W-:Y:S01]  /*42ca0*/  LDGSTS.E [R10+-0x68e00], [R18.64], P5 ;  /* 0x97200000120a7fae */ /* 0x0007e2000a92184c */
[----:B--2---:R-:W-:-:S04]  /*42cb0*/  IMAD.WIDE R28, R249, 0x4, R40 ;  /* 0x00000004f91c7825 */ /* 0x004fc800078e0228 */
[C---:B-1----:R-:W-:Y:S01]  /*42cc0*/  IMAD.WIDE R24, R249.reuse, 0x4, R72 ;  /* 0x00000004f9187825 */ /* 0x042fe200078e0248 */
[----:B------:R1:W-:Y:S04]  /*42cd0*/  STL.64 [R1+0x220], R28 ;  /* 0x0002201c01007387 */ /* 0x0003e80000100a00 */
[----:B------:R1:W-:Y:S01]  /*42ce0*/  LDGSTS.E [R16+-0x67e00], [R28.64], P5 ;  /* 0x982000001c107fae */ /* 0x0003e2000a92184c */
[----:B----4-:R-:W-:-:S03]  /*42cf0*/  IMAD.WIDE R22, R249, 0x4, R238 ;  /* 0x00000004f9167825 */ /* 0x010fc600078e02ee */
[----:B------:R2:W-:Y:S04]  /*42d00*/  STL.64 [R1+0x148], R24 ;  /* 0x0001481801007387 */ /* 0x0005e80000100a00 */
[----:B------:R2:W-:Y:S01]  /*42d10*/  LDGSTS.E [R15+-0x66e00], [R24.64], P5 ;  /* 0x99200000180f7fae */ /* 0x0005e2000a92184c */
[----:B------:R-:W-:-:S03]  /*42d20*/  IMAD.WIDE R20, R249, 0x4, R74 ;  /* 0x00000004f9147825 */ /* 0x000fc600078e024a */
[----:B------:R4:W-:Y:S01]  /*42d30*/  STL.64 [R1+0x130], R22 ;  /* 0x0001301601007387 */ /* 0x0009e20000100a00 */
[----:B-1----:R-:W-:-:S03]  /*42d40*/  IMAD.WIDE R28, R249, 0x4, R250 ;  /* 0x00000004f91c7825 */ /* 0x002fc600078e02fa */
[----:B------:R4:W-:Y:S01]  /*42d50*/  LDGSTS.E [R14+-0x65e00], [R22.64], P5 ;  /* 0x9a200000160e7fae */ /* 0x0009e2000a92184c */
[----:B--2---:R-:W-:-:S03]  /*42d60*/  IMAD.WIDE R24, R249, 0x4, R68 ;  /* 0x00000004f9187825 */ /* 0x004fc600078e0244 */
[----:B------:R1:W-:Y:S04]  /*42d70*/  STL.64 [R1+0x118], R20 ;  /* 0x0001181401007387 */ /* 0x0003e80000100a00 */
[----:B------:R1:W-:Y:S01]  /*42d80*/  LDGSTS.E [R11+-0x64e00], [R20.64], P5 ;  /* 0x9b200000140b7fae */ /* 0x0003e2000a92184c */
[----:B----4-:R-:W-:-:S04]  /*42d90*/  IMAD.WIDE R22, R249, 0x4, R58 ;  /* 0x00000004f9167825 */ /* 0x010fc800078e023a */
[----:B-1----:R-:W-:-:S04]  /*42da0*/  IMAD.WIDE R20, R249, 0x4, R44 ;  /* 0x00000004f9147825 */ /* 0x002fc800078e022c */
[----:B---3--:R-:W-:-:S05]  /*42db0*/  IMAD.WIDE R18, R249, 0x4, R246 ;  /* 0x00000004f9127825 */ /* 0x008fca00078e02f6 */
[----:B------:R1:W-:Y:S04]  /*42dc0*/  STL.64 [R1+0x100], R18 ;  /* 0x0001001201007387 */ /* 0x0003e80000100a00 */
[----:B------:R2:W-:Y:S04]  /*42dd0*/  STL.64 [R1+0xe8], R28 ;  /* 0x0000e81c01007387 */ /* 0x0005e80000100a00 */
[----:B------:R-:W-:Y:S04]  /*42de0*/  STL.64 [R1+0xd0], R24 ;  /* 0x0000d01801007387 */ /* 0x000fe80000100a00 */
[----:B------:R-:W-:Y:S04]  /*42df0*/  STL.64 [R1+0xb8], R22 ;  /* 0x0000b81601007387 */ /* 0x000fe80000100a00 */
[----:B------:R3:W-:Y:S04]  /*42e00*/  STL.64 [R1+0xa0], R20 ;  /* 0x0000a01401007387 */ /* 0x0007e80000100a00 */
[----:B------:R-:W4:Y:S04]  /*42e10*/  LDL.LU.64 R54, [R1+0x1320] ;  /* 0x0013200001367983 */ /* 0x000f280000300a00 */
[----:B------:R-:W4:Y:S04]  /*42e20*/  LDL.LU.64 R40, [R1+0x12f0] ;  /* 0x0012f00001287983 */ /* 0x000f280000300a00 */
[----:B------:R-:W4:Y:S04]  /*42e30*/  LDL.LU.64 R238, [R1+0x12c0] ;  /* 0x0012c00001ee7983 */ /* 0x000f280000300a00 */
[----:B------:R-:W4:Y:S04]  /*42e40*/  LDL.LU.64 R74, [R1+0x1290] ;  /* 0x00129000014a7983 */ /* 0x000f280000300a00 */
[----:B------:R-:W4:Y:S01]  /*42e50*/  LDL.LU.64 R246, [R1+0x1260] ;  /* 0x0012600001f67983 */ /* 0x000f220000300a00 */
[----:B------:R-:W-:-:S03]  /*42e60*/  IADD3 R17, R248, 0x100000, RZ ;  /* 0x00100000f8117810 */ /* 0x000fc60007ffe0ff */
[----:B------:R1:W-:Y:S01]  /*42e70*/  LDGSTS.E [R10+-0x63e00], [R18.64], P5 ;  /* 0x9c200000120a7fae */ /* 0x0003e2000a92184c */
[----:B------:R-:W-:-:S03]  /*42e80*/  IMAD.WIDE R34, R249, 0x4, R34 ;  /* 0x00000004f9227825 */ /* 0x000fc600078e0222 */
[----:B------:R-:W4:Y:S01]  /*42e90*/  LDL.LU.64 R78, [R1+0x1230] ;  /* 0x00123000014e7983 */ /* 0x000f220000300a00 */
[----:B------:R-:W-:-:S03]  /*42ea0*/  IMAD.WIDE R42, R249, 0x4, R42 ;  /* 0x00000004f92a7825 */ /* 0x000fc600078e022a */
[----:B------:R-:W4:Y:S01]  /*42eb0*/  LDL.LU.64 R94, [R1+0x1200] ;  /* 0x00120000015e7983 */ /* 0x000f220000300a00 */
[C---:B-1----:R-:W-:Y:S01]  /*42ec0*/  IADD3 R18, R248.reuse, 0x100000, RZ ;  /* 0x00100000f8127810 */ /* 0x042fe20007ffe0ff */
[C---:B------:R-:W-:Y:S01]  /*42ed0*/  IMAD.WIDE R10, R249.reuse, 0x4, R36 ;  /* 0x00000004f90a7825 */ /* 0x040fe200078e0224 */
[----:B------:R-:W-:Y:S01]  /*42ee0*/  IADD3 R19, R248, 0x100000, RZ ;  /* 0x00100000f8137810 */ /* 0x000fe20007ffe0ff */
[----:B------:R-:W4:Y:S04]  /*42ef0*/  LDL.LU.64 R38, [R1+0x11d0] ;  /* 0x0011d00001267983 */ /* 0x000f280000300a00 */
[----:B------:R2:W-:Y:S04]  /*42f00*/  LDGSTS.E [R18+-0x62e00], [R28.64], P5 ;  /* 0x9d2000001c127fae */ /* 0x0005e8000a92184c */
[----:B------:R1:W-:Y:S04]  /*42f10*/  LDGSTS.E [R17+-0x61e00], [R24.64], P5 ;  /* 0x9e20000018117fae */ /* 0x0003e8000a92184c */
[----:B------:R1:W-:Y:S04]  /*42f20*/  LDGSTS.E [R16+-0x60e00], [R22.64], P5 ;  /* 0x9f20000016107fae */ /* 0x0003e8000a92184c */
[----:B------:R3:W-:Y:S01]  /*42f30*/  LDGSTS.E [R15+-0x5fe00], [R20.64], P5 ;  /* 0xa0200000140f7fae */ /* 0x0007e2000a92184c */
[----:B--2---:R-:W-:-:S03]  /*42f40*/  IMAD.WIDE R28, R249, 0x4, R30 ;  /* 0x00000004f91c7825 */ /* 0x004fc600078e021e */
[----:B------:R2:W-:Y:S01]  /*42f50*/  LDGSTS.E [R14+-0x5ee00], [R10.64], P5 ;  /* 0xa12000000a0e7fae */ /* 0x0005e2000a92184c */
[----:B-1----:R-:W-:-:S03]  /*42f60*/  IMAD.WIDE R16, R249, 0x4, R32 ;  /* 0x00000004f9107825 */ /* 0x002fc600078e0220 */
[----:B------:R-:W2:Y:S01]  /*42f70*/  LDL.LU.64 R48, [R1+0x11a0] ;  /* 0x0011a00001307983 */ /* 0x000ea20000300a00 */
[----:B---3--:R-:W-:Y:S01]  /*42f80*/  IADD3 R20, R248, 0x100000, RZ ;  /* 0x00100000f8147810 */ /* 0x008fe20007ffe0ff */
[C---:B------:R-:W-:Y:S02]  /*42f90*/  IMAD.WIDE R22, R249.reuse, 0x4, R26 ;  /* 0x00000004f9167825 */ /* 0x040fe400078e021a */
[----:B------:R-:W2:Y:S02]  /*42fa0*/  LDL.LU.64 R62, [R1+0x1168] ;  /* 0x00116800013e7983 */ /* 0x000ea40000300a00 */
[C---:B------:R-:W-:Y:S02]  /*42fb0*/  IMAD.WIDE R56, R249.reuse, 0x4, R56 ;  /* 0x00000004f9387825 */ /* 0x040fe400078e0238 */
[----:B------:R1:W-:Y:S04]  /*42fc0*/  LDGSTS.E [R20+-0x5de00], [R16.64], P5 ;  /* 0xa220000010147fae */ /* 0x0003e8000a92184c */
[----:B------:R1:W-:Y:S04]  /*42fd0*/  LDGSTS.E [R19+-0x5ce00], [R28.64], P5 ;  /* 0xa32000001c137fae */ /* 0x0003e8000a92184c */
[----:B------:R1:W-:Y:S04]  /*42fe0*/  LDGSTS.E [R18+-0x5be00], [R34.64], P5 ;  /* 0xa420000022127fae */ /* 0x0003e8000a92184c */
[----:B------:R1:W-:Y:S04]  /*42ff0*/  LDGSTS.E [R15+-0x5ae00], [R22.64], P5 ;  /* 0xa5200000160f7fae */ /* 0x0003e8000a92184c */
[----:B------:R2:W-:Y:S04]  /*43000*/  LDGSTS.E [R14+-0x59e00], [R42.64], P5 ;  /* 0xa62000002a0e7fae */ /* 0x0005e8000a92184c */
[----:B------:R1:W-:Y:S01]  /*43010*/  LDGSTS.E [R20+-0x58e00], [R56.64], P5 ;  /* 0xa720000038147fae */ /* 0x0003e2000a92184c */
[----:B----4-:R-:W-:-:S04]  /*43020*/  IMAD.WIDE R32, R249, 0x4, R54 ;  /* 0x00000004f9207825 */ /* 0x010fc800078e0236 */
[C---:B------:R-:W-:Y:S01]  /*43030*/  IMAD.WIDE R30, R249.reuse, 0x4, R40 ;  /* 0x00000004f91e7825 */ /* 0x040fe200078e0228 */
[----:B------:R4:W-:Y:S03]  /*43040*/  STL.64 [R1+0x328], R32 ;  /* 0x0003282001007387 */ /* 0x0009e60000100a00 */
[C---:B------:R-:W-:Y:S01]  /*43050*/  IMAD.WIDE R26, R249.reuse, 0x4, R238 ;  /* 0x00000004f91a7825 */ /* 0x040fe200078e02ee */
[----:B------:R2:W-:Y:S03]  /*43060*/  STL.64 [R1+0x320], R30 ;  /* 0x0003201e01007387 */ /* 0x0005e60000100a00 */
[C---:B------:R-:W-:Y:S01]  /*43070*/  IMAD.WIDE R24, R249.reuse, 0x4, R74 ;  /* 0x00000004f9187825 */ /* 0x040fe200078e024a */
[----:B------:R2:W-:Y:S03]  /*43080*/  STL.64 [R1+0x318], R26 ;  /* 0x0003181a01007387 */ /* 0x0005e60000100a00 */
[C---:B-1----:R-:W-:Y:S01]  /*43090*/  IMAD.WIDE R20, R249.reuse, 0x4, R246 ;  /* 0x00000004f9147825 */ /* 0x042fe200078e02f6 */
[----:B------:R1:W-:Y:S04]  /*430a0*/  STL.64 [R1+0x310], R24 ;  /* 0x0003101801007387 */ /* 0x0003e80000100a00 */
[----:B------:R2:W-:Y:S04]  /*430b0*/  STL.64 [R1+0x308], R20 ;  /* 0x0003081401007387 */ /* 0x0005e80000100a00 */
[----:B------:R-:W2:Y:S04]  /*430c0*/  LDL.LU.64 R54, [R1+0x1130] ;  /* 0x0011300001367983 */ /* 0x000ea80000300a00 */
[----:B------:R-:W2:Y:S04]  /*430d0*/  LDL.LU.64 R40, [R1+0x1100] ;  /* 0x0011000001287983 */ /* 0x000ea80000300a00 */
[----:B------:R-:W2:Y:S04]  /*430e0*/  LDL.LU.64 R238, [R1+0x10d0] ;  /* 0x0010d00001ee7983 */ /* 0x000ea80000300a00 */
[----:B------:R-:W2:Y:S04]  /*430f0*/  LDL.LU.64 R74, [R1+0x2c0] ;  /* 0x0002c000014a7983 */ /* 0x000ea80000300a00 */
[----:B------:R-:W2:Y:S01]  /*43100*/  LDL.LU.64 R246, [R1+0x298] ;  /* 0x0002980001f67983 */ /* 0x000ea20000300a00 */
[----:B------:R-:W-:-:S04]  /*43110*/  IMAD.WIDE R64, R249, 0x4, R64 ;  /* 0x00000004f9407825 */ /* 0x000fc800078e0240 */
[C---:B------:R-:W-:Y:S01]  /*43120*/  IMAD.WIDE R50, R249.reuse, 0x4, R50 ;  /* 0x00000004f9327825 */ /* 0x040fe200078e0232 */
[----:B------:R1:W-:Y:S03]  /*43130*/  LDGSTS.E [R19+-0x57e00], [R64.64], P5 ;  /* 0xa820000040137fae */ /* 0x0003e6000a92184c */
[C---:B------:R-:W-:Y:S01]  /*43140*/  IMAD.WIDE R72, R249.reuse, 0x4, R12 ;  /* 0x00000004f9487825 */ /* 0x040fe200078e020c */
[----:B------:R1:W-:Y:S03]  /*43150*/  LDGSTS.E [R18+-0x56e00], [R50.64], P5 ;  /* 0xa920000032127fae */ /* 0x0003e6000a92184c */
[C---:B------:R-:W-:Y:S01]  /*43160*/  IMAD.WIDE R88, R249.reuse, 0x4, R88 ;  /* 0x00000004f9587825 */ /* 0x040fe200078e0258 */
[----:B------:R1:W-:Y:S03]  /*43170*/  LDGSTS.E [R15+-0x55e00], [R72.64], P5 ;  /* 0xaa200000480f7fae */ /* 0x0003e6000a92184c */
[C---:B------:R-:W-:Y:S01]  /*43180*/  IMAD.WIDE R96, R249.reuse, 0x4, R96 ;  /* 0x00000004f9607825 */ /* 0x040fe200078e0260 */
[C---:B------:R-:W-:Y:S01]  /*43190*/  IADD3 R13, R248.reuse, 0x100000, RZ ;  /* 0x00100000f80d7810 */ /* 0x040fe20007ffe0ff */
[----:B------:R2:W-:Y:S02]  /*431a0*/  LDGSTS.E [R14+-0x54e00], [R88.64], P5 ;  /* 0xab200000580e7fae */ /* 0x0005e4000a92184c */
[C---:B------:R-:W-:Y:S01]  /*431b0*/  IMAD.WIDE R80, R249.reuse, 0x4, R80 ;  /* 0x00000004f9507825 */ /* 0x040fe200078e0250 */
[----:B------:R-:W-:Y:S01]  /*431c0*/  IADD3 R12, R248, 0x100000, RZ ;  /* 0x00100000f80c7810 */ /* 0x000fe20007ffe0ff */
[----:B------:R1:W-:Y:S02]  /*431d0*/  LDGSTS.E [R18+-0x53e00], [R96.64], P5 ;  /* 0xac20000060127fae */ /* 0x0003e4000a92184c */
[----:B------:R-:W-:-:S02]  /*431e0*/  IMAD.WIDE R104, R249, 0x4, R104 ;  /* 0x00000004f9687825 */ /* 0x000fc400078e0268 */
[----:B------:R1:W-:Y:S02]  /*431f0*/  LDGSTS.E [R15+-0x52e00], [R80.64], P5 ;  /* 0xad200000500f7fae */ /* 0x0003e4000a92184c */
[C---:B------:R-:W-:Y:S02]  /*43200*/  IMAD.WIDE R120, R249.reuse, 0x4, R120 ;  /* 0x00000004f9787825 */ /* 0x040fe400078e0278 */
[----:B------:R2:W-:Y:S02]  /*43210*/  LDGSTS.E [R14+-0x51e00], [R104.64], P5 ;  /* 0xae200000680e7fae */ /* 0x0005e4000a92184c */
[C---:B------:R-:W-:Y:S02]  /*43220*/  IMAD.WIDE R128, R249.reuse, 0x4, R128 ;  /* 0x00000004f9807825 */ /* 0x040fe400078e0280 */
        /* <DEDUP_REMOVED lines=15> */
[----:B------:R-:W-:-:S04]  /*43320*/  IMAD.WIDE R192, R249, 0x4, R192 ;  /* 0x00000004f9c07825 */ /* 0x000fc800078e02c0 */
[C---:B------:R-:W-:Y:S01]  /*43330*/  IMAD.WIDE R176, R249.reuse, 0x4, R176 ;  /* 0x00000004f9b07825 */ /* 0x040fe200078e02b0 */
[----:B------:R1:W-:Y:S03]  /*43340*/  LDGSTS.E [R15+-0x48e00], [R184.64], P5 ;  /* 0xb7200000b80f7fae */ /* 0x0003e6000a92184c */
[----:B------:R-:W-:Y:S01]  /*43350*/  IMAD.WIDE R200, R249, 0x4, R200 ;  /* 0x00000004f9c87825 */ /* 0x000fe200078e02c8 */
[----:B------:R2:W-:Y:S01]  /*43360*/  LDGSTS.E [R14+-0x47e00], [R192.64], P5 ;  /* 0xb8200000c00e7fae */ /* 0x0005e2000a92184c */
[----:B------:R-:W-:Y:S02]  /*43370*/  LOP3.LUT R245, R245, 0x20, RZ, 0x3c, !PT ;  /* 0x00000020f5f57812 */ /* 0x000fe400078e3cff */
[C---:B------:R-:W-:Y:S01]  /*43380*/  IMAD.WIDE R216, R249.reuse, 0x4, R216 ;  /* 0x00000004f9d87825 */ /* 0x040fe200078e02d8 */
[----:B------:R1:W-:Y:S03]  /*43390*/  LDGSTS.E [R13+-0x46e00], [R176.64], P5 ;  /* 0xb9200000b00d7fae */ /* 0x0003e6000a92184c */
[C---:B------:R-:W-:Y:S01]  /*433a0*/  IMAD.WIDE R224, R249.reuse, 0x4, R224 ;  /* 0x00000004f9e07825 */ /* 0x040fe200078e02e0 */
[----:B------:R1:W-:Y:S03]  /*433b0*/  LDGSTS.E [R12+-0x45e00], [R200.64], P5 ;  /* 0xba200000c80c7fae */ /* 0x0003e6000a92184c */
[C---:B------:R-:W-:Y:S01]  /*433c0*/  IMAD.WIDE R208, R249.reuse, 0x4, R208 ;  /* 0x00000004f9d07825 */ /* 0x040fe200078e02d0 */
[----:B------:R1:W-:Y:S03]  /*433d0*/  LDGSTS.E [R18+-0x44e00], [R216.64], P5 ;  /* 0xbb200000d8127fae */ /* 0x0003e6000a92184c */
[C---:B------:R-:W-:Y:S01]  /*433e0*/  IMAD.WIDE R232, R249.reuse, 0x4, R232 ;  /* 0x00000004f9e87825 */ /* 0x040fe200078e02e8 */
[----:B------:R2:W-:Y:S03]  /*433f0*/  LDGSTS.E [R15+-0x43e00], [R224.64], P5 ;  /* 0xbc200000e00f7fae */ /* 0x0005e6000a92184c */
[----:B------:R-:W-:Y:S01]  /*43400*/  IMAD.WIDE R4, R249, 0x4, R4 ;  /* 0x00000004f9047825 */ /* 0x000fe200078e0204 */
[----:B------:R4:W-:Y:S01]  /*43410*/  LDGSTS.E [R14+-0x42e00], [R208.64], P5 ;  /* 0xbd200000d00e7fae */ /* 0x0009e2000a92184c */
[----:B-1----:R-:W-:-:S03]  /*43420*/  IADD3 R18, R245, 0x100000, RZ ;  /* 0x00100000f5127810 */ /* 0x002fc60007ffe0ff */
[----:B------:R1:W-:Y:S01]  /*43430*/  LDGSTS.E [R13+-0x41e00], [R232.64], P5 ;  /* 0xbe200000e80d7fae */ /* 0x0003e2000a92184c */
[----:B--2---:R-:W-:-:S03]  /*43440*/  IADD3 R15, R245, 0x100000, RZ ;  /* 0x00100000f50f7810 */ /* 0x004fc60007ffe0ff */
[----:B------:R2:W-:Y:S01]  /*43450*/  LDGSTS.E [R12+-0x40e00], [R4.64], P5 ;  /* 0xbf200000040c7fae */ /* 0x0005e2000a92184c */
[----:B----4-:R-:W-:-:S03]  /*43460*/  IADD3 R14, R245, 0x100000, RZ ;  /* 0x00100000f50e7810 */ /* 0x010fc60007ffe0ff */
[----:B------:R4:W-:Y:S01]  /*43470*/  LDGSTS.E [R18+-0x7fc00], [R32.64], P5 ;  /* 0x8040000020127fae */ /* 0x0009e2000a92184c */
[----:B-1----:R-:W-:-:S03]  /*43480*/  IADD3 R13, R245, 0x100000, RZ ;  /* 0x00100000f50d7810 */ /* 0x002fc60007ffe0ff */
[----:B------:R1:W-:Y:S01]  /*43490*/  LDGSTS.E [R15+-0x7ec00], [R30.64], P5 ;  /* 0x814000001e0f7fae */ /* 0x0003e2000a92184c */
[----:B--2---:R-:W-:-:S03]  /*434a0*/  IADD3 R12, R245, 0x100000, RZ ;  /* 0x00100000f50c7810 */ /* 0x004fc60007ffe0ff */
[----:B------:R2:W-:Y:S01]  /*434b0*/  LDGSTS.E [R14+-0x7dc00], [R26.64], P5 ;  /* 0x824000001a0e7fae */ /* 0x0005e2000a92184c */
[----:B----4-:R-:W-:-:S03]  /*434c0*/  IMAD.WIDE R32, R249, 0x4, R78 ;  /* 0x00000004f9207825 */ /* 0x010fc600078e024e */
[----:B------:R4:W-:Y:S01]  /*434d0*/  LDGSTS.E [R13+-0x7cc00], [R24.64], P5 ;  /* 0x83400000180d7fae */ /* 0x0009e2000a92184c */
[----:B-1----:R-:W-:-:S03]  /*434e0*/  IMAD.WIDE R30, R249, 0x4, R94 ;  /* 0x00000004f91e7825 */ /* 0x002fc600078e025e */
[----:B------:R1:W-:Y:S01]  /*434f0*/  LDGSTS.E [R12+-0x7bc00], [R20.64], P5 ;  /* 0x84400000140c7fae */ /* 0x0003e2000a92184c */
[----:B--2---:R-:W-:-:S03]  /*43500*/  IMAD.WIDE R26, R249, 0x4, R38 ;  /* 0x00000004f91a7825 */ /* 0x004fc600078e0226 */
[----:B------:R2:W-:Y:S01]  /*43510*/  STL.64 [R1+0x300], R32 ;  /* 0x0003002001007387 */ /* 0x0005e20000100a00 */
[----:B----4-:R-:W-:-:S03]  /*43520*/  IMAD.WIDE R24, R249, 0x4, R48 ;  /* 0x00000004f9187825 */ /* 0x010fc600078e0230 */
[----:B------:R2:W-:Y:S01]  /*43530*/  STL.64 [R1+0x2f8], R30 ;  /* 0x0002f81e01007387 */ /* 0x0005e20000100a00 */
[----:B-1----:R-:W-:-:S03]  /*43540*/  IMAD.WIDE R20, R249, 0x4, R62 ;  /* 0x00000004f9147825 */ /* 0x002fc600078e023e */
[----:B------:R1:W-:Y:S04]  /*43550*/  STL.64 [R1+0x2f0], R26 ;  /* 0x0002f01a01007387 */ /* 0x0003e80000100a00 */
[----:B------:R4:W-:Y:S04]  /*43560*/  STL.64 [R1+0x2e8], R24 ;  /* 0x0002e81801007387 */ /* 0x0009e80000100a00 */
[----:B------:R2:W-:Y:S04]  /*43570*/  LDGSTS.E [R18+-0x7ac00], [R32.64], P5 ;  /* 0x8540000020127fae */ /* 0x0005e8000a92184c */
[----:B------:R1:W-:Y:S04]  /*43580*/  STL.64 [R1+0x2e0], R20 ;  /* 0x0002e01401007387 */ /* 0x0003e80000100a00 */
[----:B------:R2:W-:Y:S04]  /*43590*/  LDGSTS.E [R15+-0x79c00], [R30.64], P5 ;  /* 0x864000001e0f7fae */ /* 0x0005e8000a92184c */
[----:B------:R-:W2:Y:S04]  /*435a0*/  LDL.LU.64 R78, [R1+0x258] ;  /* 0x00025800014e7983 */ /* 0x000ea80000300a00 */
[----:B------:R1:W-:Y:S04]  /*435b0*/  LDGSTS.E [R14+-0x78c00], [R26.64], P5 ;  /* 0x874000001a0e7fae */ /* 0x0003e8000a92184c */
[----:B------:R-:W2:Y:S04]  /*435c0*/  LDL.LU.64 R94, [R1+0x200] ;  /* 0x00020000015e7983 */ /* 0x000ea80000300a00 */
[----:B------:R4:W-:Y:S04]  /*435d0*/  LDGSTS.E [R13+-0x77c00], [R24.64], P5 ;  /* 0x88400000180d7fae */ /* 0x0009e8000a92184c */
[----:B------:R-:W2:Y:S04]  /*435e0*/  LDL.LU.64 R38, [R1+0x1c0] ;  /* 0x0001c00001267983 */ /* 0x000ea80000300a00 */
[----:B------:R-:W2:Y:S04]  /*435f0*/  LDL.LU.64 R48, [R1+0x180] ;  /* 0x0001800001307983 */ /* 0x000ea80000300a00 */
[----:B------:R1:W-:Y:S04]  /*43600*/  LDGSTS.E [R12+-0x76c00], [R20.64], P5 ;  /* 0x89400000140c7fae */ /* 0x0003e8000a92184c */
[----:B------:R-:W2:Y:S02]  /*43610*/  LDL.LU.64 R62, [R1+0x140] ;  /* 0x00014000013e7983 */ /* 0x000ea40000300a00 */
[----:B--2---:R-:W-:-:S04]  /*43620*/  IMAD.WIDE R32, R249, 0x4, R54 ;  /* 0x00000004f9207825 */ /* 0x004fc800078e0236 */
[C---:B------:R-:W-:Y:S01]  /*43630*/  IMAD.WIDE R30, R249.reuse, 0x4, R40 ;  /* 0x00000004f91e7825 */ /* 0x040fe200078e0228 */
[----:B------:R2:W-:Y:S03]  /*43640*/  STL.64 [R1+0x2d8], R32 ;  /* 0x0002d82001007387 */ /* 0x0005e60000100a00 */
[C---:B-1----:R-:W-:Y:S01]  /*43650*/  IMAD.WIDE R26, R249.reuse, 0x4, R238 ;  /* 0x00000004f91a7825 */ /* 0x042fe200078e02ee */
[----:B------:R1:W-:Y:S03]  /*43660*/  STL.64 [R1+0x2d0], R30 ;  /* 0x0002d01e01007387 */ /* 0x0003e60000100a00 */
[C---:B----4-:R-:W-:Y:S01]  /*43670*/  IMAD.WIDE R24, R249.reuse, 0x4, R74 ;  /* 0x00000004f9187825 */ /* 0x050fe200078e024a */
        /* <DEDUP_REMOVED lines=14> */
[----:B--2---:R-:W-:-:S04]  /*43760*/  IMAD.WIDE R32, R249, 0x4, R78 ;  /* 0x00000004f9207825 */ /* 0x004fc800078e024e */
[C---:B-1----:R-:W-:Y:S01]  /*43770*/  IMAD.WIDE R30, R249.reuse, 0x4, R94 ;  /* 0x00000004f91e7825 */ /* 0x042fe200078e025e */
[----:B------:R2:W-:Y:S03]  /*43780*/  STL.64 [R1+0x2a8], R32 ;  /* 0x0002a82001007387 */ /* 0x0005e60000100a00 */
[C---:B------:R-:W-:Y:S01]  /*43790*/  IMAD.WIDE R26, R249.reuse, 0x4, R38 ;  /* 0x00000004f91a7825 */ /* 0x040fe200078e0226 */
[----:B------:R1:W-:Y:S03]  /*437a0*/  STL.64 [R1+0x298], R30 ;  /* 0x0002981e01007387 */ /* 0x0003e60000100a00 */
[C---:B----4-:R-:W-:Y:S01]  /*437b0*/  IMAD.WIDE R24, R249.reuse, 0x4, R48 ;  /* 0x00000004f9187825 */ /* 0x050fe200078e0230 */
[----:B------:R2:W-:Y:S03]  /*437c0*/  STL.64 [R1+0x288], R26 ;  /* 0x0002881a01007387 */ /* 0x0005e60000100a00 */
[C---:B------:R-:W-:Y:S01]  /*437d0*/  IMAD.WIDE R20, R249.reuse, 0x4, R62 ;  /* 0x00000004f9147825 */ /* 0x040fe200078e023e */
[----:B------:R4:W-:Y:S04]  /*437e0*/  STL.64 [R1+0x278], R24 ;  /* 0x0002781801007387 */ /* 0x0009e80000100a00 */
[----:B------:R2:W-:Y:S04]  /*437f0*/  LDGSTS.E [R18+-0x70c00], [R32.64], P5 ;  /* 0x8f40000020127fae */ /* 0x0005e8000a92184c */
[----:B------:R1:W-:Y:S04]  /*43800*/  STL.64 [R1+0x268], R20 ;  /* 0x0002681401007387 */ /* 0x0003e80000100a00 */
[----:B------:R1:W-:Y:S04]  /*43810*/  LDGSTS.E [R15+-0x6fc00], [R30.64], P5 ;  /* 0x904000001e0f7fae */ /* 0x0003e8000a92184c */
[----:B------:R-:W3:Y:S04]  /*43820*/  LDL.LU.64 R102, [R1+0xe0] ;  /* 0x0000e00001667983 */ /* 0x000ee80000300a00 */
[----:B------:R-:W3:Y:S04]  /*43830*/  LDL.LU.64 R78, [R1+0xd8] ;  /* 0x0000d800014e7983 */ /* 0x000ee80000300a00 */
[----:B------:R1:W-:Y:S04]  /*43840*/  LDGSTS.E [R14+-0x6ec00], [R26.64], P5 ;  /* 0x914000001a0e7fae */ /* 0x0003e8000a92184c */
[----:B------:R-:W3:Y:S04]  /*43850*/  LDL.LU.64 R94, [R1+0xc0] ;  /* 0x0000c000015e7983 */ /* 0x000ee80000300a00 */
[----:B------:R-:W3:Y:S04]  /*43860*/  LDL.LU.64 R38, [R1+0xb0] ;  /* 0x0000b00001267983 */ /* 0x000ee80000300a00 */
[----:B------:R4:W-:Y:S04]  /*43870*/  LDGSTS.E [R13+-0x6dc00], [R24.64], P5 ;  /* 0x92400000180d7fae */ /* 0x0009e8000a92184c */
[----:B------:R-:W3:Y:S04]  /*43880*/  LDL.LU.64 R48, [R1+0xa8] ;  /* 0x0000a80001307983 */ /* 0x000ee80000300a00 */
[----:B------:R1:W-:Y:S01]  /*43890*/  LDGSTS.E [R12+-0x6cc00], [R20.64], P5 ;  /* 0x93400000140c7fae */ /* 0x0003e2000a92184c */
[----:B--2---:R-:W-:-:S04]  /*438a0*/  IMAD.WIDE R32, R249, 0x4, R54 ;  /* 0x00000004f9207825 */ /* 0x004fc800078e0236 */
[C---:B-1----:R-:W-:Y:S01]  /*438b0*/  IMAD.WIDE R30, R249.reuse, 0x4, R40 ;  /* 0x00000004f91e7825 */ /* 0x042fe200078e0228 */
[----:B------:R3:W-:Y:S03]  /*438c0*/  STL.64 [R1+0x258], R32 ;  /* 0x0002582001007387 */ /* 0x0007e60000100a00 */
[C---:B------:R-:W-:Y:S01]  /*438d0*/  IMAD.WIDE R26, R249.reuse, 0x4, R238 ;  /* 0x00000004f91a7825 */ /* 0x040fe200078e02ee */
        /* <DEDUP_REMOVED lines=17> */
[----:B---3--:R-:W-:-:S04]  /*439f0*/  IMAD.WIDE R32, R249, 0x4, R102 ;  /* 0x00000004f9207825 */ /* 0x008fc800078e0266 */
[C---:B-1----:R-:W-:Y:S01]  /*43a00*/  IMAD.WIDE R30, R249.reuse, 0x4, R78 ;  /* 0x00000004f91e7825 */ /* 0x042fe200078e024e */
[----:B------:R-:W-:Y:S04]  /*43a10*/  STL.64 [R1+0x140], R32 ;  /* 0x0001402001007387 */ /* 0x000fe80000100a00 */
[----:B------:R2:W-:Y:S01]  /*43a20*/  LDGSTS.E [R18+-0x66c00], [R32.64], P5 ;  /* 0x9940000020127fae */ /* 0x0005e2000a92184c */
[----:B----4-:R-:W-:-:S03]  /*43a30*/  IMAD.WIDE R26, R249, 0x4, R94 ;  /* 0x00000004f91a7825 */ /* 0x010fc600078e025e */
[----:B------:R-:W-:Y:S01]  /*43a40*/  STL.64 [R1+0x128], R30 ;  /* 0x0001281e01007387 */ /* 0x000fe20000100a00 */
[----:B------:R-:W-:-:S03]  /*43a50*/  IMAD.WIDE R24, R249, 0x4, R38 ;  /* 0x00000004f9187825 */ /* 0x000fc600078e0226 */
[----:B------:R1:W-:Y:S04]  /*43a60*/  LDGSTS.E [R15+-0x65c00], [R30.64], P5 ;  /* 0x9a4000001e0f7fae */ /* 0x0003e8000a92184c */
[----:B------:R-:W-:Y:S01]  /*43a70*/  STL.64 [R1+0x110], R26 ;  /* 0x0001101a01007387 */ /* 0x000fe20000100a00 */
[----:B------:R-:W-:-:S03]  /*43a80*/  IMAD.WIDE R20, R249, 0x4, R48 ;  /* 0x00000004f9147825 */ /* 0x000fc600078e0230 */
[----:B------:R3:W-:Y:S04]  /*43a90*/  LDGSTS.E [R14+-0x64c00], [R26.64], P5 ;  /* 0x9b4000001a0e7fae */ /* 0x0007e8000a92184c */
[----:B------:R4:W-:Y:S04]  /*43aa0*/  STL.64 [R1+0xf8], R24 ;  /* 0x0000f81801007387 */ /* 0x0009e80000100a00 */
[----:B------:R4:W-:Y:S04]  /*43ab0*/  LDGSTS.E [R13+-0x63c00], [R24.64], P5 ;  /* 0x9c400000180d7fae */ /* 0x0009e8000a92184c */
[----:B------:R1:W-:Y:S04]  /*43ac0*/  STL.64 [R1+0xe0], R20 ;  /* 0x0000e01401007387 */ /* 0x0003e80000100a00 */
[----:B------:R1:W-:Y:S01]  /*43ad0*/  LDGSTS.E [R12+-0x62c00], [R20.64], P5 ;  /* 0x9d400000140c7fae */ /* 0x0003e2000a92184c */
[----:B----4-:R-:W-:-:S02]  /*43ae0*/  IADD3 R24, R245, 0x100000, RZ ;  /* 0x00100000f5187810 */ /* 0x010fc40007ffe0ff */
[----:B-1----:R-:W-:Y:S01]  /*43af0*/  IADD3 R21, R245, 0x100000, RZ ;  /* 0x00100000f5157810 */ /* 0x002fe20007ffe0ff */
[----:B--2---:R-:W-:-:S04]  /*43b00*/  IMAD.WIDE R32, R249, 0x4, R62 ;  /* 0x00000004f9207825 */ /* 0x004fc800078e023e */
[C---:B------:R-:W-:Y:S01]  /*43b10*/  IMAD.WIDE R30, R249.reuse, 0x4, R54 ;  /* 0x00000004f91e7825 */ /* 0x040fe200078e0236 */
[----:B------:R-:W-:Y:S04]  /*43b20*/  STL.64 [R1+0xc8], R32 ;  /* 0x0000c82001007387 */ /* 0x000fe80000100a00 */
[----:B------:R1:W-:Y:S01]  /*43b30*/  LDGSTS.E [R24+-0x61c00], [R32.64], P5 ;  /* 0x9e40000020187fae */ /* 0x0003e2000a92184c */
[----:B---3--:R-:W-:-:S03]  /*43b40*/  IMAD.WIDE R26, R249, 0x4, R40 ;  /* 0x00000004f91a7825 */ /* 0x008fc600078e0228 */
[----:B------:R2:W-:Y:S04]  /*43b50*/  STL.64 [R1+0xb0], R30 ;  /* 0x0000b01e01007387 */ /* 0x0005e80000100a00 */
[----:B------:R2:W-:Y:S04]  /*43b60*/  LDGSTS.E [R21+-0x60c00], [R30.64], P5 ;  /* 0x9f4000001e157fae */ /* 0x0005e8000a92184c */
[----:B------:R3:W-:Y:S01]  /*43b70*/  STL.64 [R1+0x98], R26 ;  /* 0x0000981a01007387 */ /* 0x0007e20000100a00 */
[----:B--2---:R-:W-:-:S03]  /*43b80*/  IMAD.WIDE R30, R249, 0x4, R246 ;  /* 0x00000004f91e7825 */ /* 0x004fc600078e02f6 */
[----:B------:R-:W2:Y:S04]  /*43b90*/  LDL.LU.64 R246, [R1+0x1488] ;  /* 0x0014880001f67983 */ /* 0x000ea80000300a00 */
[----:B------:R-:W4:Y:S01]  /*43ba0*/  LDL.LU.64 R102, [R1+0x1460] ;  /* 0x0014600001667983 */ /* 0x000f220000300a00 */
[----:B------:R-:W-:-:S03]  /*43bb0*/  IMAD.WIDE R12, R249, 0x4, R238 ;  /* 0x00000004f90c7825 */ /* 0x000fc600078e02ee */
[----:B------:R-:W4:Y:S04]  /*43bc0*/  LDL.LU.64 R78, [R1+0x1438] ;  /* 0x00143800014e7983 */ /* 0x000f280000300a00 */
[----:B------:R-:W4:Y:S04]  /*43bd0*/  LDL.LU.64 R94, [R1+0x1410] ;  /* 0x00141000015e7983 */ /* 0x000f280000300a00 */
[----:B------:R-:W4:Y:S04]  /*43be0*/  LDL.LU.64 R38, [R1+0x13e8] ;  /* 0x0013e80001267983 */ /* 0x000f280000300a00 */
[----:B------:R-:W4:Y:S01]  /*43bf0*/  LDL.LU.64 R238, [R1+0x13c0] ;  /* 0x0013c00001ee7983 */ /* 0x000f220000300a00 */
[----:B------:R-:W-:Y:S01]  /*43c00*/  IADD3 R20, R245, 0x100000, RZ ;  /* 0x00100000f5147810 */ /* 0x000fe20007ffe0ff */
[----:B------:R-:W-:-:S04]  /*43c10*/  IMAD.WIDE R18, R249, 0x4, R74 ;  /* 0x00000004f9127825 */ /* 0x000fc800078e024a */
[C---:B------:R-:W-:Y:S01]  /*43c20*/  IMAD.WIDE R36, R249.reuse, 0x4, R92 ;  /* 0x00000004f9247825 */ /* 0x040fe200078e025c */
[----:B------:R3:W-:Y:S03]  /*43c30*/  LDGSTS.E [R20+-0x5fc00], [R26.64], P5 ;  /* 0xa04000001a147fae */ /* 0x0007e6000a92184c */
[C---:B-1----:R-:W-:Y:S01]  /*43c40*/  IMAD.WIDE R24, R249.reuse, 0x4, R84 ;  /* 0x00000004f9187825 */ /* 0x042fe200078e0254 */
[----:B------:R1:W-:Y:S03]  /*43c50*/  LDGSTS.E [R15+-0x5ec00], [R12.64], P5 ;  /* 0xa14000000c0f7fae */ /* 0x0003e6000a92184c */
[----:B------:R-:W-:Y:S01]  /*43c60*/  IMAD.WIDE R44, R249, 0x4, R76 ;  /* 0x00000004f92c7825 */ /* 0x000fe200078e024c */
[----:B------:R1:W-:Y:S01]  /*43c70*/  LDGSTS.E [R14+-0x5dc00], [R18.64], P5 ;  /* 0xa2400000120e7fae */ /* 0x0003e2000a92184c */
[----:B---3--:R-:W-:-:S02]  /*43c80*/  IADD3 R26, R245, 0x100000, RZ ;  /* 0x00100000f51a7810 */ /* 0x008fc40007ffe0ff */
        /* <DEDUP_REMOVED lines=31> */
[----:B------:R-:W-:-:S02]  /*43e80*/  SHF.L.U32 R41, R252, 0x2, RZ ;  /* 0x00000002fc297819 */ /* 0x000fc400000006ff */
[C---:B------:R-:W-:Y:S01]  /*43e90*/  IMAD.WIDE R186, R249.reuse, 0x4, R186 ;  /* 0x00000004f9ba7825 */ /* 0x040fe200078e02ba */
[----:B------:R3:W-:Y:S03]  /*43ea0*/  LDGSTS.E [R26+-0x4dc00], [R138.64], P5 ;  /* 0xb24000008a1a7fae */ /* 0x0007e6000a92184c */
[C---:B------:R-:W-:Y:S01]  /*43eb0*/  IMAD.WIDE R194, R249.reuse, 0x4, R194 ;  /* 0x00000004f9c27825 */ /* 0x040fe200078e02c2 */
[----:B------:R1:W-:Y:S03]  /*43ec0*/  LDGSTS.E [R21+-0x4cc00], [R154.64], P5 ;  /* 0xb34000009a157fae */ /* 0x0003e6000a92184c */
[C---:B------:R-:W-:Y:S01]  /*43ed0*/  IMAD.WIDE R178, R249.reuse, 0x4, R178 ;  /* 0x00000004f9b27825 */ /* 0x040fe200078e02b2 */
[----:B------:R1:W-:Y:S03]  /*43ee0*/  LDGSTS.E [R20+-0x4bc00], [R162.64], P5 ;  /* 0xb4400000a2147fae */ /* 0x0003e6000a92184c */
[----:B------:R-:W-:Y:S01]  /*43ef0*/  IMAD.WIDE R202, R249, 0x4, R202 ;  /* 0x00000004f9ca7825 */ /* 0x000fe200078e02ca */
[----:B------:R-:W4:Y:S01]  /*43f00*/  LDL.LU.64 R48, [R1+0x1398] ;  /* 0x0013980001307983 */ /* 0x000f220000300a00 */
[----:B------:R-:W-:-:S02]  /*43f10*/  LOP3.LUT R252, R41, 0x30, RZ, 0x3c, !PT ;  /* 0x0000003029fc7812 */ /* 0x000fc400078e3cff */
[C---:B------:R-:W-:Y:S01]  /*43f20*/  IMAD.WIDE R218, R249.reuse, 0x4, R218 ;  /* 0x00000004f9da7825 */ /* 0x040fe200078e02da */
[----:B------:R1:W-:Y:S04]  /*43f30*/  LDGSTS.E [R15+-0x4ac00], [R146.64], P5 ;  /* 0xb5400000920f7fae */ /* 0x0003e8000a92184c */
[----:B------:R-:W4:Y:S01]  /*43f40*/  LDL.LU.64 R54, [R1+0x1370] ;  /* 0x0013700001367983 */ /* 0x000f220000300a00 */
[----:B------:R-:W-:-:S03]  /*43f50*/  IMAD.WIDE R226, R249, 0x4, R226 ;  /* 0x00000004f9e27825 */ /* 0x000fc600078e02e2 */
[----:B------:R1:W-:Y:S01]  /*43f60*/  LDGSTS.E [R14+-0x49c00], [R170.64], P5 ;  /* 0xb6400000aa0e7fae */ /* 0x0003e2000a92184c */
[----:B------:R-:W-:-:S03]  /*43f70*/  IMAD.WIDE R210, R249, 0x4, R210 ;  /* 0x00000004f9d27825 */ /* 0x000fc600078e02d2 */
[----:B------:R-:W4:Y:S01]  /*43f80*/  LDL.LU.64 R62, [R1+0x1348] ;  /* 0x00134800013e7983 */ /* 0x000f220000300a00 */
[----:B------:R-:W-:-:S03]  /*43f90*/  IMAD.WIDE R234, R249, 0x4, R234 ;  /* 0x00000004f9ea7825 */ /* 0x000fc600078e02ea */
[----:B------:R3:W-:Y:S01]  /*43fa0*/  LDGSTS.E [R26+-0x48c00], [R186.64], P5 ;  /* 0xb7400000ba1a7fae */ /* 0x0007e2000a92184c */
[----:B------:R-:W-:-:S03]  /*43fb0*/  IMAD.WIDE R6, R249, 0x4, R6 ;  /* 0x00000004f9067825 */ /* 0x000fc600078e0206 */
[----:B------:R1:W-:Y:S04]  /*43fc0*/  LDGSTS.E [R21+-0x47c00], [R194.64], P5 ;  /* 0xb8400000c2157fae */ /* 0x0003e8000a92184c */
[----:B------:R1:W-:Y:S04]  /*43fd0*/  LDGSTS.E [R20+-0x46c00], [R178.64], P5 ;  /* 0xb9400000b2147fae */ /* 0x0003e8000a92184c */
[----:B------:R1:W-:Y:S04]  /*43fe0*/  LDGSTS.E [R15+-0x45c00], [R202.64], P5 ;  /* 0xba400000ca0f7fae */ /* 0x0003e8000a92184c */
[----:B------:R1:W-:Y:S04]  /*43ff0*/  LDGSTS.E [R14+-0x44c00], [R218.64], P5 ;  /* 0xbb400000da0e7fae */ /* 0x0003e8000a92184c */
[----:B------:R3:W-:Y:S04]  /*44000*/  LDGSTS.E [R26+-0x43c00], [R226.64], P5 ;  /* 0xbc400000e21a7fae */ /* 0x0007e8000a92184c */
[----:B------:R3:W-:Y:S01]  /*44010*/  LDGSTS.E [R21+-0x42c00], [R210.64], P5 ;  /* 0xbd400000d2157fae */ /* 0x0007e2000a92184c */
[----:B-1----:R-:W-:-:S03]  /*44020*/  IADD3 R14, R252, 0x100000, RZ ;  /* 0x00100000fc0e7810 */ /* 0x002fc60007ffe0ff */
[----:B------:R1:W-:Y:S04]  /*44030*/  LDGSTS.E [R20+-0x41c00], [R234.64], P5 ;  /* 0xbe400000ea147fae */ /* 0x0003e8000a92184c */
[----:B------:R1:W-:Y:S01]  /*44040*/  LDGSTS.E [R15+-0x40c00], [R6.64], P5 ;  /* 0xbf400000060f7fae */ /* 0x0003e2000a92184c */
[C---:B---3--:R-:W-:Y:S02]  /*44050*/  IADD3 R26, R252.reuse, 0x100000, RZ ;  /* 0x00100000fc1a7810 */ /* 0x048fe40007ffe0ff */
[C---:B------:R-:W-:Y:S02]  /*44060*/  IADD3 R21, R252.reuse, 0x100000, RZ ;  /* 0x00100000fc157810 */ /* 0x040fe40007ffe0ff */
[C---:B-1----:R-:W-:Y:S02]  /*44070*/  IADD3 R20, R252.reuse, 0x100000, RZ ;  /* 0x00100000fc147810 */ /* 0x042fe40007ffe0ff */
[----:B------:R-:W-:Y:S01]  /*44080*/  IADD3 R15, R252, 0x100000, RZ ;  /* 0x00100000fc0f7810 */ /* 0x000fe20007ffe0ff */
[----:B--2---:R-:W-:-:S05]  /*44090*/  IMAD.WIDE R32, R249, 0x4, R246 ;  /* 0x00000004f9207825 */ /* 0x004fca00078e02f6 */
[----:B------:R1:W-:Y:S04]  /*440a0*/  STL.64 [R1+0x210], R32 ;  /* 0x0002102001007387 */ /* 0x0003e80000100a00 */
[----:B------:R-:W2:Y:S04]  /*440b0*/  LDL.LU.64 R244, [R1+0x1318] ;  /* 0x0013180001f47983 */ /* 0x000ea80000300a00 */
[----:B------:R-:W3:Y:S01]  /*440c0*/  LDL.LU.64 R246, [R1+0x12e8] ;  /* 0x0012e80001f67983 */ /* 0x000ee20000300a00 */
[----:B----4-:R-:W-:-:S03]  /*440d0*/  IMAD.WIDE R68, R249, 0x4, R102 ;  /* 0x00000004f9447825 */ /* 0x010fc600078e0266 */
[----:B------:R1:W-:Y:S01]  /*440e0*/  LDGSTS.E [R14+-0x7fa00], [R32.64], P5 ;  /* 0x80600000200e7fae */ /* 0x0003e2000a92184c */
[----:B------:R-:W-:-:S04]  /*440f0*/  IMAD.WIDE R60, R249, 0x4, R78 ;  /* 0x00000004f93c7825 */ /* 0x000fc800078e024e */
[C---:B------:R-:W-:Y:S01]  /*44100*/  IMAD.WIDE R46, R249.reuse, 0x4, R94 ;  /* 0x00000004f92e7825 */ /* 0x040fe200078e025e */
[----:B------:R-:W-:Y:S03]  /*44110*/  STL.64 [R1+0x208], R68 ;  /* 0x0002084401007387 */ /* 0x000fe60000100a00 */
[C---:B------:R-:W-:Y:S01]  /*44120*/  IMAD.WIDE R38, R249.reuse, 0x4, R38 ;  /* 0x00000004f9267825 */ /* 0x040fe200078e0226 */
[----:B------:R-:W-:Y:S03]  /*44130*/  STL.64 [R1+0x200], R60 ;  /* 0x0002003c01007387 */ /* 0x000fe60000100a00 */
[C---:B-1----:R-:W-:Y:S01]  /*44140*/  IMAD.WIDE R32, R249.reuse, 0x4, R238 ;  /* 0x00000004f9207825 */ /* 0x042fe200078e02ee */
[----:B------:R-:W-:Y:S04]  /*44150*/  STL.64 [R1+0x1f8], R46 ;  /* 0x0001f82e01007387 */ /* 0x000fe80000100a00 */
[----:B------:R1:W-:Y:S04]  /*44160*/  STL.64 [R1+0x1f0], R38 ;  /* 0x0001f02601007387 */ /* 0x0003e80000100a00 */
[----:B------:R4:W-:Y:S04]  /*44170*/  LDGSTS.E [R26+-0x7ea00], [R68.64], P5 ;  /* 0x81600000441a7fae */ /* 0x0009e8000a92184c */
[----:B------:R3:W-:Y:S04]  /*44180*/  STL.64 [R1+0x1e8], R32 ;  /* 0x0001e82001007387 */ /* 0x0007e80000100a00 */
[----:B------:R1:W-:Y:S04]  /*44190*/  LDGSTS.E [R21+-0x7da00], [R60.64], P5 ;  /* 0x826000003c157fae */ /* 0x0003e8000a92184c */
[----:B------:R-:W4:Y:S04]  /*441a0*/  LDL.LU.64 R102, [R1+0x12b8] ;  /* 0x0012b80001667983 */ /* 0x000f280000300a00 */
[----:B------:R2:W-:Y:S04]  /*441b0*/  LDGSTS.E [R20+-0x7ca00], [R46.64], P5 ;  /* 0x836000002e147fae */ /* 0x0005e8000a92184c */
[----:B------:R-:W4:Y:S04]  /*441c0*/  LDL.LU.64 R78, [R1+0x1288] ;  /* 0x00128800014e7983 */ /* 0x000f280000300a00 */
[----:B------:R1:W-:Y:S04]  /*441d0*/  LDGSTS.E [R15+-0x7ba00], [R38.64], P5 ;  /* 0x84600000260f7fae */ /* 0x0003e8000a92184c */
[----:B------:R-:W4:Y:S04]  /*441e0*/  LDL.LU.64 R94, [R1+0x1258] ;  /* 0x00125800015e7983 */ /* 0x000f280000300a00 */
[----:B------:R3:W-:Y:S04]  /*441f0*/  LDGSTS.E [R14+-0x7aa00], [R32.64], P5 ;  /* 0x85600000200e7fae */ /* 0x0007e8000a92184c */
[----:B-1----:R-:W4:Y:S04]  /*44200*/  LDL.LU.64 R38, [R1+0x1228] ;  /* 0x0012280001267983 */ /* 0x002f280000300a00 */
[----:B------:R-:W4:Y:S01]  /*44210*/  LDL.LU.64 R238, [R1+0x11f8] ;  /* 0x0011f80001ee7983 */ /* 0x000f220000300a00 */
[----:B------:R-:W-:-:S04]  /*44220*/  IMAD.WIDE R60, R249, 0x4, R48 ;  /* 0x00000004f93c7825 */ /* 0x000fc800078e0230 */
[C---:B------:R-:W-:Y:S01]  /*44230*/  IMAD.WIDE R54, R249.reuse, 0x4, R54 ;  /* 0x00000004f9367825 */ /* 0x040fe200078e0236 */
[----:B------:R-:W-:Y:S03]  /*44240*/  STL.64 [R1+0x1e0], R60 ;  /* 0x0001e03c01007387 */ /* 0x000fe60000100a00 */
[C---:B------:R-:W-:Y:S01]  /*44250*/  IMAD.WIDE R48, R249.reuse, 0x4, R62 ;  /* 0x00000004f9307825 */ /* 0x040fe200078e023e */
[----:B------:R-:W-:Y:S04]  /*44260*/  STL.64 [R1+0x1d8], R54 ;  /* 0x0001d83601007387 */ /* 0x000fe80000100a00 */
[----:B------:R1:W-:Y:S04]  /*44270*/  LDGSTS.E [R26+-0x79a00], [R60.64], P5 ;  /* 0x866000003c1a7fae */ /* 0x0003e8000a92184c */
[----:B------:R1:W-:Y:S04]  /*44280*/  STL.64 [R1+0x1d0], R48 ;  /* 0x0001d03001007387 */ /* 0x0003e80000100a00 */
[----:B------:R1:W-:Y:S04]  /*44290*/  LDGSTS.E [R21+-0x78a00], [R54.64], P5 ;  /* 0x8760000036157fae */ /* 0x0003e8000a92184c */
[----:B------:R1:W-:Y:S01]  /*442a0*/  LDGSTS.E [R20+-0x77a00], [R48.64], P5 ;  /* 0x8860000030147fae */ /* 0x0003e2000a92184c */
[----:B--2---:R-:W-:-:S04]  /*442b0*/  IMAD.WIDE R46, R249, 0x4, R244 ;  /* 0x00000004f92e7825 */ /* 0x004fc800078e02f4 */
[C---:B---3--:R-:W-:Y:S01]  /*442c0*/  IMAD.WIDE R32, R249.reuse, 0x4, R246 ;  /* 0x00000004f9207825 */ /* 0x048fe200078e02f6 */
[----:B------:R2:W-:Y:S04]  /*442d0*/  STL.64 [R1+0x1c8], R46 ;  /* 0x0001c82e01007387 */ /* 0x0005e80000100a00 */
[----:B------:R2:W-:Y:S04]  /*442e0*/  STL.64 [R1+0x1c0], R32 ;  /* 0x0001c02001007387 */ /* 0x0005e80000100a00 */
[----:B-1----:R-:W3:Y:S04]  /*442f0*/  LDL.LU.64 R48, [R1+0x11c8] ;  /* 0x0011c80001307983 */ /* 0x002ee80000300a00 */
[----:B------:R-:W3:Y:S04]  /*44300*/  LDL.LU.64 R54, [R1+0x1198] ;  /* 0x0011980001367983 */ /* 0x000ee80000300a00 */
[----:B------:R-:W3:Y:S04]  /*44310*/  LDL.LU.64 R62, [R1+0x1160] ;  /* 0x00116000013e7983 */ /* 0x000ee80000300a00 */
[----:B------:R-:W3:Y:S04]  /*44320*/  LDL.LU.64 R244, [R1+0x178] ;  /* 0x0001780001f47983 */ /* 0x000ee80000300a00 */
[----:B------:R-:W3:Y:S04]  /*44330*/  LDL.LU.64 R246, [R1+0x170] ;  /* 0x0001700001f67983 */ /* 0x000ee80000300a00 */
[----:B------:R2:W-:Y:S04]  /*44340*/  LDGSTS.E [R15+-0x76a00], [R46.64], P5 ;  /* 0x896000002e0f7fae */ /* 0x0005e8000a92184c */
[----:B------:R1:W-:Y:S01]  /*44350*/  LDGSTS.E [R14+-0x75a00], [R32.64], P5 ;  /* 0x8a600000200e7fae */ /* 0x0003e2000a92184c */
[----:B----4-:R-:W-:-:S04]  /*44360*/  IMAD.WIDE R68, R249, 0x4, R102 ;  /* 0x00000004f9447825 */ /* 0x010fc800078e0266 */
[C---:B------:R-:W-:Y:S01]  /*44370*/  IMAD.WIDE R60, R249.reuse, 0x4, R78 ;  /* 0x00000004f93c7825 */ /* 0x040fe200078e024e */
[----:B------:R-:W-:Y:S03]  /*44380*/  STL.64 [R1+0x1b8], R68 ;  /* 0x0001b84401007387 */ /* 0x000fe60000100a00 */
[C---:B--2---:R-:W-:Y:S01]  /*44390*/  IMAD.WIDE R46, R249.reuse, 0x4, R94 ;  /* 0x00000004f92e7825 */ /* 0x044fe200078e025e */
[----:B------:R-:W-:Y:S03]  /*443a0*/  STL.64 [R1+0x1b0], R60 ;  /* 0x0001b03c01007387 */ /* 0x000fe60000100a00 */
[C---:B------:R-:W-:Y:S01]  /*443b0*/  IMAD.WIDE R38, R249.reuse, 0x4, R38 ;  /* 0x00000004f9267825 */ /* 0x040fe200078e0226 */
[----:B------:R-:W-:Y:S03]  /*443c0*/  STL.64 [R1+0x1a8], R46 ;  /* 0x0001a82e01007387 */ /* 0x000fe60000100a00 */
[C---:B-1----:R-:W-:Y:S01]  /*443d0*/  IMAD.WIDE R32, R249.reuse, 0x4, R238 ;  /* 0x00000004f9207825 */ /* 0x042fe200078e02ee */
        /* <DEDUP_REMOVED lines=9> */
[----:B------:R4:W-:Y:S04]  /*44470*/  LDGSTS.E [R14+-0x70a00], [R32.64], P5 ;  /* 0x8f600000200e7fae */ /* 0x0009e8000a92184c */
[----:B-1----:R-:W2:Y:S04]  /*44480*/  LDL.LU.64 R38, [R1+0x1058] ;  /* 0x0010580001267983 */ /* 0x002ea80000300a00 */
[----:B------:R-:W2:Y:S01]  /*44490*/  LDL.LU.64 R238, [R1+0x1030] ;  /* 0x0010300001ee7983 */ /* 0x000ea20000300a00 */
[----:B---3--:R-:W-:-:S04]  /*444a0*/  IMAD.WIDE R60, R249, 0x4, R48 ;  /* 0x00000004f93c7825 */ /* 0x008fc800078e0230 */
[C---:B------:R-:W-:Y:S01]  /*444b0*/  IMAD.WIDE R54, R249.reuse, 0x4, R54 ;  /* 0x00000004f9367825 */ /* 0x040fe200078e0236 */
[----:B------:R-:W-:Y:S03]  /*444c0*/  STL.64 [R1+0x190], R60 ;  /* 0x0001903c01007387 */ /* 0x000fe60000100a00 */
[C---:B------:R-:W-:Y:S01]  /*444d0*/  IMAD.WIDE R48, R249.reuse, 0x4, R62 ;  /* 0x00000004f9307825 */ /* 0x040fe200078e023e */
[----:B------:R-:W-:Y:S03]  /*444e0*/  STL.64 [R1+0x188], R54 ;  /* 0x0001883601007387 */ /* 0x000fe60000100a00 */
[C---:B------:R-:W-:Y:S01]  /*444f0*/  IMAD.WIDE R46, R249.reuse, 0x4, R244 ;  /* 0x00000004f92e7825 */ /* 0x040fe200078e02f4 */
[----:B------:R1:W-:Y:S03]  /*44500*/  LDGSTS.E [R26+-0x6fa00], [R60.64], P5 ;  /* 0x906000003c1a7fae */ /* 0x0003e6000a92184c */
[C---:B----4-:R-:W-:Y:S01]  /*44510*/  IMAD.WIDE R32, R249.reuse, 0x4, R246 ;  /* 0x00000004f9207825 */ /* 0x050fe200078e02f6 */
[----:B------:R3:W-:Y:S04]  /*44520*/  STL.64 [R1+0x180], R48 ;  /* 0x0001803001007387 */ /* 0x0007e80000100a00 */
[----:B------:R4:W-:Y:S04]  /*44530*/  LDGSTS.E [R21+-0x6ea00], [R54.64], P5 ;  /* 0x9160000036157fae */ /* 0x0009e8000a92184c */
[----:B------:R1:W-:Y:S04]  /*44540*/  STL.64 [R1+0x178], R46 ;  /* 0x0001782e01007387 */ /* 0x0003e80000100a00 */
[----:B------:R3:W-:Y:S04]  /*44550*/  LDGSTS.E [R20+-0x6da00], [R48.64], P5 ;  /* 0x9260000030147fae */ /* 0x0007e8000a92184c */
[----:B------:R1:W-:Y:S04]  /*44560*/  STL.64 [R1+0x170], R32 ;  /* 0x0001702001007387 */ /* 0x0003e80000100a00 */
[----:B------:R1:W-:Y:S04]  /*44570*/  LDGSTS.E [R15+-0x6ca00], [R46.64], P5 ;  /* 0x936000002e0f7fae */ /* 0x0003e8000a92184c */
[----:B---3--:R-:W3:Y:S04]  /*44580*/  LDL.LU.64 R48, [R1+0x1008] ;  /* 0x0010080001307983 */ /* 0x008ee80000300a00 */
[----:B----4-:R-:W4:Y:S04]  /*44590*/  LDL.LU.64 R54, [R1+0xde8] ;  /* 0x000de80001367983 */ /* 0x010f280000300a00 */
[----:B------:R-:W4:Y:S04]  /*445a0*/  LDL.LU.64 R62, [R1+0xdb8] ;  /* 0x000db800013e7983 */ /* 0x000f280000300a00 */
[----:B------:R-:W4:Y:S04]  /*445b0*/  LDL.LU.64 R244, [R1+0x9b8] ;  /* 0x0009b80001f47983 */ /* 0x000f280000300a00 */
[----:B------:R-:W4:Y:S04]  /*445c0*/  LDL.LU.64 R246, [R1+0x980] ;  /* 0x0009800001f67983 */ /* 0x000f280000300a00 */
[----:B------:R1:W-:Y:S01]  /*445d0*/  LDGSTS.E [R14+-0x6ba00], [R32.64], P5 ;  /* 0x94600000200e7fae */ /* 0x0003e2000a92184c */
[----:B--2---:R-:W-:-:S04]  /*445e0*/  IMAD.WIDE R68, R249, 0x4, R102 ;  /* 0x00000004f9447825 */ /* 0x004fc800078e0266 */
        /* <DEDUP_REMOVED lines=8> */
[----:B------:R1:W-:Y:S04]  /*44670*/  STL.64 [R1+0x138], R32 ;  /* 0x0001382001007387 */ /* 0x0003e80000100a00 */
[----:B------:R-:W4:Y:S04]  /*44680*/  LDL.LU.64 R238, [R1+0x910] ;  /* 0x0009100001ee7983 */ /* 0x000f280000300a00 */
[----:B------:R1:W-:Y:S04]  /*44690*/  LDGSTS.E [R26+-0x6aa00], [R68.64], P5 ;  /* 0x95600000441a7fae */ /* 0x0003e8000a92184c */
[----:B------:R1:W-:Y:S04]  /*446a0*/  LDGSTS.E [R21+-0x69a00], [R60.64], P5 ;  /* 0x966000003c157fae */ /* 0x0003e8000a92184c */
[----:B------:R1:W-:Y:S04]  /*446b0*/  LDGSTS.E [R20+-0x68a00], [R46.64], P5 ;  /* 0x976000002e147fae */ /* 0x0003e8000a92184c */
[----:B------:R-:W4:Y:S04]  /*446c0*/  LDL.LU.64 R126, [R1+0x7c0] ;  /* 0x0007c000017e7983 */ /* 0x000f280000300a00 */
[----:B------:R-:W4:Y:S04]  /*446d0*/  LDL.LU.64 R118, [R1+0x7a0] ;  /* 0x0007a00001767983 */ /* 0x000f280000300a00 */
[----:B------:R2:W-:Y:S04]  /*446e0*/  LDGSTS.E [R15+-0x67a00], [R38.64], P5 ;  /* 0x98600000260f7fae */ /* 0x0005e8000a92184c */
[----:B------:R-:W4:Y:S04]  /*446f0*/  LDL.LU.64 R102, [R1+0x778] ;  /* 0x0007780001667983 */ /* 0x000f280000300a00 */
[----:B------:R-:W4:Y:S04]  /*44700*/  LDL.LU.64 R78, [R1+0x770] ;  /* 0x00077000014e7983 */ /* 0x000f280000300a00 */
[----:B------:R1:W-:Y:S01]  /*44710*/  LDGSTS.E [R14+-0x66a00], [R32.64], P5 ;  /* 0x99600000200e7fae */ /* 0x0003e2000a92184c */
[----:B---3--:R-:W-:-:S04]  /*44720*/  IMAD.WIDE R48, R249, 0x4, R48 ;  /* 0x00000004f9307825 */ /* 0x008fc800078e0230 */
[C---:B----4-:R-:W-:Y:S01]  /*44730*/  IMAD.WIDE R54, R249.reuse, 0x4, R54 ;  /* 0x00000004f9367825 */ /* 0x050fe200078e0236 */
[----:B------:R3:W-:Y:S03]  /*44740*/  STL.64 [R1+0x120], R48 ;  /* 0x0001203001007387 */ /* 0x0007e60000100a00 */
[C---:B-1----:R-:W-:Y:S01]  /*44750*/  IMAD.WIDE R46, R249.reuse, 0x4, R62 ;  /* 0x00000004f92e7825 */ /* 0x042fe200078e023e */
[----:B------:R1:W-:Y:S03]  /*44760*/  STL.64 [R1+0x108], R54 ;  /* 0x0001083601007387 */ /* 0x0003e60000100a00 */
[C---:B--2---:R-:W-:Y:S01]  /*44770*/  IMAD.WIDE R38, R249.reuse, 0x4, R244 ;  /* 0x00000004f9267825 */ /* 0x044fe200078e02f4 */
[----:B------:R2:W-:Y:S03]  /*44780*/  STL.64 [R1+0xf0], R46 ;  /* 0x0000f02e01007387 */ /* 0x0005e60000100a00 */
[----:B------:R-:W-:Y:S01]  /*44790*/  IMAD.WIDE R32, R249, 0x4, R246 ;  /* 0x00000004f9207825 */ /* 0x000fe200078e02f6 */
[----:B------:R-:W4:Y:S04]  /*447a0*/  LDL.LU.64 R94, [R1+0x768] ;  /* 0x00076800015e7983 */ /* 0x000f280000300a00 */
[----:B------:R3:W-:Y:S04]  /*447b0*/  LDGSTS.E [R26+-0x65a00], [R48.64], P5 ;  /* 0x9a600000301a7fae */ /* 0x0007e8000a92184c */
[----:B------:R1:W-:Y:S04]  /*447c0*/  STL.64 [R1+0xd8], R38 ;  /* 0x0000d82601007387 */ /* 0x0003e80000100a00 */
[----:B------:R1:W-:Y:S04]  /*447d0*/  LDGSTS.E [R21+-0x64a00], [R54.64], P5 ;  /* 0x9b60000036157fae */ /* 0x0003e8000a92184c */
[----:B---3--:R-:W3:Y:S04]  /*447e0*/  LDL.LU.64 R48, [R1+0x760] ;  /* 0x0007600001307983 */ /* 0x008ee80000300a00 */
[----:B------:R1:W-:Y:S04]  /*447f0*/  STL.64 [R1+0xc0], R32 ;  /* 0x0000c02001007387 */ /* 0x0003e80000100a00 */
[----:B------:R-:W3:Y:S04]  /*44800*/  LDL.LU.64 R62, [R1+0x758] ;  /* 0x00075800013e7983 */ /* 0x000ee80000300a00 */
[----:B------:R-:W3:Y:S04]  /*44810*/  LDL.LU.64 R244, [R1+0x80] ;  /* 0x0000800001f47983 */ /* 0x000ee80000300a00 */
[----:B------:R-:W3:Y:S04]  /*44820*/  LDL.LU.64 R246, [R1+0x70] ;  /* 0x0000700001f67983 */ /* 0x000ee80000300a00 */
[----:B------:R2:W-:Y:S01]  /*44830*/  LDGSTS.E [R20+-0x63a00], [R46.64], P5 ;  /* 0x9c6000002e147fae */ /* 0x0005e2000a92184c */
[----:B------:R-:W-:-:S03]  /*44840*/  IADD3 R27, R252, 0x100000, RZ ;  /* 0x00100000fc1b7810 */ /* 0x000fc60007ffe0ff */
[----:B------:R1:W-:Y:S04]  /*44850*/  LDGSTS.E [R15+-0x62a00], [R38.64], P5 ;  /* 0x9d600000260f7fae */ /* 0x0003e8000a92184c */
[----:B------:R1:W-:Y:S01]  /*44860*/  LDGSTS.E [R14+-0x61a00], [R32.64], P5 ;  /* 0x9e600000200e7fae */ /* 0x0003e2000a92184c */
[----:B------:R-:W-:-:S03]  /*44870*/  IMAD.WIDE R68, R249, 0x4, R238 ;  /* 0x00000004f9447825 */ /* 0x000fc600078e02ee */
[----:B------:R-:W3:Y:S04]  /*44880*/  LDL.LU.64 R238, [R1+0x58] ;  /* 0x0000580001ee7983 */ /* 0x000ee80000300a00 */
[----:B-1----:R-:W3:Y:S01]  /*44890*/  LDL.LU.64 R54, [R1+0x38] ;  /* 0x0000380001367983 */ /* 0x002ee20000300a00 */
[C---:B--2---:R-:W-:Y:S02]  /*448a0*/  IADD3 R46, R252.reuse, 0x100000, RZ ;  /* 0x00100000fc2e7810 */ /* 0x044fe40007ffe0ff */
[C---:B------:R-:W-:Y:S02]  /*448b0*/  IADD3 R39, R252.reuse, 0x100000, RZ ;  /* 0x00100000fc277810 */ /* 0x040fe40007ffe0ff */
[----:B------:R-:W-:Y:S01]  /*448c0*/  IADD3 R38, R252, 0x100000, RZ ;  /* 0x00100000fc267810 */ /* 0x000fe20007ffe0ff */
[----:B------:R1:W-:Y:S01]  /*448d0*/  LDGSTS.E [R46+-0x60a00], [R68.64], P5 ;  /* 0x9f600000442e7fae */ /* 0x0003e2000a92184c */
[----:B------:R-:W-:-:S04]  /*448e0*/  IMAD.WIDE R60, R249, 0x4, R126 ;  /* 0x00000004f93c7825 */ /* 0x000fc800078e027e */
[----:B------:R-:W-:Y:S01]  /*448f0*/  IMAD.WIDE R14, R249, 0x4, R118 ;  /* 0x00000004f90e7825 */ /* 0x000fe200078e0276 */
[----:B------:R4:W-:Y:S01]  /*44900*/  LDGSTS.E [R39+-0x5fa00], [R60.64], P5 ;  /* 0xa06000003c277fae */ /* 0x0009e2000a92184c */
[----:B------:R-:W-:-:S03]  /*44910*/  IADD3 R92, R252, 0x100000, RZ ;  /* 0x00100000fc5c7810 */ /* 0x000fc60007ffe0ff */
[----:B------:R4:W-:Y:S01]  /*44920*/  LDGSTS.E [R38+-0x5ea00], [R14.64], P5 ;  /* 0xa16000000e267fae */ /* 0x0009e2000a92184c */
[----:B------:R-:W-:-:S04]  /*44930*/  IMAD.WIDE R20, R249, 0x4, R102 ;  /* 0x00000004f9147825 */ /* 0x000fc800078e0266 */
[----:B------:R-:W-:Y:S01]  /*44940*/  IMAD.WIDE R32, R249, 0x4, R78 ;  /* 0x00000004f9207825 */ /* 0x000fe200078e024e */
[----:B------:R3:W-:Y:S01]  /*44950*/  LDGSTS.E [R27+-0x5da00], [R20.64], P5 ;  /* 0xa2600000141b7fae */ /* 0x0007e2000a92184c */
[----:B------:R-:W-:-:S03]  /*44960*/  IADD3 R85, R252, 0x100000, RZ ;  /* 0x00100000fc557810 */ /* 0x000fc60007ffe0ff */
[----:B------:R-:W-:Y:S01]  /*44970*/  STL.64 [R1+0xa8], R68 ;  /* 0x0000a84401007387 */ /* 0x000fe20000100a00 */
[----:B------:R-:W-:-:S03]  /*44980*/  IADD3 R84, R252, 0x100000, RZ ;  /* 0x00100000fc547810 */ /* 0x000fc60007ffe0ff */
[----:B------:R3:W-:Y:S01]  /*44990*/  LDGSTS.E [R26+-0x5ca00], [R32.64], P5 ;  /* 0xa3600000201a7fae */ /* 0x0007e2000a92184c */
[----:B------:R-:W-:-:S03]  /*449a0*/  IADD3 R77, R252, 0x100000, RZ ;  /* 0x00100000fc4d7810 */ /* 0x000fc60007ffe0ff */
[----:B------:R2:W-:Y:S01]  /*449b0*/  STL.64 [R1+0x90], R60 ;  /* 0x0000903c01007387 */ /* 0x0005e20000100a00 */
[----:B------:R-:W-:Y:S02]  /*449c0*/  IADD3 R76, R252, 0x100000, RZ ;  /* 0x00100000fc4c7810 */ /* 0x000fe40007ffe0ff */
[----:B------:R-:W-:Y:S01]  /*449d0*/  LOP3.LUT R79, R41, 0x40, RZ, 0x3c, !PT ;  /* 0x00000040294f7812 */ /* 0x000fe200078e3cff */
[----:B----4-:R-:W-:-:S05]  /*449e0*/  IMAD.WIDE R38, R249, 0x4, R94 ;  /* 0x00000004f9267825 */ /* 0x010fca00078e025e */
[----:B------:R4:W-:Y:S01]  /*449f0*/  LDGSTS.E [R92+-0x5ba00], [R38.64], P5 ;  /* 0xa4600000265c7fae */ /* 0x0009e2000a92184c */
[----:B---3--:R-:W-:-:S05]  /*44a00*/  IMAD.WIDE R26, R249, 0x4, R48 ;  /* 0x00000004f91a7825 */ /* 0x008fca00078e0230 */
[----:B------:R4:W-:Y:S01]  /*44a10*/  LDGSTS.E [R85+-0x5aa00], [R26.64], P5 ;  /* 0xa56000001a557fae */ /* 0x0009e2000a92184c */
[----:B-1----:R-:W-:-:S03]  /*44a20*/  IMAD.WIDE R46, R249, 0x4, R62 ;  /* 0x00000004f92e7825 */ /* 0x002fc600078e023e */
[----:B------:R-:W3:Y:S01]  /*44a30*/  LDL.LU.64 R62, [R1+0x15a8] ;  /* 0x0015a800013e7983 */ /* 0x000ee20000300a00 */
[----:B--2---:R-:W-:-:S03]  /*44a40*/  IMAD.WIDE R60, R249, 0x4, R244 ;  /* 0x00000004f93c7825 */ /* 0x004fc600078e02f4 */
[----:B------:R-:W2:Y:S01]  /*44a50*/  LDL.LU.64 R102, [R1+0x1588] ;  /* 0x0015880001667983 */ /* 0x000ea20000300a00 */
[----:B------:R-:W-:-:S03]  /*44a60*/  IMAD.WIDE R68, R249, 0x4, R246 ;  /* 0x00000004f9447825 */ /* 0x000fc600078e02f6 */
[----:B------:R1:W-:Y:S04]  /*44a70*/  LDGSTS.E [R84+-0x59a00], [R46.64], P5 ;  /* 0xa66000002e547fae */ /* 0x0003e8000a92184c */
[----:B------:R1:W-:Y:S04]  /*44a80*/  LDGSTS.E [R77+-0x58a00], [R60.64], P5 ;  /* 0xa76000003c4d7fae */ /* 0x0003e8000a92184c */
[----:B------:R1:W-:Y:S04]  /*44a90*/  LDGSTS.E [R76+-0x57a00], [R68.64], P5 ;  /* 0xa8600000444c7fae */ /* 0x0003e8000a92184c */
[----:B------:R-:W2:Y:S04]  /*44aa0*/  LDL.LU.64 R118, [R1+0x1568] ;  /* 0x0015680001767983 */ /* 0x000ea80000300a00 */
[----:B------:R-:W2:Y:S01]  /*44ab0*/  LDL.LU.64 R94, [R1+0x1548] ;  /* 0x00154800015e7983 */ /* 0x000ea20000300a00 */
[----:B-1----:R-:W-:-:S03]  /*44ac0*/  IMAD.WIDE R76, R249, 0x4, R54 ;  /* 0x00000004f94c7825 */ /* 0x002fc600078e0236 */
[----:B------:R-:W2:Y:S04]  /*44ad0*/  LDL.LU.64 R54, [R1+0x1528] ;  /* 0x0015280001367983 */ /* 0x000ea80000300a00 */
[----:B------:R-:W2:Y:S04]  /*44ae0*/  LDL.LU.64 R48, [R1+0x1508] ;  /* 0x0015080001307983 */ /* 0x000ea80000300a00 */
[----:B------:R-:W2:Y:S01]  /*44af0*/  LDL.LU.64 R40, [R1+0x14e8] ;  /* 0x0014e80001287983 */ /* 0x000ea20000300a00 */
[C---:B------:R-:W-:Y:S01]  /*44b00*/  IADD3 R248, R252.reuse, 0x100000, RZ ;  /* 0x00100000fcf87810 */ /* 0x040fe20007ffe0ff */
[----:B------:R-:W-:Y:S01]  /*44b10*/  IMAD.WIDE R238, R249, 0x4, R238 ;  /* 0x00000004f9ee7825 */ /* 0x000fe200078e02ee */
[----:B------:R-:W-:-:S02]  /*44b20*/  IADD3 R247, R252, 0x100000, RZ ;  /* 0x00100000fcf77810 */ /* 0x000fc40007ffe0ff */
[C---:B------:R-:W-:Y:S01]  /*44b30*/  IADD3 R246, R252.reuse, 0x100000, RZ ;  /* 0x00100000fcf67810 */ /* 0x040fe20007ffe0ff */
[C---:B----4-:R-:W-:Y:S01]  /*44b40*/  IMAD.WIDE R92, R249.reuse, 0x4, R242 ;  /* 0x00000004f95c7825 */ /* 0x050fe200078e02f2 */
[C---:B------:R-:W-:Y:S01]  /*44b50*/  IADD3 R245, R252.reuse, 0x100000, RZ ;  /* 0x00100000fcf57810 */ /* 0x040fe20007ffe0ff */
[----:B------:R1:W-:Y:S01]  /*44b60*/  LDGSTS.E [R248+-0x56a00], [R238.64], P5 ;  /* 0xa9600000eef87fae */ /* 0x0003e2000a92184c */
[C---:B------:R-:W-:Y:S01]  /*44b70*/  IADD3 R244, R252.reuse, 0x100000, RZ ;  /* 0x00100000fcf47810 */ /* 0x040fe20007ffe0ff */
[C---:B------:R-:W-:Y:S01]  /*44b80*/  IMAD.WIDE R100, R249.reuse, 0x4, R100 ;  /* 0x00000004f9647825 */ /* 0x040fe200078e0264 */
[C---:B------:R-:W-:Y:S01]  /*44b90*/  IADD3 R243, R252.reuse, 0x100000, RZ ;  /* 0x00100000fcf37810 */ /* 0x040fe20007ffe0ff */
[----:B------:R4:W-:Y:S02]  /*44ba0*/  LDGSTS.E [R247+-0x55a00], [R76.64], P5 ;  /* 0xaa6000004cf77fae */ /* 0x0009e4000a92184c */
[C---:B------:R-:W-:Y:S01]  /*44bb0*/  IMAD.WIDE R84, R249.reuse, 0x4, R240 ;  /* 0x00000004f9547825 */ /* 0x040fe200078e02f0 */
[C---:B------:R-:W-:Y:S01]  /*44bc0*/  IADD3 R242, R252.reuse, 0x100000, RZ ;  /* 0x00100000fcf27810 */ /* 0x040fe20007ffe0ff */
[----:B------:R4:W-:Y:S02]  /*44bd0*/  LDGSTS.E [R246+-0x54a00], [R92.64], P5 ;  /* 0xab6000005cf67fae */ /* 0x0009e4000a92184c */
        /* <DEDUP_REMOVED lines=37> */
[----:B------:R4:W-:Y:S01]  /*44e30*/  LDGSTS.E [R244+-0x42a00], [R212.64], P5 ;  /* 0xbd600000d4f47fae */ /* 0x0009e2000a92184c */
[----:B-1----:R-:W-:-:S03]  /*44e40*/  IADD3 R241, R79, 0x100000, RZ ;  /* 0x001000004ff17810 */ /* 0x002fc60007ffe0ff */
[----:B------:R1:W-:Y:S01]  /*44e50*/  LDGSTS.E [R243+-0x41a00], [R236.64], P5 ;  /* 0xbe600000ecf37fae */ /* 0x0003e2000a92184c */
[----:B----4-:R-:W-:-:S03]  /*44e60*/  IADD3 R240, R79, 0x100000, RZ ;  /* 0x001000004ff07810 */ /* 0x010fc60007ffe0ff */
[----:B------:R4:W-:Y:S01]  /*44e70*/  LDGSTS.E [R242+-0x40a00], [R8.64], P5 ;  /* 0xbf60000008f27fae */ /* 0x0009e2000a92184c */
[C---:B------:R-:W-:Y:S02]  /*44e80*/  IADD3 R244, R79.reuse, 0x100000, RZ ;  /* 0x001000004ff47810 */ /* 0x040fe40007ffe0ff */
[C---:B-1----:R-:W-:Y:S02]  /*44e90*/  IADD3 R243, R79.reuse, 0x100000, RZ ;  /* 0x001000004ff37810 */ /* 0x042fe40007ffe0ff */
[----:B----4-:R-:W-:Y:S01]  /*44ea0*/  IADD3 R242, R79, 0x100000, RZ ;  /* 0x001000004ff27810 */ /* 0x010fe20007ffe0ff */
[----:B---3--:R-:W-:-:S04]  /*44eb0*/  IMAD.WIDE R62, R249, 0x4, R62 ;  /* 0x00000004f93e7825 */ /* 0x008fc800078e023e */
[C---:B--2---:R-:W-:Y:S01]  /*44ec0*/  IMAD.WIDE R102, R249.reuse, 0x4, R102 ;  /* 0x00000004f9667825 */ /* 0x044fe200078e0266 */
[----:B------:R1:W-:Y:S04]  /*44ed0*/  STL.64 [R1+0x88], R62 ;  /* 0x0000883e01007387 */ /* 0x0003e80000100a00 */
[----:B------:R2:W-:Y:S04]  /*44ee0*/  STL.64 [R1+0x80], R102 ;  /* 0x0000806601007387 */ /* 0x0005e80000100a00 */
[----:B------:R-:W3:Y:S04]  /*44ef0*/  LDL.LU.64 R134, [R1+0x14c8] ;  /* 0x0014c80001867983 */ /* 0x000ee80000300a00 */
[----:B------:R-:W4:Y:S01]  /*44f00*/  LDL.LU.64 R126, [R1+0x14a8] ;  /* 0x0014a800017e7983 */ /* 0x000f220000300a00 */
[----:B------:R-:W-:-:S03]  /*44f10*/  IMAD.WIDE R118, R249, 0x4, R118 ;  /* 0x00000004f9767825 */ /* 0x000fc600078e0276 */
[----:B------:R1:W-:Y:S01]  /*44f20*/  LDGSTS.E [R241+-0x7f800], [R62.64], P5 ;  /* 0x808000003ef17fae */ /* 0x0003e2000a92184c */
[----:B------:R-:W-:-:S03]  /*44f30*/  IMAD.WIDE R94, R249, 0x4, R94 ;  /* 0x00000004f95e7825 */ /* 0x000fc600078e025e */
[----:B------:R-:W4:Y:S04]  /*44f40*/  LDL.LU.64 R110, [R1+0x1480] ;  /* 0x00148000016e7983 */ /* 0x000f280000300a00 */
[----:B------:R2:W-:Y:S04]  /*44f50*/  LDGSTS.E [R240+-0x7e800], [R102.64], P5 ;  /* 0x8180000066f07fae */ /* 0x0005e8000a92184c */
[----:B-1----:R-:W4:Y:S01]  /*44f60*/  LDL.LU.64 R62, [R1+0x1458] ;  /* 0x00145800013e7983 */ /* 0x002f220000300a00 */
[----:B------:R-:W-:-:S03]  /*44f70*/  IMAD.WIDE R54, R249, 0x4, R54 ;  /* 0x00000004f9367825 */ /* 0x000fc600078e0236 */
[----:B------:R1:W-:Y:S01]  /*44f80*/  LDGSTS.E [R244+-0x7d800], [R118.64], P5 ;  /* 0x8280000076f47fae */ /* 0x0003e2000a92184c */
[----:B------:R-:W-:-:S03]  /*44f90*/  IMAD.WIDE R48, R249, 0x4, R48 ;  /* 0x00000004f9307825 */ /* 0x000fc600078e0230 */
[----:B--2---:R-:W2:Y:S01]  /*44fa0*/  LDL.LU.64 R102, [R1+0x1430] ;  /* 0x0014300001667983 */ /* 0x004ea20000300a00 */
[----:B------:R-:W-:-:S03]  /*44fb0*/  IMAD.WIDE R40, R249, 0x4, R40 ;  /* 0x00000004f9287825 */ /* 0x000fc600078e0228 */
[----:B------:R1:W-:Y:S04]  /*44fc0*/  STL.64 [R1+0x78], R118 ;  /* 0x0000787601007387 */ /* 0x0003e80000100a00 */
[----:B------:R1:W-:Y:S04]  /*44fd0*/  STL.64 [R1+0x70], R94 ;  /* 0x0000705e01007387 */ /* 0x0003e80000100a00 */
[----:B------:R1:W-:Y:S04]  /*44fe0*/  STL.64 [R1+0x68], R54 ;  /* 0x0000683601007387 */ /* 0x0003e80000100a00 */
[----:B------:R1:W-:Y:S04]  /*44ff0*/  STL.64 [R1+0x60], R48 ;  /* 0x0000603001007387 */ /* 0x0003e80000100a00 */
[----:B------:R1:W-:Y:S04]  /*45000*/  STL.64 [R1+0x58], R40 ;  /* 0x0000582801007387 */ /* 0x0003e80000100a00 */
[----:B------:R1:W-:Y:S04]  /*45010*/  LDGSTS.E [R243+-0x7c800], [R94.64], P5 ;  /* 0x838000005ef37fae */ /* 0x0003e8000a92184c */
[----:B-1----:R-:W2:Y:S04]  /*45020*/  LDL.LU.64 R118, [R1+0x1408] ;  /* 0x0014080001767983 */ /* 0x002ea80000300a00 */
[----:B------:R1:W-:Y:S04]  /*45030*/  LDGSTS.E [R242+-0x7b800], [R54.64], P5 ;  /* 0x8480000036f27fae */ /* 0x0003e8000a92184c */
[----:B------:R-:W2:Y:S04]  /*45040*/  LDL.LU.64 R94, [R1+0x13e0] ;  /* 0x0013e000015e7983 */ /* 0x000ea80000300a00 */
[----:B------:R1:W-:Y:S04]  /*45050*/  LDGSTS.E [R241+-0x7a800], [R48.64], P5 ;  /* 0x8580000030f17fae */ /* 0x0003e8000a92184c */
[----:B-1----:R-:W2:Y:S04]  /*45060*/  LDL.LU.64 R54, [R1+0x13b8] ;  /* 0x0013b80001367983 */ /* 0x002ea80000300a00 */
[----:B------:R1:W-:Y:S04]  /*45070*/  LDGSTS.E [R240+-0x79800], [R40.64], P5 ;  /* 0x8680000028f07fae */ /* 0x0003e8000a92184c */
[----:B------:R-:W2:Y:S04]  /*45080*/  LDL.LU.64 R48, [R1+0x1390] ;  /* 0x0013900001307983 */ /* 0x000ea80000300a00 */
[----:B-1----:R-:W2:Y:S01]  /*45090*/  LDL.LU.64 R40, [R1+0x1368] ;  /* 0x0013680001287983 */ /* 0x002ea20000300a00 */
[----:B---3--:R-:W-:-:S04]  /*450a0*/  IMAD.WIDE R134, R249, 0x4, R134 ;  /* 0x00000004f9867825 */ /* 0x008fc800078e0286 */
[C---:B----4-:R-:W-:Y:S01]  /*450b0*/  IMAD.WIDE R126, R249.reuse, 0x4, R126 ;  /* 0x00000004f97e7825 */ /* 0x050fe200078e027e */
[----:B------:R-:W-:Y:S03]  /*450c0*/  STL.64 [R1+0x50], R134 ;  /* 0x0000508601007387 */ /* 0x000fe60000100a00 */
[C---:B------:R-:W-:Y:S01]  /*450d0*/  IMAD.WIDE R110, R249.reuse, 0x4, R110 ;  /* 0x00000004f96e7825 */ /* 0x040fe200078e026e */
[----:B------:R-:W-:Y:S04]  /*450e0*/  STL.64 [R1+0x48], R126 ;  /* 0x0000487e01007387 */ /* 0x000fe80000100a00 */
[----:B------:R1:W-:Y:S01]  /*450f0*/  LDGSTS.E [R244+-0x78800], [R134.64], P5 ;  /* 0x8780000086f47fae */ /* 0x0003e2000a92184c */
[----:B------:R-:W-:-:S03]  /*45100*/  IMAD.WIDE R62, R249, 0x4, R62 ;  /* 0x00000004f93e7825 */ /* 0x000fc600078e023e */
[----:B------:R-:W-:Y:S04]  /*45110*/  STL.64 [R1+0x40], R110 ;  /* 0x0000406e01007387 */ /* 0x000fe80000100a00 */
[----:B------:R3:W-:Y:S01]  /*45120*/  LDGSTS.E [R243+-0x77800], [R126.64], P5 ;  /* 0x888000007ef37fae */ /* 0x0007e2000a92184c */
[----:B--2---:R-:W-:-:S03]  /*45130*/  IMAD.WIDE R102, R249, 0x4, R102 ;  /* 0x00000004f9667825 */ /* 0x004fc600078e0266 */
[----:B------:R2:W-:Y:S04]  /*45140*/  STL.64 [R1+0x38], R62 ;  /* 0x0000383e01007387 */ /* 0x0005e80000100a00 */
[----:B------:R4:W-:Y:S04]  /*45150*/  LDGSTS.E [R242+-0x76800], [R110.64], P5 ;  /* 0x898000006ef27fae */ /* 0x0009e8000a92184c */
[----:B------:R1:W-:Y:S04]  /*45160*/  STL.64 [R1+0x30], R102 ;  /* 0x0000306601007387 */ /* 0x0003e80000100a00 */
[----:B------:R2:W-:Y:S04]  /*45170*/  LDGSTS.E [R241+-0x75800], [R62.64], P5 ;  /* 0x8a8000003ef17fae */ /* 0x0005e8000a92184c */
[----:B------:R1:W-:Y:S04]  /*45180*/  LDGSTS.E [R240+-0x74800], [R102.64], P5 ;  /* 0x8b80000066f07fae */ /* 0x0003e8000a92184c */
[----:B--2---:R-:W2:Y:S01]  /*45190*/  LDL.LU.64 R62, [R1+0x1340] ;  /* 0x00134000013e7983 */ /* 0x004ea20000300a00 */
[----:B------:R-:W-:-:S03]  /*451a0*/  IMAD.WIDE R118, R249, 0x4, R118 ;  /* 0x00000004f9767825 */ /* 0x000fc600078e0276 */
[----:B-1----:R-:W2:Y:S04]  /*451b0*/  LDL.LU.64 R134, [R1+0x1310] ;  /* 0x0013100001867983 */ /* 0x002ea80000300a00 */
[----:B----4-:R-:W4:Y:S01]  /*451c0*/  LDL.LU.64 R110, [R1+0x12e0] ;  /* 0x0012e000016e7983 */ /* 0x010f220000300a00 */
[----:B------:R-:W-:-:S03]  /*451d0*/  IMAD.WIDE R94, R249, 0x4, R94 ;  /* 0x00000004f95e7825 */ /* 0x000fc600078e025e */
[----:B---3--:R-:W3:Y:S04]  /*451e0*/  LDL.LU.64 R126, [R1+0x12b0] ;  /* 0x0012b000017e7983 */ /* 0x008ee80000300a00 */
[----:B------:R-:W3:Y:S01]  /*451f0*/  LDL.LU.64 R102, [R1+0x1280] ;  /* 0x0012800001667983 */ /* 0x000ee20000300a00 */
[----:B------:R-:W-:-:S03]  /*45200*/  IMAD.WIDE R54, R249, 0x4, R54 ;  /* 0x00000004f9367825 */ /* 0x000fc600078e0236 */
[----:B------:R1:W-:Y:S04]  /*45210*/  STL.64 [R1+0x28], R118 ;  /* 0x0000287601007387 */ /* 0x0003e80000100a00 */
[----:B------:R1:W-:Y:S01]  /*45220*/  STL.64 [R1+0x20], R94 ;  /* 0x0000205e01007387 */ /* 0x0003e20000100a00 */
[----:B------:R-:W-:-:S03]  /*45230*/  IMAD.WIDE R48, R249, 0x4, R48 ;  /* 0x00000004f9307825 */ /* 0x000fc600078e0230 */
[----:B------:R1:W-:Y:S01]  /*45240*/  STL.64 [R1+0x18], R54 ;  /* 0x0000183601007387 */ /* 0x0003e20000100a00 */
[----:B------:R-:W-:-:S03]  /*45250*/  IMAD.WIDE R40, R249, 0x4, R40 ;  /* 0x00000004f9287825 */ /* 0x000fc600078e0228 */
[----:B------:R1:W-:Y:S04]  /*45260*/  STL.64 [R1+0x10], R48 ;  /* 0x0000103001007387 */ /* 0x0003e80000100a00 */
[----:B------:R1:W-:Y:S04]  /*45270*/  STL.64 [R1+0x8], R40 ;  /* 0x0000082801007387 */ /* 0x0003e80000100a00 */
[----:B------:R1:W-:Y:S04]  /*45280*/  LDGSTS.E [R244+-0x73800], [R118.64], P5 ;  /* 0x8c80000076f47fae */ /* 0x0003e8000a92184c */
[----:B------:R-:W3:Y:S04]  /*45290*/  LDL.LU.64 R150, [R1+0x1250] ;  /* 0x0012500001967983 */ /* 0x000ee80000300a00 */
[----:B------:R1:W-:Y:S04]  /*452a0*/  LDGSTS.E [R243+-0x72800], [R94.64], P5 ;  /* 0x8d8000005ef37fae */ /* 0x0003e8000a92184c */
[----:B-1----:R-:W3:Y:S04]  /*452b0*/  LDL.LU.64 R118, [R1+0x1220] ;  /* 0x0012200001767983 */ /* 0x002ee80000300a00 */
[----:B------:R1:W-:Y:S04]  /*452c0*/  LDGSTS.E [R242+-0x71800], [R54.64], P5 ;  /* 0x8e80000036f27fae */ /* 0x0003e8000a92184c */
[----:B------:R-:W3:Y:S04]  /*452d0*/  LDL.LU.64 R94, [R1+0x11f0] ;  /* 0x0011f000015e7983 */ /* 0x000ee80000300a00 */
[----:B------:R1:W-:Y:S04]  /*452e0*/  LDGSTS.E [R241+-0x70800], [R48.64], P5 ;  /* 0x8f80000030f17fae */ /* 0x0003e8000a92184c */
[----:B-1----:R-:W3:Y:S01]  /*452f0*/  LDL.LU.64 R54, [R1+0x11c0] ;  /* 0x0011c00001367983 */ /* 0x002ee20000300a00 */
[----:B------:R-:W-:-:S03]  /*45300*/  IADD3 R252, R79, 0x100000, RZ ;  /* 0x001000004ffc7810 */ /* 0x000fc60007ffe0ff */
[----:B------:R1:W-:Y:S04]  /*45310*/  LDGSTS.E [R240+-0x6f800], [R40.64], P5 ;  /* 0x9080000028f07fae */ /* 0x0003e8000a92184c */
[----:B------:R-:W3:Y:S01]  /*45320*/  LDL.LU.64 R48, [R1+0x1190] ;  /* 0x0011900001307983 */ /* 0x000ee20000300a00 */
[C---:B------:R-:W-:Y:S02]  /*45330*/  IADD3 R248, R79.reuse, 0x100000, RZ ;  /* 0x001000004ff87810 */ /* 0x040fe40007ffe0ff */
[C---:B-1----:R-:W-:Y:S02]  /*45340*/  IADD3 R40, R79.reuse, 0x100000, RZ ;  /* 0x001000004f287810 */ /* 0x042fe40007ffe0ff */
[C---:B------:R-:W-:Y:S02]  /*45350*/  IADD3 R78, R79.reuse, 0x100000, RZ ;  /* 0x001000004f4e7810 */ /* 0x040fe40007ffe0ff */
[----:B------:R-:W-:Y:S01]  /*45360*/  IADD3 R70, R79, 0x100000, RZ ;  /* 0x001000004f467810 */ /* 0x000fe20007ffe0ff */
[----:B--2---:R-:W-:-:S04]  /*45370*/  IMAD.WIDE R62, R249, 0x4, R62 ;  /* 0x00000004f93e7825 */ /* 0x004fc800078e023e */
[C---:B------:R-:W-:Y:S01]  /*45380*/  IMAD.WIDE R250, R249.reuse, 0x4, R134 ;  /* 0x00000004f9fa7825 */ /* 0x040fe200078e0286 */
[----:B------:R1:W-:Y:S03]  /*45390*/  STL.64 [R1], R62 ;  /* 0x0000003e01007387 */ /* 0x0003e60000100a00 */
[C---:B----4-:R-:W-:Y:S01]  /*453a0*/  IMAD.WIDE R246, R249.reuse, 0x4, R110 ;  /* 0x00000004f9f67825 */ /* 0x050fe200078e026e */
[----:B------:R1:W-:Y:S03]  /*453b0*/  LDGSTS.E [R40+-0x6e800], [R62.64], P5 ;  /* 0x918000003e287fae */ /* 0x0003e6000a92184c */
[C---:B---3--:R-:W-:Y:S01]  /*453c0*/  IMAD.WIDE R244, R249.reuse, 0x4, R126 ;  /* 0x00000004f9f47825 */ /* 0x048fe200078e027e */
[----:B------:R-:W2:Y:S03]  /*453d0*/  LDL.LU.64 R134, [R1+0x1158] ;  /* 0x0011580001867983 */ /* 0x000ea60000300a00 */
[----:B------:R-:W-:Y:S01]  /*453e0*/  IMAD.WIDE R242, R249, 0x4, R102 ;  /* 0x00000004f9f27825 */ /* 0x000fe200078e0266 */
[----:B------:R-:W3:Y:S04]  /*453f0*/  LDL.LU.64 R110, [R1+0x1128] ;  /* 0x00112800016e7983 */ /* 0x000ee80000300a00 */
[----:B------:R4:W-:Y:S01]  /*45400*/  LDGSTS.E [R252+-0x6d800], [R250.64], P5 ;  /* 0x92800000fafc7fae */ /* 0x0009e2000a92184c */
[----:B------:R-:W-:-:S03]  /*45410*/  IADD3 R126, R79, 0x100000, RZ ;  /* 0x001000004f7e7810 */ /* 0x000fc60007ffe0ff */
[----:B------:R-:W4:Y:S04]  /*45420*/  LDL.LU.64 R102, [R1+0x10f8] ;  /* 0x0010f80001667983 */ /* 0x000f280000300a00 */
[----:B------:R2:W-:Y:S04]  /*45430*/  LDGSTS.E [R248+-0x6c800], [R246.64], P5 ;  /* 0x93800000f6f87fae */ /* 0x0005e8000a92184c */
[----:B-1----:R-:W4:Y:S04]  /*45440*/  LDL.LU.64 R62, [R1+0x10c8] ;  /* 0x0010c800013e7983 */ /* 0x002f280000300a00 */
[----:B------:R1:W-:Y:S04]  /*45450*/  LDGSTS.E [R241+-0x6b800], [R244.64], P5 ;  /* 0x94800000f4f17fae */ /* 0x0003e8000a92184c */
[----:B------:R-:W4:Y:S04]  /*45460*/  LDL.LU.64 R40, [R1+0x10a0] ;  /* 0x0010a00001287983 */ /* 0x000f280000300a00 */
[----:B------:R1:W-:Y:S01]  /*45470*/  LDGSTS.E [R240+-0x6a800], [R242.64], P5 ;  /* 0x95800000f2f07fae */ /* 0x0003e2000a92184c */
[----:B------:R-:W-:-:S04]  /*45480*/  IMAD.WIDE R118, R249, 0x4, R118 ;  /* 0x00000004f9767825 */ /* 0x000fc800078e0276 */
[----:B-1----:R-:W-:-:S04]  /*45490*/  IMAD.WIDE R240, R249, 0x4, R150 ;  /* 0x00000004f9f07825 */ /* 0x002fc800078e0296 */
[C---:B------:R-:W-:Y:S01]  /*454a0*/  IMAD.WIDE R94, R249.reuse, 0x4, R94 ;  /* 0x00000004f95e7825 */ /* 0x040fe200078e025e */
[----:B------:R1:W-:Y:S03]  /*454b0*/  STL.64 [R1+0x758], R118 ;  /* 0x0007587601007387 */ /* 0x0003e60000100a00 */
[C---:B------:R-:W-:Y:S01]  /*454c0*/  IMAD.WIDE R54, R249.reuse, 0x4, R54 ;  /* 0x00000004f9367825 */ /* 0x040fe200078e0236 */
[----:B------:R1:W-:Y:S03]  /*454d0*/  STL.64 [R1+0x760], R94 ;  /* 0x0007605e01007387 */ /* 0x0003e60000100a00 */
[C---:B------:R-:W-:Y:S01]  /*454e0*/  IMAD.WIDE R48, R249.reuse, 0x4, R48 ;  /* 0x00000004f9307825 */ /* 0x040fe200078e0230 */
[----:B------:R1:W-:Y:S04]  /*454f0*/  STL.64 [R1+0x768], R54 ;  /* 0x0007683601007387 */ /* 0x0003e80000100a00 */
[----:B------:R1:W-:Y:S04]  /*45500*/  LDGSTS.E [R126+-0x69800], [R240.64], P5 ;  /* 0x96800000f07e7fae */ /* 0x0003e8000a92184c */
[----:B------:R1:W-:Y:S04]  /*45510*/  STL.64 [R1+0x770], R48 ;  /* 0x0007703001007387 */ /* 0x0003e80000100a00 */
[----:B------:R1:W-:Y:S04]  /*45520*/  LDGSTS.E [R78+-0x68800], [R118.64], P5 ;  /* 0x97800000764e7fae */ /* 0x0003e8000a92184c */
[----:B------:R-:W4:Y:S04]  /*45530*/  LDL.LU.64 R150, [R1+0x1078] ;  /* 0x0010780001967983 */ /* 0x000f280000300a00 */
[----:B------:R1:W-:Y:S04]  /*45540*/  LDGSTS.E [R70+-0x67800], [R94.64], P5 ;  /* 0x988000005e467fae */ /* 0x0003e8000a92184c */
[----:B-1----:R-:W4:Y:S04]  /*45550*/  LDL.LU.64 R118, [R1+0x1050] ;  /* 0x0010500001767983 */ /* 0x002f280000300a00 */
[----:B------:R1:W-:Y:S04]  /*45560*/  LDGSTS.E [R252+-0x66800], [R54.64], P5 ;  /* 0x9980000036fc7fae */ /* 0x0003e8000a92184c */
[----:B------:R-:W4:Y:S04]  /*45570*/  LDL.LU.64 R94, [R1+0x1028] ;  /* 0x00102800015e7983 */ /* 0x000f280000300a00 */
[----:B------:R1:W-:Y:S04]  /*45580*/  LDGSTS.E [R248+-0x65800], [R48.64], P5 ;  /* 0x9a80000030f87fae */ /* 0x0003e8000a92184c */
[----:B-1----:R-:W4:Y:S04]  /*45590*/  LDL.LU.64 R54, [R1+0x1000] ;  /* 0x0010000001367983 */ /* 0x002f280000300a00 */
[----:B------:R-:W4:Y:S01]  /*455a0*/  LDL.LU.64 R48, [R1+0xde0] ;  /* 0x000de00001307983 */ /* 0x000f220000300a00 */
[----:B--2---:R-:W-:-:S04]  /*455b0*/  IMAD.WIDE R134, R249, 0x4, R134 ;  /* 0x00000004f9867825 */ /* 0x004fc800078e0286 */
[C---:B---3--:R-:W-:Y:S01]  /*455c0*/  IMAD.WIDE R110, R249.reuse, 0x4, R110 ;  /* 0x00000004f96e7825 */ /* 0x048fe200078e026e */
[----:B------:R1:W-:Y:S03]  /*455d0*/  STL.64 [R1+0x778], R134 ;  /* 0x0007788601007387 */ /* 0x0003e60000100a00 */
[C---:B----4-:R-:W-:Y:S01]  /*455e0*/  IMAD.WIDE R102, R249.reuse, 0x4, R102 ;  /* 0x00000004f9667825 */ /* 0x050fe200078e0266 */
        /* <DEDUP_REMOVED lines=8> */
[----:B-1----:R-:W4:Y:S04]  /*45670*/  LDL.LU.64 R134, [R1+0xdb0] ;  /* 0x000db00001867983 */ /* 0x002f280000300a00 */
[----:B------:R3:W-:Y:S04]  /*45680*/  LDGSTS.E [R70+-0x62800], [R102.64], P5 ;  /* 0x9d80000066467fae */ /* 0x0007e8000a92184c */
[----:B--2---:R-:W2:Y:S04]  /*45690*/  LDL.LU.64 R110, [R1+0x990] ;  /* 0x00099000016e7983 */ /* 0x004ea80000300a00 */
[----:B------:R1:W-:Y:S04]  /*456a0*/  LDGSTS.E [R252+-0x61800], [R62.64], P5 ;  /* 0x9e8000003efc7fae */ /* 0x0003e8000a92184c */
[----:B---3--:R-:W3:Y:S04]  /*456b0*/  LDL.LU.64 R102, [R1+0x968] ;  /* 0x0009680001667983 */ /* 0x008ee80000300a00 */
[----:B------:R1:W-:Y:S04]  /*456c0*/  LDGSTS.E [R248+-0x60800], [R40.64], P5 ;  /* 0x9f80000028f87fae */ /* 0x0003e8000a92184c */
[----:B-1----:R-:W3:Y:S04]  /*456d0*/  LDL.LU.64 R62, [R1+0x900] ;  /* 0x00090000013e7983 */ /* 0x002ee80000300a00 */
[----:B------:R-:W3:Y:S01]  /*456e0*/  LDL.LU.64 R40, [R1+0x8d8] ;  /* 0x0008d80001287983 */ /* 0x000ee20000300a00 */
[----:B------:R-:W-:-:S04]  /*456f0*/  IMAD.WIDE R142, R249, 0x4, R150 ;  /* 0x00000004f98e7825 */ /* 0x000fc800078e0296 */
[C---:B------:R-:W-:Y:S01]  /*45700*/  IMAD.WIDE R118, R249.reuse, 0x4, R118 ;  /* 0x00000004f9767825 */ /* 0x040fe200078e0276 */
[----:B------:R-:W-:Y:S03]  /*45710*/  STL.64 [R1+0x7a0], R142 ;  /* 0x0007a08e01007387 */ /* 0x000fe60000100a00 */
        /* <DEDUP_REMOVED lines=15> */
[----:B-1----:R-:W3:Y:S04]  /*45810*/  LDL.LU.64 R54, [R1+0x808] ;  /* 0x0008080001367983 */ /* 0x002ee80000300a00 */
[----:B------:R-:W3:Y:S01]  /*45820*/  LDL.LU.64 R48, [R1+0x810] ;  /* 0x0008100001307983 */ /* 0x000ee20000300a00 */
[----:B----4-:R-:W-:-:S04]  /*45830*/  IMAD.WIDE R134, R249, 0x4, R134 ;  /* 0x00000004f9867825 */ /* 0x010fc800078e0286 */
[C---:B--2---:R-:W-:Y:S01]  /*45840*/  IMAD.WIDE R110, R249.reuse, 0x4, R110 ;  /* 0x00000004f96e7825 */ /* 0x044fe200078e026e */
[----:B------:R1:W-:Y:S03]  /*45850*/  STL.64 [R1+0x7c8], R134 ;  /* 0x0007c88601007387 */ /* 0x0003e60000100a00 */
[C---:B---3--:R-:W-:Y:S01]  /*45860*/  IMAD.WIDE R102, R249.reuse, 0x4, R102 ;  /* 0x00000004f9667825 */ /* 0x048fe200078e0266 */
        /* <DEDUP_REMOVED lines=8> */
[----:B-1----:R-:W3:Y:S04]  /*458f0*/  LDL.LU.64 R134, [R1+0x818] ;  /* 0x0008180001867983 */ /* 0x002ee80000300a00 */
[----:B------:R1:W-:Y:S04]  /*45900*/  LDGSTS.E [R70+-0x58800], [R102.64], P5 ;  /* 0xa780000066467fae */ /* 0x0003e8000a92184c */
[----:B--2---:R-:W2:Y:S04]  /*45910*/  LDL.LU.64 R110, [R1+0x820] ;  /* 0x00082000016e7983 */ /* 0x004ea80000300a00 */
[----:B------:R4:W-:Y:S04]  /*45920*/  LDGSTS.E [R252+-0x57800], [R62.64], P5 ;  /* 0xa88000003efc7fae */ /* 0x0009e8000a92184c */
[----:B-1----:R-:W2:Y:S04]  /*45930*/  LDL.LU.64 R102, [R1+0x830] ;  /* 0x0008300001667983 */ /* 0x002ea80000300a00 */
[----:B------:R1:W-:Y:S04]  /*45940*/  LDGSTS.E [R248+-0x56800], [R40.64], P5 ;  /* 0xa980000028f87fae */ /* 0x0003e8000a92184c */
[----:B----4-:R-:W4:Y:S04]  /*45950*/  LDL.LU.64 R62, [R1+0x840] ;  /* 0x00084000013e7983 */ /* 0x010f280000300a00 */
[----:B-1----:R-:W4:Y:S01]  /*45960*/  LDL.LU.64 R40, [R1+0x848] ;  /* 0x0008480001287983 */ /* 0x002f220000300a00 */
        /* <DEDUP_REMOVED lines=20> */
[----:B---3--:R-:W-:-:S04]  /*45ab0*/  IMAD.WIDE R134, R249, 0x4, R134 ;  /* 0x00000004f9867825 */ /* 0x008fc800078e0286 */
[C---:B--2---:R-:W-:Y:S01]  /*45ac0*/  IMAD.WIDE R110, R249.reuse, 0x4, R110 ;  /* 0x00000004f96e7825 */ /* 0x044fe200078e026e */
        /* <DEDUP_REMOVED lines=25> */
[----:B------:R-:W-:Y:S01]  /*45c60*/  IMAD.WIDE R48, R249, 0x4, R48 ;  /* 0x00000004f9307825 */ /* 0x000fe200078e0230 */
        /* <DEDUP_REMOVED lines=12> */
[----:B------:R-:W-:Y:S01]  /*45d30*/  IMAD.SHL.U32 R86, R86, 0x4, RZ ;  /* 0x0000000456567824 */ /* 0x000fe200078e00ff */
[----:B------:R-:W-:Y:S01]  /*45d40*/  IADD3 R79, R79, 0x100000, RZ ;  /* 0x001000004f4f7810 */ /* 0x000fe20007ffe0ff */
[----:B----4-:R-:W-:-:S04]  /*45d50*/  IMAD.WIDE R134, R249, 0x4, R134 ;  /* 0x00000004f9867825 */ /* 0x010fc800078e0286 */
[C---:B--2---:R-:W-:Y:S01]  /*45d60*/  IMAD.WIDE R110, R249.reuse, 0x4, R110 ;  /* 0x00000004f96e7825 */ /* 0x044fe200078e026e */
[----:B------:R1:W-:Y:S03]  /*45d70*/  STL.64 [R1+0x878], R134 ;  /* 0x0008788601007387 */ /* 0x0003e60000100a00 */
[C---:B---3--:R-:W-:Y:S01]  /*45d80*/  IMAD.WIDE R102, R249.reuse, 0x4, R102 ;  /* 0x00000004f9667825 */ /* 0x048fe200078e0266 */
        /* <DEDUP_REMOVED lines=12> */
[----:B-1----:R-:W2:Y:S01]  /*45e50*/  LDL.LU.64 R102, [R1+0x1608] ;  /* 0x0016080001667983 */ /* 0x002ea20000300a00 */
[----:B------:R-:W-:-:S03]  /*45e60*/  LOP3.LUT R70, R86, 0x50, RZ, 0x3c, !PT ;  /* 0x0000005056467812 */ /* 0x000fc600078e3cff */
[----:B------:R1:W-:Y:S04]  /*45e70*/  LDGSTS.E [R248+-0x42800], [R40.64], P5 ;  /* 0xbd80000028f87fae */ /* 0x0003e8000a92184c */
[----:B----4-:R-:W4:Y:S01]  /*45e80*/  LDL.LU.64 R62, [R1+0x15f0] ;  /* 0x0015f000013e7983 */ /* 0x010f220000300a00 */
[C---:B------:R-:W-:Y:S02]  /*45e90*/  IADD3 R78, R70.reuse, 0x100000, RZ ;  /* 0x00100000464e7810 */ /* 0x040fe40007ffe0ff */
[C---:B------:R-:W-:Y:S01]  /*45ea0*/  IADD3 R252, R70.reuse, 0x100000, RZ ;  /* 0x0010000046fc7810 */ /* 0x040fe20007ffe0ff */
[----:B-1----:R-:W4:Y:S01]  /*45eb0*/  LDL.LU.64 R40, [R1+0x15d8] ;  /* 0x0015d80001287983 */ /* 0x002f220000300a00 */
[----:B------:R-:W-:Y:S01]  /*45ec0*/  IMAD.WIDE R142, R249, 0x4, R150 ;  /* 0x00000004f98e7825 */ /* 0x000fe200078e0296 */
[----:B------:R-:W-:-:S03]  /*45ed0*/  IADD3 R248, R70, 0x100000, RZ ;  /* 0x0010000046f87810 */ /* 0x000fc60007ffe0ff */
        /* <DEDUP_REMOVED lines=19> */
[----:B------:R-:W-:-:S02]  /*46010*/  IADD3 R126, R70, 0x100000, RZ ;  /* 0x00100000467e7810 */ /* 0x000fc40007ffe0ff */
[----:B------:R-:W-:Y:S01]  /*46020*/  IADD3 R79, R70, 0x100000, RZ ;  /* 0x00100000464f7810 */ /* 0x000fe20007ffe0ff */
        /* <DEDUP_REMOVED lines=224> */
[----:B------:R-:W-:Y:S03]  /*46e30*/  STL.64 [R1+0xa90], R118 ;  /* 0x000a907601007387 */ /* 0x000fe60000100a00 */
[C---:B------:R-:W-:Y:S01]  /*46e40*/  IMAD.WIDE R54, R249.reuse, 0x4, R54 ;  /* 0x00000004f9367825 */ /* 0x040fe200078e0236 */
[----:B------:R1:W-:Y:S04]  /*46e50*/  STL.64 [R1+0xa88], R94 ;  /* 0x000a885e01007387 */ /* 0x0003e80000100a00 */
[----:B------:R1:W-:Y:S01]  /*46e60*/  LDGSTS.E [R126+-0x45600], [R142.64], P5 ;  /* 0xbaa000008e7e7fae */ /* 0x0003e2000a92184c */
[----:B------:R-:W-:-:S03]  /*46e70*/  IMAD.WIDE R48, R249, 0x4, R48 ;  /* 0x00000004f9307825 */ /* 0x000fc600078e0230 */
[----:B------:R1:W-:Y:S04]  /*46e80*/  STL.64 [R1+0xa80], R54 ;  /* 0x000a803601007387 */ /* 0x0003e80000100a00 */
[----:B------:R1:W-:Y:S04]  /*46e90*/  LDGSTS.E [R79+-0x44600], [R118.64], P5 ;  /* 0xbba00000764f7fae */ /* 0x0003e8000a92184c */
[----:B------:R1:W-:Y:S04]  /*46ea0*/  STL.64 [R1+0xa30], R48 ;  /* 0x000a303001007387 */ /* 0x0003e80000100a00 */
[----:B------:R1:W-:Y:S04]  /*46eb0*/  LDGSTS.E [R78+-0x43600], [R94.64], P5 ;  /* 0xbca000005e4e7fae */ /* 0x0003e8000a92184c */
[----:B-1----:R-:W4:Y:S04]  /*46ec0*/  LDL.LU.64 R126, [R1+0x16d0] ;  /* 0x0016d000017e7983 */ /* 0x002f280000300a00 */
[----:B------:R1:W-:Y:S04]  /*46ed0*/  LDGSTS.E [R252+-0x42600], [R54.64], P5 ;  /* 0xbda0000036fc7fae */ /* 0x0003e8000a92184c */
[----:B------:R-:W4:Y:S04]  /*46ee0*/  LDL.LU.64 R94, [R1+0x16c0] ;  /* 0x0016c000015e7983 */ /* 0x000f280000300a00 */
[----:B------:R-:W4:Y:S04]  /*46ef0*/  LDL.LU.64 R78, [R1+0x16b0] ;  /* 0x0016b000014e7983 */ /* 0x000f280000300a00 */
[----:B-1----:R-:W4:Y:S04]  /*46f00*/  LDL.LU.64 R54, [R1+0x16a0] ;  /* 0x0016a00001367983 */ /* 0x002f280000300a00 */
[----:B------:R1:W-:Y:S04]  /*46f10*/  LDGSTS.E [R248+-0x41600], [R48.64], P5 ;  /* 0xbea0000030f87fae */ /* 0x0003e8000a92184c */
[----:B-1----:R-:W4:Y:S01]  /*46f20*/  LDL.LU.64 R48, [R1+0x1690] ;  /* 0x0016900001307983 */ /* 0x002f220000300a00 */
[----:B------:R-:W-:-:S02]  /*46f30*/  LOP3.LUT R119, R86, 0x60, RZ, 0x3c, !PT ;  /* 0x0000006056777812 */ /* 0x000fc400078e3cff */
[----:B------:R-:W-:Y:S02]  /*46f40*/  IADD3 R118, R70, 0x100000, RZ ;  /* 0x0010000046767810 */ /* 0x000fe40007ffe0ff */
[C---:B------:R-:W-:Y:S02]  /*46f50*/  IADD3 R86, R119.reuse, 0x100000, RZ ;  /* 0x0010000077567810 */ /* 0x040fe40007ffe0ff */
[C---:B------:R-:W-:Y:S02]  /*46f60*/  IADD3 R70, R119.reuse, 0x100000, RZ ;  /* 0x0010000077467810 */ /* 0x040fe40007ffe0ff */
[C---:B------:R-:W-:Y:S02]  /*46f70*/  IADD3 R252, R119.reuse, 0x100000, RZ ;  /* 0x0010000077fc7810 */ /* 0x040fe40007ffe0ff */
        /* <DEDUP_REMOVED lines=8> */
[----:B------:R-:W-:Y:S01]  /*47000*/  IMAD.WIDE R40, R249, 0x4, R40 ;  /* 0x00000004f9287825 */ /* 0x000fe200078e0228 */
[----:B------:R2:W-:Y:S04]  /*47010*/  STL.64 [R1+0xab8], R62 ;  /* 0x000ab83e01007387 */ /* 0x0005e80000100a00 */
[----:B------:R1:W-:Y:S04]  /*47020*/  LDGSTS.E [R118+-0x40600], [R134.64], P5 ;  /* 0xbfa0000086767fae */ /* 0x0003e8000a92184c */
[----:B------:R2:W-:Y:S04]  /*47030*/  STL.64 [R1+0xac0], R40 ;  /* 0x000ac02801007387 */ /* 0x0005e80000100a00 */
[----:B------:R2:W-:Y:S04]  /*47040*/  LDGSTS.E [R86+-0x7f400], [R110.64], P5 ;  /* 0x80c000006e567fae */ /* 0x0005e8000a92184c */
[----:B-1----:R-:W4:Y:S04]  /*47050*/  LDL.LU.64 R134, [R1+0x1678] ;  /* 0x0016780001867983 */ /* 0x002f280000300a00 */
[----:B------:R3:W-:Y:S04]  /*47060*/  LDGSTS.E [R70+-0x7e400], [R102.64], P5 ;  /* 0x81c0000066467fae */ /* 0x0007e8000a92184c */
[----:B--2---:R-:W2:Y:S01]  /*47070*/  LDL.LU.64 R110, [R1+0x1660] ;  /* 0x00166000016e7983 */ /* 0x004ea20000300a00 */
[----:B------:R-:W-:-:S03]  /*47080*/  IADD3 R118, R119, 0x100000, RZ ;  /* 0x0010000077767810 */ /* 0x000fc60007ffe0ff */
[----:B------:R1:W-:Y:S04]  /*47090*/  LDGSTS.E [R252+-0x7d400], [R62.64], P5 ;  /* 0x82c000003efc7fae */ /* 0x0003e8000a92184c */
[----:B---3--:R-:W3:Y:S04]  /*470a0*/  LDL.LU.64 R102, [R1+0x1648] ;  /* 0x0016480001667983 */ /* 0x008ee80000300a00 */
[----:B------:R1:W-:Y:S04]  /*470b0*/  LDGSTS.E [R248+-0x7c400], [R40.64], P5 ;  /* 0x83c0000028f87fae */ /* 0x0003e8000a92184c */
[----:B-1----:R-:W3:Y:S04]  /*470c0*/  LDL.LU.64 R62, [R1+0x1630] ;  /* 0x00163000013e7983 */ /* 0x002ee80000300a00 */
[----:B------:R-:W3:Y:S01]  /*470d0*/  LDL.LU.64 R40, [R1+0x1618] ;  /* 0x0016180001287983 */ /* 0x000ee20000300a00 */
[----:B------:R-:W-:-:S04]  /*470e0*/  IMAD.WIDE R126, R249, 0x4, R126 ;  /* 0x00000004f97e7825 */ /* 0x000fc800078e027e */
[C---:B------:R-:W-:Y:S01]  /*470f0*/  IMAD.WIDE R94, R249.reuse, 0x4, R94 ;  /* 0x00000004f95e7825 */ /* 0x040fe200078e025e */
[----:B------:R1:W-:Y:S03]  /*47100*/  STL.64 [R1+0xac8], R126 ;  /* 0x000ac87e01007387 */ /* 0x0003e60000100a00 */
[C---:B------:R-:W-:Y:S01]  /*47110*/  IMAD.WIDE R78, R249.reuse, 0x4, R78 ;  /* 0x00000004f94e7825 */ /* 0x040fe200078e024e */
[----:B------:R1:W-:Y:S03]  /*47120*/  STL.64 [R1+0xad0], R94 ;  /* 0x000ad05e01007387 */ /* 0x0003e60000100a00 */
[C---:B------:R-:W-:Y:S01]  /*47130*/  IMAD.WIDE R54, R249.reuse, 0x4, R54 ;  /* 0x00000004f9367825 */ /* 0x040fe200078e0236 */
[----:B------:R1:W-:Y:S04]  /*47140*/  STL.64 [R1+0xad8], R78 ;  /* 0x000ad84e01007387 */ /* 0x0003e80000100a00 */
[----:B------:R1:W-:Y:S04]  /*47150*/  STL.64 [R1+0xae0], R54 ;  /* 0x000ae03601007387 */ /* 0x0003e80000100a00 */
[----:B------:R1:W-:Y:S04]  /*47160*/  LDGSTS.E [R118+-0x7b400], [R126.64], P5 ;  /* 0x84c000007e767fae */ /* 0x0003e8000a92184c */
[----:B------:R1:W-:Y:S01]  /*47170*/  LDGSTS.E [R86+-0x7a400], [R94.64], P5 ;  /* 0x85c000005e567fae */ /* 0x0003e2000a92184c */
[----:B------:R-:W-:-:S03]  /*47180*/  IMAD.WIDE R48, R249, 0x4, R48 ;  /* 0x00000004f9307825 */ /* 0x000fc600078e0230 */
[----:B------:R1:W-:Y:S04]  /*47190*/  LDGSTS.E [R70+-0x79400], [R78.64], P5 ;  /* 0x86c000004e467fae */ /* 0x0003e8000a92184c */
[----:B------:R1:W-:Y:S04]  /*471a0*/  STL.64 [R1+0xae8], R48 ;  /* 0x000ae83001007387 */ /* 0x0003e80000100a00 */
[----:B-1----:R-:W3:Y:S04]  /*471b0*/  LDL.LU.64 R126, [R1+0x1600] ;  /* 0x00160000017e7983 */ /* 0x002ee80000300a00 */
[----:B------:R-:W3:Y:S04]  /*471c0*/  LDL.LU.64 R94, [R1+0x15e8] ;  /* 0x0015e800015e7983 */ /* 0x000ee80000300a00 */
        /* <DEDUP_REMOVED lines=23> */
[----:B----4-:R-:W4:Y:S01]  /*47340*/  LDL.LU.64 R62, [R1+0x1518] ;  /* 0x00151800013e7983 */ /* 0x010f220000300a00 */
[----:B------:R-:W-:-:S03]  /*47350*/  IMAD.WIDE R126, R249, 0x4, R126 ;  /* 0x00000004f97e7825 */ /* 0x000fc600078e027e */
[----:B-1----:R-:W4:Y:S01]  /*47360*/  LDL.LU.64 R40, [R1+0x14f8] ;  /* 0x0014f80001287983 */ /* 0x002f220000300a00 */
[----:B------:R-:W-:-:S03]  /*47370*/  IMAD.WIDE R94, R249, 0x4, R94 ;  /* 0x00000004f95e7825 */ /* 0x000fc600078e025e */
[----:B------:R1:W-:Y:S01]  /*47380*/  STL.64 [R1+0xb20], R126 ;  /* 0x000b207e01007387 */ /* 0x0003e20000100a00 */
[----:B------:R-:W-:-:S03]  /*47390*/  IMAD.WIDE R78, R249, 0x4, R78 ;  /* 0x00000004f94e7825 */ /* 0x000fc600078e024e */
[----:B------:R1:W-:Y:S01]  /*473a0*/  STL.64 [R1+0xb28], R94 ;  /* 0x000b285e01007387 */ /* 0x0003e20000100a00 */
[----:B------:R-:W-:-:S03]  /*473b0*/  IMAD.WIDE R54, R249, 0x4, R54 ;  /* 0x00000004f9367825 */ /* 0x000fc600078e0236 */
[----:B------:R1:W-:Y:S01]  /*473c0*/  STL.64 [R1+0xb30], R78 ;  /* 0x000b304e01007387 */ /* 0x0003e20000100a00 */
        /* <DEDUP_REMOVED lines=8> */
[----:B------:R1:W-:Y:S04]  /*47450*/  LDGSTS.E [R252+-0x6e400], [R54.64], P5 ;  /* 0x91c0000036fc7fae */ /* 0x0003e8000a92184c */
[----:B-1----:R-:W4:Y:S04]  /*47460*/  LDL.LU.64 R78, [R1+0x1498] ;  /* 0x00149800014e7983 */ /* 0x002f280000300a00 */
[----:B------:R1:W-:Y:S04]  /*47470*/  LDGSTS.E [R248+-0x6d400], [R48.64], P5 ;  /* 0x92c0000030f87fae */ /* 0x0003e8000a92184c */
[----:B------:R-:W4:Y:S04]  /*47480*/  LDL.LU.64 R54, [R1+0x1470] ;  /* 0x0014700001367983 */ /* 0x000f280000300a00 */
[----:B-1----:R-:W4:Y:S01]  /*47490*/  LDL.LU.64 R48, [R1+0x1448] ;  /* 0x0014480001307983 */ /* 0x002f220000300a00 */
        /* <DEDUP_REMOVED lines=18> */
[----:B-1----:R-:W3:Y:S01]  /*475c0*/  LDL.LU.64 R62, [R1+0x13a8] ;  /* 0x0013a800013e7983 */ /* 0x002ee20000300a00 */
[----:B------:R-:W-:-:S03]  /*475d0*/  IMAD.WIDE R126, R249, 0x4, R126 ;  /* 0x00000004f97e7825 */ /* 0x000fc600078e027e */
[----:B------:R-:W3:Y:S01]  /*475e0*/  LDL.LU.64 R40, [R1+0x1380] ;  /* 0x0013800001287983 */ /* 0x000ee20000300a00 */
        /* <DEDUP_REMOVED lines=11> */
[----:B-1----:R-:W3:Y:S04]  /*476a0*/  LDL.LU.64 R126, [R1+0x1358] ;  /* 0x00135800017e7983 */ /* 0x002ee80000300a00 */
[----:B------:R1:W-:Y:S04]  /*476b0*/  LDGSTS.E [R70+-0x65400], [R78.64], P5 ;  /* 0x9ac000004e467fae */ /* 0x0003e8000a92184c */
[----:B------:R-:W3:Y:S04]  /*476c0*/  LDL.LU.64 R94, [R1+0x1330] ;  /* 0x00133000015e7983 */ /* 0x000ee80000300a00 */
[----:B------:R1:W-:Y:S04]  /*476d0*/  LDGSTS.E [R252+-0x64400], [R54.64], P5 ;  /* 0x9bc0000036fc7fae */ /* 0x0003e8000a92184c */
[----:B-1----:R-:W3:Y:S04]  /*476e0*/  LDL.LU.64 R78, [R1+0x1300] ;  /* 0x00130000014e7983 */ /* 0x002ee80000300a00 */
[----:B------:R1:W-:Y:S04]  /*476f0*/  LDGSTS.E [R248+-0x63400], [R48.64], P5 ;  /* 0x9cc0000030f87fae */ /* 0x0003e8000a92184c */
[----:B------:R-:W3:Y:S04]  /*47700*/  LDL.LU.64 R54, [R1+0x12d0] ;  /* 0x0012d00001367983 */ /* 0x000ee80000300a00 */
[----:B-1----:R-:W3:Y:S01]  /*47710*/  LDL.LU.64 R48, [R1+0x12a0] ;  /* 0x0012a00001307983 */ /* 0x002ee20000300a00 */
        /* <DEDUP_REMOVED lines=133> */
[----:B------:R3:W-:Y:S01]  /*47f70*/  LDGSTS.E [R70+-0x42400], [R102.64], P5 ;  /* 0xbdc0000066467fae */ /* 0x0007e2000a92184c */
[----:B--2---:R-:W-:-:S03]  /*47f80*/  LOP3.LUT R86, R71, 0x70, RZ, 0x3c, !PT ;  /* 0x0000007047567812 */ /* 0x004fc600078e3cff */
[----:B------:R-:W2:Y:S04]  /*47f90*/  LDL.LU.64 R110, [R1+0x1728] ;  /* 0x00172800016e7983 */ /* 0x000ea80000300a00 */
[----:B------:R1:W-:Y:S01]  /*47fa0*/  LDGSTS.E [R252+-0x41400], [R62.64], P5 ;  /* 0xbec000003efc7fae */ /* 0x0003e2000a92184c */
[----:B------:R-:W-:-:S03]  /*47fb0*/  IADD3 R118, R86, 0x100000, RZ ;  /* 0x0010000056767810 */ /* 0x000fc60007ffe0ff */
[----:B---3--:R-:W3:Y:S01]  /*47fc0*/  LDL.LU.64 R102, [R1+0x1720] ;  /* 0x0017200001667983 */ /* 0x008ee20000300a00 */
[----:B------:R-:W-:-:S03]  /*47fd0*/  IADD3 R71, R86, 0x100000, RZ ;  /* 0x0010000056477810 */ /* 0x000fc60007ffe0ff */
[----:B------:R1:W-:Y:S04]  /*47fe0*/  LDGSTS.E [R248+-0x40400], [R40.64], P5 ;  /* 0xbfc0000028f87fae */ /* 0x0003e8000a92184c */
[----:B-1----:R-:W3:Y:S01]  /*47ff0*/  LDL.LU.64 R62, [R1+0x1718] ;  /* 0x00171800013e7983 */ /* 0x002ee20000300a00 */
[----:B------:R-:W-:Y:S01]  /*48000*/  IMAD.WIDE R126, R249, 0x4, R126 ;  /* 0x00000004f97e7825 */ /* 0x000fe200078e027e */
[----:B------:R-:W-:-:S03]  /*48010*/  IADD3 R70, R86, 0x100000, RZ ;  /* 0x0010000056467810 */ /* 0x000fc60007ffe0ff */
[----:B------:R-:W-:Y:S01]  /*48020*/  IMAD.WIDE R94, R249, 0x4, R94 ;  /* 0x00000004f95e7825 */ /* 0x000fe200078e025e */
[----:B------:R-:W3:Y:S01]  /*48030*/  LDL.LU.64 R40, [R1+0x1708] ;  /* 0x0017080001287983 */ /* 0x000ee20000300a00 */
[----:B------:R-:W-:-:S03]  /*48040*/  IADD3 R252, R86, 0x100000, RZ ;  /* 0x0010000056fc7810 */ /* 0x000fc60007ffe0ff */
[----:B------:R1:W-:Y:S01]  /*48050*/  STL.64 [R1+0xce8], R126 ;  /* 0x000ce87e01007387 */ /* 0x0003e20000100a00 */
[----:B------:R-:W-:-:S03]  /*48060*/  IMAD.WIDE R78, R249, 0x4, R78 ;  /* 0x00000004f94e7825 */ /* 0x000fc600078e024e */
[----:B------:R1:W-:Y:S01]  /*48070*/  STL.64 [R1+0xcf0], R94 ;  /* 0x000cf05e01007387 */ /* 0x0003e20000100a00 */
[----:B------:R-:W-:Y:S01]  /*48080*/  IADD3 R248, R86, 0x100000, RZ ;  /* 0x0010000056f87810 */ /* 0x000fe20007ffe0ff */
[C---:B------:R-:W-:Y:S02]  /*48090*/  IMAD.WIDE R54, R249.reuse, 0x4, R54 ;  /* 0x00000004f9367825 */ /* 0x040fe400078e0236 */
[----:B------:R1:W-:Y:S02]  /*480a0*/  STL.64 [R1+0xcf8], R78 ;  /* 0x000cf84e01007387 */ /* 0x0003e40000100a00 */
[C---:B------:R-:W-:Y:S02]  /*480b0*/  IMAD.WIDE R48, R249.reuse, 0x4, R48 ;  /* 0x00000004f9307825 */ /* 0x040fe400078e0230 */
        /* <DEDUP_REMOVED lines=12> */
[----:B----4-:R-:W-:-:S05]  /*48180*/  IMAD.WIDE R134, R249, 0x4, R134 ;  /* 0x00000004f9867825 */ /* 0x010fca00078e0286 */
[----:B------:R1:W-:Y:S01]  /*48190*/  STL.64 [R1+0xd20], R134 ;  /* 0x000d208601007387 */ /* 0x0003e20000100a00 */
[----:B--2---:R-:W-:-:S03]  /*481a0*/  IMAD.WIDE R110, R249, 0x4, R110 ;  /* 0x00000004f96e7825 */ /* 0x004fc600078e026e */
[----:B------:R1:W-:Y:S01]  /*481b0*/  LDGSTS.E [R118+-0x7a200], [R134.64], P5 ;  /* 0x85e0000086767fae */ /* 0x0003e2000a92184c */
[----:B---3--:R-:W-:-:S03]  /*481c0*/  IMAD.WIDE R102, R249, 0x4, R102 ;  /* 0x00000004f9667825 */ /* 0x008fc600078e0266 */
[----:B------:R2:W-:Y:S01]  /*481d0*/  STL.64 [R1+0xd28], R110 ;  /* 0x000d286e01007387 */ /* 0x0005e20000100a00 */
[----:B------:R-:W-:-:S03]  /*481e0*/  IMAD.WIDE R62, R249, 0x4, R62 ;  /* 0x00000004f93e7825 */ /* 0x000fc600078e023e */
[----:B------:R4:W-:Y:S04]  /*481f0*/  STL.64 [R1+0xd30], R102 ;  /* 0x000d306601007387 */ /* 0x0009e80000100a00 */
[----:B------:R4:W-:Y:S04]  /*48200*/  STL.64 [R1+0xd38], R62 ;  /* 0x000d383e01007387 */ /* 0x0009e80000100a00 */
[----:B------:R2:W-:Y:S01]  /*48210*/  LDGSTS.E [R71+-0x79200], [R110.64], P5 ;  /* 0x86e000006e477fae */ /* 0x0005e2000a92184c */
[----:B------:R-:W-:-:S03]  /*48220*/  IMAD.WIDE R40, R249, 0x4, R40 ;  /* 0x00000004f9287825 */ /* 0x000fc600078e0228 */
[----:B------:R4:W-:Y:S04]  /*48230*/  LDGSTS.E [R70+-0x78200], [R102.64], P5 ;  /* 0x87e0000066467fae */ /* 0x0009e8000a92184c */
[----:B------:R4:W-:Y:S04]  /*48240*/  STL.64 [R1+0xd40], R40 ;  /* 0x000d402801007387 */ /* 0x0009e80000100a00 */
[----:B-1----:R-:W3:Y:S04]  /*48250*/  LDL.LU.64 R134, [R1+0x16a8] ;  /* 0x0016a80001867983 */ /* 0x002ee80000300a00 */
[----:B--2---:R-:W2:Y:S04]  /*48260*/  LDL.LU.64 R110, [R1+0x1698] ;  /* 0x00169800016e7983 */ /* 0x004ea80000300a00 */
[----:B------:R1:W-:Y:S04]  /*48270*/  LDGSTS.E [R252+-0x77200], [R62.64], P5 ;  /* 0x88e000003efc7fae */ /* 0x0003e8000a92184c */
[----:B----4-:R-:W4:Y:S04]  /*48280*/  LDL.LU.64 R102, [R1+0x1688] ;  /* 0x0016880001667983 */ /* 0x010f280000300a00 */
[----:B------:R1:W-:Y:S04]  /*48290*/  LDGSTS.E [R248+-0x76200], [R40.64], P5 ;  /* 0x89e0000028f87fae */ /* 0x0003e8000a92184c */
[----:B-1----:R-:W4:Y:S04]  /*482a0*/  LDL.LU.64 R62, [R1+0x1670] ;  /* 0x00167000013e7983 */ /* 0x002f280000300a00 */
[----:B------:R-:W4:Y:S01]  /*482b0*/  LDL.LU.64 R40, [R1+0x1658] ;  /* 0x0016580001287983 */ /* 0x000f220000300a00 */
[----:B------:R-:W-:-:S04]  /*482c0*/  IMAD.WIDE R126, R249, 0x4, R126 ;  /* 0x00000004f97e7825 */ /* 0x000fc800078e027e */
[C---:B------:R-:W-:Y:S01]  /*482d0*/  IMAD.WIDE R94, R249.reuse, 0x4, R94 ;  /* 0x00000004f95e7825 */ /* 0x040fe200078e025e */
[----:B------:R1:W-:Y:S03]  /*482e0*/  STL.64 [R1+0xd58], R126 ;  /* 0x000d587e01007387 */ /* 0x0003e60000100a00 */
        /* <DEDUP_REMOVED lines=113> */
[----:B--2---:R-:W2:Y:S01]  /*48a00*/  LDL.LU.64 R110, [R1+0x1298] ;  /* 0x00129800016e7983 */ /* 0x004ea20000300a00 */
[----:B---3--:R-:W-:-:S03]  /*48a10*/  IADD3 R102, R86, 0x100000, RZ ;  /* 0x0010000056667810 */ /* 0x008fc60007ffe0ff */
[----:B------:R-:W3:Y:S04]  /*48a20*/  LDL.LU.64 R70, [R1+0x1268] ;  /* 0x0012680001467983 */ /* 0x000ee80000300a00 */
[----:B------:R1:W-:Y:S02]  /*48a30*/  LDGSTS.E [R248+-0x58200], [R40.64], P5 ;  /* 0xa7e0000028f87fae */ /* 0x0003e4000a92184c */
[C---:B-1----:R-:W-:Y:S02]  /*48a40*/  IADD3 R63, R86.reuse, 0x100000, RZ ;  /* 0x00100000563f7810 */ /* 0x042fe40007ffe0ff */
[----:B------:R-:W-:Y:S01]  /*48a50*/  IADD3 R62, R86, 0x100000, RZ ;  /* 0x00100000563e7810 */ /* 0x000fe20007ffe0ff */
[C---:B------:R-:W-:Y:S01]  /*48a60*/  IMAD.WIDE R126, R249.reuse, 0x4, R126 ;  /* 0x00000004f97e7825 */ /* 0x040fe200078e027e */
[----:B------:R-:W3:Y:S03]  /*48a70*/  LDL.LU.64 R40, [R1+0x1238] ;  /* 0x0012380001287983 */ /* 0x000ee60000300a00 */
[C---:B------:R-:W-:Y:S01]  /*48a80*/  IMAD.WIDE R94, R249.reuse, 0x4, R94 ;  /* 0x00000004f95e7825 */ /* 0x040fe200078e025e */
[----:B------:R-:W-:Y:S03]  /*48a90*/  STL.64 [R1+0xe88], R126 ;  /* 0x000e887e01007387 */ /* 0x000fe60000100a00 */
[C---:B------:R-:W-:Y:S01]  /*48aa0*/  IMAD.WIDE R78, R249.reuse, 0x4, R78 ;  /* 0x00000004f94e7825 */ /* 0x040fe200078e024e */
[----:B------:R1:W-:Y:S04]  /*48ab0*/  STL.64 [R1+0xe90], R94 ;  /* 0x000e905e01007387 */ /* 0x0003e80000100a00 */
[----:B------:R1:W-:Y:S01]  /*48ac0*/  LDGSTS.E [R102+-0x57200], [R126.64], P5 ;  /* 0xa8e000007e667fae */ /* 0x0003e2000a92184c */
[----:B------:R-:W-:-:S03]  /*48ad0*/  IMAD.WIDE R54, R249, 0x4, R54 ;  /* 0x00000004f9367825 */ /* 0x000fc600078e0236 */
[----:B------:R-:W-:Y:S04]  /*48ae0*/  STL.64 [R1+0xe98], R78 ;  /* 0x000e984e01007387 */ /* 0x000fe80000100a00 */
[----:B------:R1:W-:Y:S01]  /*48af0*/  LDGSTS.E [R63+-0x56200], [R94.64], P5 ;  /* 0xa9e000005e3f7fae */ /* 0x0003e2000a92184c */
[----:B------:R-:W-:-:S03]  /*48b00*/  IMAD.WIDE R48, R249, 0x4, R48 ;  /* 0x00000004f9307825 */ /* 0x000fc600078e0230 */
[----:B------:R-:W-:Y:S04]  /*48b10*/  STL.64 [R1+0xea0], R54 ;  /* 0x000ea03601007387 */ /* 0x000fe80000100a00 */
[----:B------:R1:W-:Y:S04]  /*48b20*/  LDGSTS.E [R62+-0x55200], [R78.64], P5 ;  /* 0xaae000004e3e7fae */ /* 0x0003e8000a92184c */
[----:B------:R1:W-:Y:S04]  /*48b30*/  STL.64 [R1+0xea8], R48 ;  /* 0x000ea83001007387 */ /* 0x0003e80000100a00 */
[----:B------:R1:W-:Y:S04]  /*48b40*/  LDGSTS.E [R252+-0x54200], [R54.64], P5 ;  /* 0xabe0000036fc7fae */ /* 0x0003e8000a92184c */
[----:B-1----:R-:W3:Y:S04]  /*48b50*/  LDL.LU.64 R62, [R1+0x1208] ;  /* 0x00120800013e7983 */ /* 0x002ee80000300a00 */
[----:B------:R-:W3:Y:S04]  /*48b60*/  LDL.LU.64 R94, [R1+0x11d8] ;  /* 0x0011d800015e7983 */ /* 0x000ee80000300a00 */
[----:B------:R-:W3:Y:S04]  /*48b70*/  LDL.LU.64 R102, [R1+0x11a8] ;  /* 0x0011a80001667983 */ /* 0x000ee80000300a00 */
[----:B------:R1:W-:Y:S04]  /*48b80*/  LDGSTS.E [R248+-0x53200], [R48.64], P5 ;  /* 0xace0000030f87fae */ /* 0x0003e8000a92184c */
[----:B-1----:R-:W3:Y:S04]  /*48b90*/  LDL.LU.64 R48, [R1+0x1178] ;  /* 0x0011780001307983 */ /* 0x002ee80000300a00 */
[----:B------:R-:W3:Y:S01]  /*48ba0*/  LDL.LU.64 R54, [R1+0x1140] ;  /* 0x0011400001367983 */ /* 0x000ee20000300a00 */
[----:B------:R-:W-:-:S02]  /*48bb0*/  IADD3 R126, R86, 0x100000, RZ ;  /* 0x00100000567e7810 */ /* 0x000fc40007ffe0ff */
[C---:B------:R-:W-:Y:S02]  /*48bc0*/  IADD3 R79, R86.reuse, 0x100000, RZ ;  /* 0x00100000564f7810 */ /* 0x040fe40007ffe0ff */
[----:B------:R-:W-:Y:S01]  /*48bd0*/  IADD3 R78, R86, 0x100000, RZ ;  /* 0x00100000564e7810 */ /* 0x000fe20007ffe0ff */
[----:B----4-:R-:W-:-:S04]  /*48be0*/  IMAD.WIDE R134, R249, 0x4, R134 ;  /* 0x00000004f9867825 */ /* 0x010fc800078e0286 */
[C---:B------:R-:W-:Y:S01]  /*48bf0*/  IMAD.WIDE R118, R249.reuse, 0x4, R118 ;  /* 0x00000004f9767825 */ /* 0x040fe200078e0276 */
[----:B------:R1:W-:Y:S03]  /*48c00*/  STL.64 [R1+0xec0], R134 ;  /* 0x000ec08601007387 */ /* 0x0003e60000100a00 */
[C---:B--2---:R-:W-:Y:S01]  /*48c10*/  IMAD.WIDE R110, R249.reuse, 0x4, R110 ;  /* 0x00000004f96e7825 */ /* 0x044fe200078e026e */
[----:B------:R-:W-:Y:S03]  /*48c20*/  STL.64 [R1+0xec8], R118 ;  /* 0x000ec87601007387 */ /* 0x000fe60000100a00 */
[C---:B---3--:R-:W-:Y:S01]  /*48c30*/  IMAD.WIDE R70, R249.reuse, 0x4, R70 ;  /* 0x00000004f9467825 */ /* 0x048fe200078e0246 */
        /* <DEDUP_REMOVED lines=10> */
[----:B--2---:R-:W2:Y:S04]  /*48ce0*/  LDL.LU.64 R110, [R1+0x10b0] ;  /* 0x0010b000016e7983 */ /* 0x004ea80000300a00 */
[----:B------:R4:W-:Y:S04]  /*48cf0*/  LDGSTS.E [R248+-0x4e200], [R40.64], P5 ;  /* 0xb1e0000028f87fae */ /* 0x0009e8000a92184c */
[----:B-1----:R-:W2:Y:S04]  /*48d00*/  LDL.LU.64 R70, [R1+0x1088] ;  /* 0x0010880001467983 */ /* 0x002ea80000300a00 */
[----:B----4-:R-:W4:Y:S01]  /*48d10*/  LDL.LU.64 R78, [R1+0xc08] ;  /* 0x000c0800014e7983 */ /* 0x010f220000300a00 */
[----:B------:R-:W-:Y:S01]  /*48d20*/  IADD3 R41, R86, 0x100000, RZ ;  /* 0x0010000056297810 */ /* 0x000fe20007ffe0ff */
[----:B------:R-:W-:-:S04]  /*48d30*/  IMAD.WIDE R62, R249, 0x4, R62 ;  /* 0x00000004f93e7825 */ /* 0x000fc800078e023e */
[C---:B------:R-:W-:Y:S01]  /*48d40*/  IMAD.WIDE R142, R249.reuse, 0x4, R94 ;  /* 0x00000004f98e7825 */ /* 0x040fe200078e025e */
[----:B------:R1:W-:Y:S03]  /*48d50*/  LDGSTS.E [R41+-0x4d200], [R62.64], P5 ;  /* 0xb2e000003e297fae */ /* 0x0003e6000a92184c */
[C---:B------:R-:W-:Y:S01]  /*48d60*/  IMAD.WIDE R150, R249.reuse, 0x4, R102 ;  /* 0x00000004f9967825 */ /* 0x040fe200078e0266 */
[----:B------:R-:W4:Y:S04]  /*48d70*/  LDL.LU.64 R94, [R1+0xbc8] ;  /* 0x000bc800015e7983 */ /* 0x000f280000300a00 */
[----:B------:R1:W-:Y:S04]  /*48d80*/  STL.64 [R1+0xee8], R62 ;  /* 0x000ee83e01007387 */ /* 0x0003e80000100a00 */
[----:B------:R-:W-:Y:S04]  /*48d90*/  STL.64 [R1+0xf08], R142 ;  /* 0x000f088e01007387 */ /* 0x000fe80000100a00 */
[----:B------:R-:W4:Y:S01]  /*48da0*/  LDL.LU.64 R102, [R1+0x748] ;  /* 0x0007480001667983 */ /* 0x000f220000300a00 */
[----:B------:R-:W-:-:S03]  /*48db0*/  IMAD.WIDE R118, R249, 0x4, R48 ;  /* 0x00000004f9767825 */ /* 0x000fc600078e0230 */
[----:B------:R-:W-:Y:S01]  /*48dc0*/  STL.64 [R1+0xf10], R150 ;  /* 0x000f109601007387 */ /* 0x000fe20000100a00 */
[----:B------:R-:W-:-:S03]  /*48dd0*/  IMAD.WIDE R48, R249, 0x4, R54 ;  /* 0x00000004f9307825 */ /* 0x000fc600078e0236 */
[----:B------:R-:W4:Y:S04]  /*48de0*/  LDL.LU.64 R54, [R1+0x728] ;  /* 0x0007280001367983 */ /* 0x000f280000300a00 */
[----:B------:R1:W-:Y:S04]  /*48df0*/  STL.64 [R1+0xf18], R118 ;  /* 0x000f187601007387 */ /* 0x0003e80000100a00 */
[----:B-1----:R-:W4:Y:S01]  /*48e00*/  LDL.LU.64 R62, [R1+0x708] ;  /* 0x00070800013e7983 */ /* 0x002f220000300a00 */
[C---:B------:R-:W-:Y:S02]  /*48e10*/  IADD3 R158, R86.reuse, 0x100000, RZ ;  /* 0x00100000569e7810 */ /* 0x040fe40007ffe0ff */
[----:B------:R-:W-:-:S03]  /*48e20*/  IADD3 R40, R86, 0x100000, RZ ;  /* 0x0010000056287810 */ /* 0x000fc60007ffe0ff */
[----:B------:R1:W-:Y:S04]  /*48e30*/  LDGSTS.E [R158+-0x4c200], [R142.64], P5 ;  /* 0xb3e000008e9e7fae */ /* 0x0003e8000a92184c */
[----:B------:R1:W-:Y:S04]  /*48e40*/  LDGSTS.E [R40+-0x4b200], [R150.64], P5 ;  /* 0xb4e0000096287fae */ /* 0x0003e8000a92184c */
[----:B------:R1:W-:Y:S04]  /*48e50*/  LDGSTS.E [R252+-0x4a200], [R118.64], P5 ;  /* 0xb5e0000076fc7fae */ /* 0x0003e8000a92184c */
[----:B------:R1:W-:Y:S04]  /*48e60*/  STL.64 [R1+0xf20], R48 ;  /* 0x000f203001007387 */ /* 0x0003e80000100a00 */
[----:B------:R-:W4:Y:S01]  /*48e70*/  LDL R41, [R1+0x480] ;  /* 0x0004800001297983 */ /* 0x000f220000100800 */
[----:B-1----:R-:W-:-:S03]  /*48e80*/  IADD3 R119, R86, 0x100000, RZ ;  /* 0x0010000056777810 */ /* 0x002fc60007ffe0ff */
[----:B------:R-:W4:Y:S01]  /*48e90*/  LDL.LU.64 R142, [R1+0x1bb8] ;  /* 0x001bb800018e7983 */ /* 0x000f220000300a00 */
[----:B------:R-:W-:-:S03]  /*48ea0*/  IADD3 R118, R86, 0x100000, RZ ;  /* 0x0010000056767810 */ /* 0x000fc60007ffe0ff */
[----:B------:R1:W-:Y:S04]  /*48eb0*/  LDGSTS.E [R248+-0x49200], [R48.64], P5 ;  /* 0xb6e0000030f87fae */ /* 0x0003e8000a92184c */
[----:B-1----:R-:W4:Y:S01]  /*48ec0*/  LDL.LU.64 R48, [R1+0x700] ;  /* 0x0007000001307983 */ /* 0x002f220000300a00 */
[----:B---3--:R-:W-:-:S04]  /*48ed0*/  IMAD.WIDE R134, R249, 0x4, R134 ;  /* 0x00000004f9867825 */ /* 0x008fc800078e0286 */
[C---:B------:R-:W-:Y:S01]  /*48ee0*/  IMAD.WIDE R126, R249.reuse, 0x4, R126 ;  /* 0x00000004f97e7825 */ /* 0x040fe200078e027e */
[----:B------:R-:W-:Y:S03]  /*48ef0*/  STL.64 [R1+0xf28], R134 ;  /* 0x000f288601007387 */ /* 0x000fe60000100a00 */
[C---:B--2---:R-:W-:Y:S01]  /*48f00*/  IMAD.WIDE R110, R249.reuse, 0x4, R110 ;  /* 0x00000004f96e7825 */ /* 0x044fe200078e026e */
[----:B------:R-:W-:Y:S04]  /*48f10*/  STL.64 [R1+0xf30], R126 ;  /* 0x000f307e01007387 */ /* 0x000fe80000100a00 */
[----:B------:R1:W-:Y:S01]  /*48f20*/  LDGSTS.E [R119+-0x48200], [R134.64], P5 ;  /* 0xb7e0000086777fae */ /* 0x0003e2000a92184c */
[----:B------:R-:W-:-:S03]  /*48f30*/  IMAD.WIDE R70, R249, 0x4, R70 ;  /* 0x00000004f9467825 */ /* 0x000fc600078e0246 */
[----:B------:R-:W-:Y:S01]  /*48f40*/  STL.64 [R1+0xf38], R110 ;  /* 0x000f386e01007387 */ /* 0x000fe20000100a00 */
[----:B----4-:R-:W-:-:S03]  /*48f50*/  IMAD.WIDE R78, R249, 0x4, R78 ;  /* 0x00000004f94e7825 */ /* 0x010fc600078e024e */
[----:B------:R2:W-:Y:S04]  /*48f60*/  LDGSTS.E [R118+-0x47200], [R126.64], P5 ;  /* 0xb8e000007e767fae */ /* 0x0005e8000a92184c */
[----:B------:R3:W-:Y:S04]  /*48f70*/  STL.64 [R1+0xf78], R70 ;  /* 0x000f784601007387 */ /* 0x0007e80000100a00 */
[----:B------:R4:W-:Y:S04]  /*48f80*/  LDGSTS.E [R40+-0x46200], [R110.64], P5 ;  /* 0xb9e000006e287fae */ /* 0x0009e8000a92184c */
[----:B------:R-:W-:Y:S04]  /*48f90*/  STL.64 [R1+0xf70], R78 ;  /* 0x000f704e01007387 */ /* 0x000fe80000100a00 */
[----:B------:R3:W-:Y:S04]  /*48fa0*/  LDGSTS.E [R252+-0x45200], [R70.64], P5 ;  /* 0xbae0000046fc7fae */ /* 0x0007e8000a92184c */
[----:B------:R1:W-:Y:S01]  /*48fb0*/  LDGSTS.E [R248+-0x44200], [R78.64], P5 ;  /* 0xbbe000004ef87fae */ /* 0x0003e2000a92184c */
[----:B------:R-:W-:-:S05]  /*48fc0*/  IMAD.WIDE R94, R249, 0x4, R94 ;  /* 0x00000004f95e7825 */ /* 0x000fca00078e025e */
[----:B------:R1:W-:Y:S04]  /*48fd0*/  LDGSTS.E [R248+-0x43200], [R94.64], P5 ;  /* 0xbce000005ef87fae */ /* 0x0003e8000a92184c */
[----:B---3--:R-:W3:Y:S01]  /*48fe0*/  LDL.LU.64 R70, [R1+0x6f0] ;  /* 0x0006f00001467983 */ /* 0x008ee20000300a00 */
[----:B------:R-:W-:-:S03]  /*48ff0*/  IMAD.WIDE R102, R249, 0x4, R102 ;  /* 0x00000004f9667825 */ /* 0x000fc600078e0266 */
[----:B------:R1:W-:Y:S04]  /*49000*/  STL.64 [R1+0xf68], R94 ;  /* 0x000f685e01007387 */ /* 0x0003e80000100a00 */
[----:B------:R-:W-:Y:S01]  /*49010*/  STL.64 [R1+0xf60], R102 ;  /* 0x000f606601007387 */ /* 0x000fe20000100a00 */
[----:B------:R-:W-:-:S05]  /*49020*/  IMAD.WIDE R54, R249, 0x4, R54 ;  /* 0x00000004f9367825 */ /* 0x000fca00078e0236 */
[----:B------:R2:W-:Y:S01]  /*49030*/  STL.64 [R1+0xf58], R54 ;  /* 0x000f583601007387 */ /* 0x0005e20000100a00 */
[----:B-1----:R-:W-:-:S03]  /*49040*/  IMAD.WIDE R94, R249, 0x4, R62 ;  /* 0x00000004f95e7825 */ /* 0x002fc600078e023e */
[----:B------:R-:W4:Y:S01]  /*49050*/  LDL.LU.64 R62, [R1+0x6e0] ;  /* 0x0006e000013e7983 */ /* 0x000f220000300a00 */
[----:B------:R-:W-:-:S03]  /*49060*/  IADD3 R78, R86, 0x100000, RZ ;  /* 0x00100000564e7810 */ /* 0x000fc60007ffe0ff */
[----:B------:R1:W-:Y:S04]  /*49070*/  STL.64 [R1+0x748], R94 ;  /* 0x0007485e01007387 */ /* 0x0003e80000100a00 */
[----:B------:R1:W-:Y:S04]  /*49080*/  LDGSTS.E [R78+-0x42200], [R102.64], P5 ;  /* 0xbde00000664e7fae */ /* 0x0003e8000a92184c */
[----:B------:R2:W-:Y:S04]  /*49090*/  LDGSTS.E [R40+-0x41200], [R54.64], P5 ;  /* 0xbee0000036287fae */ /* 0x0005e8000a92184c */
[----:B------:R1:W-:Y:S04]  /*490a0*/  LDGSTS.E [R252+-0x40200], [R94.64], P5 ;  /* 0xbfe000005efc7fae */ /* 0x0003e8000a92184c */
[----:B------:R-:W0:Y:S04]  /*490b0*/  LDGDEPBAR ;  /* 0x00000000000079af */ /* 0x000e280000000000 */
[----:B--2---:R-:W2:Y:S01]  /*490c0*/  LDL.LU.64 R54, [R1+0x6d0] ;  /* 0x0006d00001367983 */ /* 0x004ea20000300a00 */
[----:B------:R-:W-:-:S03]  /*490d0*/  IADD3 R248, R41, 0x100000, RZ ;  /* 0x0010000029f87810 */ /* 0x000fc60007ffe0ff */
[----:B-1----:R-:W2:Y:S01]  /*490e0*/  LDL.LU.64 R94, [R1+0x6c0] ;  /* 0x0006c000015e7983 */ /* 0x002ea20000300a00 */
[----:B------:R-:W-:-:S03]  /*490f0*/  IMAD.WIDE R78, R0, 0x4, R48 ;  /* 0x00000004004e7825 */ /* 0x000fc600078e0230 */
[----:B------:R-:W-:Y:S01]  /*49100*/  BAR.SYNC.DEFER_BLOCKING 0x0 ;  /* 0x0000000000007b1d */ /* 0x000fe20000010000 */
[----:B------:R-:W-:-:S05]  /*49110*/  IADD3 R48, R41, 0x100000, RZ ;  /* 0x0010000029307810 */ /* 0x000fca0007ffe0ff */
[----:B------:R3:W-:Y:S04]  /*49120*/  STL.64 [R1+0x16a0], R78 ;  /* 0x0016a04e01007387 */ /* 0x0007e80000100a00 */
[----:B------:R-:W-:Y:S01]  /*49130*/  @!PT LDS RZ, [RZ] ;  /* 0x00000000fffff984 */ /* 0x000fe20000000800 */
[----:B------:R-:W-:Y:S01]  /*49140*/  @!PT LDS RZ, [RZ] ;  /* 0x00000000fffff984 */ /* 0x000fe20000000800 */
[----:B------:R-:W-:Y:S01]  /*49150*/  @!PT LDS RZ, [RZ] ;  /* 0x00000000fffff984 */ /* 0x000fe20000000800 */
[----:B------:R3:W-:Y:S02]  /*49160*/  LDGSTS.E [R248+0x58000], [R78.64], P6 ;  /* 0x580000004ef87fae */ /* 0x0007e4000b12184c */
[C---:B---3--:R-:W-:Y:S02]  /*49170*/  IMAD.WIDE R78, R0.reuse, 0x4, R70 ;  /* 0x00000004004e7825 */ /* 0x048fe400078e0246 */
[----:B------:R-:W3:Y:S04]  /*49180*/  LDL.LU.64 R70, [R1+0x6b0] ;  /* 0x0006b00001467983 */ /* 0x000ee80000300a00 */
[----:B------:R4:W-:Y:S04]  /*49190*/  STL.64 [R1+0x1698], R78 ;  /* 0x0016984e01007387 */ /* 0x0009e80000100a00 */
[----:B------:R4:W-:Y:S02]  /*491a0*/  LDGSTS.E [R48+0x58400], [R78.64], P1 ;  /* 0x584000004e307fae */ /* 0x0009e4000892184c */
[----:B----4-:R-:W-:-:S02]  /*491b0*/  IMAD.WIDE R78, R0, 0x4, R62 ;  /* 0x00000004004e7825 */ /* 0x010fc400078e023e */
[----:B------:R-:W4:Y:S04]  /*491c0*/  LDL.LU.64 R62, [R1+0x6a0] ;  /* 0x0006a000013e7983 */ /* 0x000f280000300a00 */
[----:B------:R-:W1:Y:S04]  /*491d0*/  S2R R40, SR_TID.X ;  /* 0x0000000000287919 */ /* 0x000e680000002100 */
[----:B------:R-:W2:Y:S04]  /*491e0*/  S2R R49, SR_TID.X ;  /* 0x0000000000317919 */ /* 0x000ea80000002100 */
[----:B------:R1:W-:Y:S02]  /*491f0*/  STL.64 [R1+0x1680], R78 ;  /* 0x0016804e01007387 */ /* 0x0003e40000100a00 */
[----:B-1----:R-:W-:-:S04]  /*49200*/  SHF.R.U32.HI R40, RZ, 0x6, R40 ;  /* 0x00000006ff287819 */ /* 0x002fc80000011628 */
[----:B------:R-:W-:Y:S02]  /*49210*/  SGXT.U32 R40, R40, 0x1 ;  /* 0x000000012828781a */ /* 0x000fe40000000000 */
[----:B--2---:R-:W-:Y:S02]  /*49220*/  SHF.R.U32.HI R49, RZ, 0x6, R49 ;  /* 0x00000006ff317819 */ /* 0x004fe40000011631 */
[----:B------:R-:W-:Y:S02]  /*49230*/  LOP3.LUT R40, R40, 0x14, RZ, 0xfc, !PT ;  /* 0x0000001428287812 */ /* 0x000fe400078efcff */
[----:B------:R-:W-:Y:S02]  /*49240*/  SGXT.U32 R49, R49, 0x1 ;  /* 0x000000013131781a */ /* 0x000fe40000000000 */
[----:B------:R-:W-:Y:S02]  /*49250*/  ISETP.GE.AND P5, PT, R40, UR7, PT ;  /* 0x0000000728007c0c */ /* 0x000fe4000bfa6270 */
[----:B------:R-:W-:Y:S01]  /*49260*/  LOP3.LUT R40, R49, 0x18, RZ, 0xfc, !PT ;  /* 0x0000001831287812 */ /* 0x000fe200078efcff */
[----:B------:R-:W-:Y:S01]  /*49270*/  IMAD.WIDE R102, R0, 0x4, R54 ;  /* 0x0000000400667825 */ /* 0x000fe200078e0236 */
[----:B------:R-:W-:Y:S01]  /*49280*/  SEL R248, RZ, 0x4, P5 ;  /* 0x00000004fff87807 */ /* 0x000fe20002800000 */
[----:B------:R-:W2:Y:S01]  /*49290*/  LDL.LU.64 R54, [R1+0x690] ;  /* 0x0006900001367983 */ /* 0x000ea20000300a00 */
[----:B------:R-:W-:-:S03]  /*492a0*/  ISETP.GE.AND P5, PT, R40, UR7, PT ;  /* 0x0000000728007c0c */ /* 0x000fc6000bfa6270 */
[----:B------:R-:W1:Y:S04]  /*492b0*/  S2R R40, SR_TID.X ;  /* 0x0000000000287919 */ /* 0x000e680000002100 */
[----:B------:R-:W1:Y:S01]  /*492c0*/  S2R R48, SR_TID.X ;  /* 0x0000000000307919 */ /* 0x000e620000002100 */
[----:B------:R-:W-:-:S04]  /*492d0*/  LOP3.LUT R49, R49, 0x1c, RZ, 0xfc, !PT ;  /* 0x0000001c31317812 */ /* 0x000fc800078efcff */
[----:B------:R-:W-:Y:S02]  /*492e0*/  ISETP.GE.AND P6, PT, R49, UR7, PT ;  /* 0x0000000731007c0c */ /* 0x000fe4000bfc6270 */
[----:B------:R-:W-:Y:S02]  /*492f0*/  SEL R49, R248, RZ, P0 ;  /* 0x000000fff8317207 */ /* 0x000fe40000000000 */
[----:B------:R-:W-:Y:S02]  /*49300*/  SEL R252, RZ, 0x4, P5 ;  /* 0x00000004fffc7807 */ /* 0x000fe40002800000 */
[----:B------:R-:W-:Y:S02]  /*49310*/  ISETP.NE.U32.AND P5, PT, R49, RZ, PT ;  /* 0x000000ff3100720c */ /* 0x000fe40003fa5070 */
[----:B-1----:R-:W-:-:S04]  /*49320*/  SHF.R.U32.HI R40, RZ, 0x6, R40 ;  /* 0x00000006ff287819 */ /* 0x002fc80000011628 */
[----:B------:R-:W-:Y:S02]  /*49330*/  SGXT.U32 R40, R40, 0x1 ;  /* 0x000000012828781a */ /* 0x000fe40000000000 */
[----:B------:R-:W-:Y:S02]  /*49340*/  SEL R248, RZ, 0x4, P6 ;  /* 0x00000004fff87807 */ /* 0x000fe40003000000 */
[----:B------:R-:W-:Y:S02]  /*49350*/  LOP3.LUT R49, R40, 0x20, RZ, 0xfc, !PT ;  /* 0x0000002028317812 */ /* 0x000fe400078efcff */
[----:B------:R-:W-:Y:S02]  /*49360*/  SHF.R.U32.HI R48, RZ, 0x6, R48 ;  /* 0x00000006ff307819 */ /* 0x000fe40000011630 */
[----:B------:R-:W-:Y:S02]  /*49370*/  ISETP.GE.AND P6, PT, R49, UR7, PT ;  /* 0x0000000731007c0c */ /* 0x000fe4000bfc6270 */
[----:B------:R-:W-:-:S02]  /*49380*/  SEL R40, R252, RZ, P0 ;  /* 0x000000fffc287207 */ /* 0x000fc40000000000 */
[C---:B------:R-:W-:Y:S02]  /*49390*/  IADD3 R49, R41.reuse, 0x100000, RZ ;  /* 0x0010000029317810 */ /* 0x040fe40007ffe0ff */
[----:B------:R-:W-:Y:S02]  /*493a0*/  SEL R252, R248, RZ, P0 ;  /* 0x000000fff8fc7207 */ /* 0x000fe40000000000 */
[----:B------:R-:W-:Y:S01]  /*493b0*/  SGXT.U32 R48, R48, 0x1 ;  /* 0x000000013030781a */ /* 0x000fe20000000000 */
[----:B------:R-:W-:Y:S01]  /*493c0*/  STL.64 [R1+0x1688], R102 ;  /* 0x0016886601007387 */ /* 0x000fe20000100a00 */
[----:B------:R-:W-:Y:S02]  /*493d0*/  ISETP.NE.U32.AND P1, PT, R40, RZ, PT ;  /* 0x000000ff2800720c */ /* 0x000fe40003f25070 */
[----:B------:R-:W-:Y:S01]  /*493e0*/  SEL R248, RZ, 0x4, P6 ;  /* 0x00000004fff87807 */ /* 0x000fe20003000000 */
[----:B------:R1:W-:Y:S01]  /*493f0*/  LDGSTS.E [R49+0x58800], [R78.64], P2 ;  /* 0x588000004e317fae */ /* 0x0003e2000912184c */
[----:B------:R-:W-:Y:S01]  /*49400*/  ISETP.NE.U32.AND P6, PT, R252, RZ, PT ;  /* 0x000000fffc00720c */ /* 0x000fe20003fc5070 */
[----:B------:R-:W-:Y:S01]  /*49410*/  IMAD.WIDE R94, R0, 0x4, R94 ;  /* 0x00000004005e7825 */ /* 0x000fe200078e025e */
[----:B------:R-:W-:-:S02]  /*49420*/  IADD3 R40, R41, 0x100000, RZ ;  /* 0x0010000029287810 */ /* 0x000fc40007ffe0ff */
[----:B------:R-:W-:Y:S02]  /*49430*/  LOP3.LUT R48, R48, 0x24, RZ, 0xfc, !PT ;  /* 0x0000002430307812 */ /* 0x000fe400078efcff */
[----:B------:R-:W-:Y:S01]  /*49440*/  IADD3 R252, R41, 0x100000, RZ ;  /* 0x0010000029fc7810 */ /* 0x000fe20007ffe0ff */
[----:B------:R3:W-:Y:S01]  /*49450*/  LDGSTS.E [R40+0x58c00], [R102.64], P3 ;  /* 0x58c0000066287fae */ /* 0x0007e2000992184c */
[----:B------:R-:W-:-:S03]  /*49460*/  ISETP.GE.AND P2, PT, R48, UR7, PT ;  /* 0x0000000730007c0c */ /* 0x000fc6000bf46270 */
[----:B-1----:R-:W2:Y:S01]  /*49470*/  LDL.LU.64 R78, [R1+0x680] ;  /* 0x00068000014e7983 */ /* 0x002ea20000300a00 */
[----:B------:R-:W-:-:S03]  /*49480*/  IADD3 R48, R41, 0x100000, RZ ;  /* 0x0010000029307810 */ /* 0x000fc60007ffe0ff */
[----:B------:R1:W-:Y:S04]  /*49490*/  STL.64 [R1+0x1690], R94 ;  /* 0x0016905e01007387 */ /* 0x0003e80000100a00 */
[----:B------:R1:W-:Y:S04]  /*494a0*/  LDGSTS.E [R252+0x59000], [R94.64], P4 ;  /* 0x590000005efc7fae */ /* 0x0003e8000a12184c */
[----:B-1----:R-:W2:Y:S01]  /*494b0*/  LDL.LU.64 R94, [R1+0x670] ;  /* 0x00067000015e7983 */ /* 0x002ea20000300a00 */
[----:B---3--:R-:W-:-:S05]  /*494c0*/  IMAD.WIDE R70, R0, 0x4, R70 ;  /* 0x0000000400467825 */ /* 0x008fca00078e0246 */
[----:B------:R4:W-:Y:S04]  /*494d0*/  STL.64 [R1+0x1678], R70 ;  /* 0x0016784601007387 */ /* 0x0009e80000100a00 */
[----:B------:R4:W-:Y:S02]  /*494e0*/  LDGSTS.E [R48+0x59400], [R70.64], P5 ;  /* 0x5940000046307fae */ /* 0x0009e4000a92184c */
[----:B----4-:R-:W-:Y:S02]  /*494f0*/  IMAD.WIDE R70, R0, 0x4, R62 ;  /* 0x0000000400467825 */ /* 0x010fe400078e023e */
[----:B------:R-:W3:Y:S04]  /*49500*/  LDL.LU.64 R62, [R1+0x660] ;  /* 0x00066000013e7983 */ /* 0x000ee80000300a00 */
[----:B------:R-:W1:Y:S01]  /*49510*/  S2R R49, SR_TID.X ;  /* 0x0000000000317919 */ /* 0x000e620000002100 */
[----:B------:R-:W-:-:S04]  /*49520*/  SEL R248, R248, RZ, P0 ;  /* 0x000000fff8f87207 */ /* 0x000fc80000000000 */
[----:B------:R-:W-:Y:S02]  /*49530*/  ISETP.NE.U32.AND P3, PT, R248, RZ, PT ;  /* 0x000000fff800720c */ /* 0x000fe40003f65070 */
[----:B------:R-:W-:Y:S01]  /*49540*/  SEL R248, RZ, 0x4, P2 ;  /* 0x00000004fff87807 */ /* 0x000fe20001000000 */
[----:B------:R4:W-:Y:S01]  /*49550*/  STL.64 [R1+0x1660], R70 ;  /* 0x0016604601007387 */ /* 0x0009e20000100a00 */
[----:B-1----:R-:W-:-:S04]  /*49560*/  SHF.R.U32.HI R49, RZ, 0x6, R49 ;  /* 0x00000006ff317819 */ /* 0x002fc80000011631 */
[----:B------:R-:W-:-:S04]  /*49570*/  SGXT.U32 R49, R49, 0x1 ;  /* 0x000000013131781a */ /* 0x000fc80000000000 */
[----:B------:R-:W-:-:S04]  /*49580*/  LOP3.LUT R40, R49, 0x28, RZ, 0xfc, !PT ;  /* 0x0000002831287812 */ /* 0x000fc800078efcff */
[----:B------:R-:W-:Y:S02]  /*49590*/  ISETP.GE.AND P2, PT, R40, UR7, PT ;  /* 0x0000000728007c0c */ /* 0x000fe4000bf46270 */
[----:B------:R-:W1:Y:S01]  /*495a0*/  S2R R40, SR_TID.X ;  /* 0x0000000000287919 */ /* 0x000e620000002100 */
[----:B--2---:R-:W-:-:S03]  /*495b0*/  IMAD.WIDE R102, R0, 0x4, R54 ;  /* 0x0000000400667825 */ /* 0x004fc600078e0236 */
[----:B------:R-:W2:Y:S01]  /*495c0*/  LDL.LU.64 R54, [R1+0x650] ;  /* 0x0006500001367983 */ /* 0x000ea20000300a00 */
[----:B------:R-:W-:-:S04]  /*495d0*/  LOP3.LUT R49, R49, 0x2c, RZ, 0xfc, !PT ;  /* 0x0000002c31317812 */ /* 0x000fc800078efcff */
[----:B------:R-:W-:Y:S02]  /*495e0*/  ISETP.GE.AND P4, PT, R49, UR7, PT ;  /* 0x0000000731007c0c */ /* 0x000fe4000bf86270 */
[----:B------:R-:W-:Y:S02]  /*495f0*/  SEL R49, R248, RZ, P0 ;  /* 0x000000fff8317207 */ /* 0x000fe40000000000 */
[----:B------:R-:W-:Y:S02]  /*49600*/  SEL R252, RZ, 0x4, P2 ;  /* 0x00000004fffc7807 */ /* 0x000fe40001000000 */
[----:B------:R-:W-:Y:S02]  /*49610*/  ISETP.NE.U32.AND P2, PT, R49, RZ, PT ;  /* 0x000000ff3100720c */ /* 0x000fe40003f45070 */
[----:B-1----:R-:W-:-:S04]  /*49620*/  SHF.R.U32.HI R40, RZ, 0x6, R40 ;  /* 0x00000006ff287819 */ /* 0x002fc80000011628 */
[----:B------:R-:W-:-:S04]  /*49630*/  SGXT.U32 R40, R40, 0x1 ;  /* 0x000000012828781a */ /* 0x000fc80000000000 */
[----:B------:R-:W-:Y:S02]  /*49640*/  LOP3.LUT R49, R40, 0x30, RZ, 0xfc, !PT ;  /* 0x0000003028317812 */ /* 0x000fe400078efcff */
[----:B------:R-:W-:Y:S02]  /*49650*/  SEL R248, RZ, 0x4, P4 ;  /* 0x00000004fff87807 */ /* 0x000fe40002000000 */
[----:B------:R-:W-:Y:S02]  /*49660*/  ISETP.GE.AND P4, PT, R49, UR7, PT ;  /* 0x0000000731007c0c */ /* 0x000fe4000bf86270 */
[----:B------:R-:W-:Y:S02]  /*49670*/  IADD3 R49, R41, 0x100000, RZ ;  /* 0x0010000029317810 */ /* 0x000fe40007ffe0ff */
[----:B------:R-:W-:Y:S02]  /*49680*/  SEL R40, R252, RZ, P0 ;  /* 0x000000fffc287207 */ /* 0x000fe40000000000 */
[----:B------:R-:W-:Y:S01]  /*49690*/  SEL R252, R248, RZ, P0 ;  /* 0x000000fff8fc7207 */ /* 0x000fe20000000000 */
[----:B------:R-:W-:Y:S01]  /*496a0*/  STL.64 [R1+0x1668], R102 ;  /* 0x0016686601007387 */ /* 0x000fe20000100a00 */
[----:B------:R-:W-:-:S02]  /*496b0*/  ISETP.NE.U32.AND P5, PT, R40, RZ, PT ;  /* 0x000000ff2800720c */ /* 0x000fc40003fa5070 */
[----:B------:R-:W-:Y:S01]  /*496c0*/  SEL R248, RZ, 0x4, P4 ;  /* 0x00000004fff87807 */ /* 0x000fe20002000000 */
[----:B------:R4:W-:Y:S01]  /*496d0*/  LDGSTS.E [R49+0x59800], [R70.64], P1 ;  /* 0x5980000046317fae */ /* 0x0009e2000892184c */
[----:B------:R-:W-:Y:S02]  /*496e0*/  ISETP.NE.U32.AND P4, PT, R252, RZ, PT ;  /* 0x000000fffc00720c */ /* 0x000fe40003f85070 */
[C---:B------:R-:W-:Y:S02]  /*496f0*/  IADD3 R40, R41.reuse, 0x100000, RZ ;  /* 0x0010000029287810 */ /* 0x040fe40007ffe0ff */
[----:B------:R-:W-:-:S03]  /*49700*/  IADD3 R252, R41, 0x100000, RZ ;  /* 0x0010000029fc7810 */ /* 0x000fc60007ffe0ff */
[----:B------:R1:W-:Y:S04]  /*49710*/  LDGSTS.E [R40+0x59c00], [R102.64], P6 ;  /* 0x59c0000066287fae */ /* 0x0003e8000b12184c */
[----:B----4-:R-:W4:Y:S01]  /*49720*/  LDL.LU.64 R70, [R1+0x640] ;  /* 0x0006400001467983 */ /* 0x010f220000300a00 */
[----:B------:R-:W-:-:S05]  /*49730*/  IMAD.WIDE R78, R0, 0x4, R78 ;  /* 0x00000004004e7825 */ /* 0x000fca00078e024e */
[----:B------:R1:W-:Y:S04]  /*49740*/  STL.64 [R1+0x1670], R78 ;  /* 0x0016704e01007387 */ /* 0x0003e80000100a00 */
[----:B------:R1:W-:Y:S02]  /*49750*/  LDGSTS.E [R252+0x5a000], [R78.64], P3 ;  /* 0x5a0000004efc7fae */ /* 0x0003e4000992184c */
[C---:B-1----:R-:W-:Y:S02]  /*49760*/  IMAD.WIDE R78, R0.reuse, 0x4, R94 ;  /* 0x00000004004e7825 */ /* 0x042fe400078e025e */
[----:B------:R-:W4:Y:S04]  /*49770*/  LDL.LU.64 R94, [R1+0x630] ;  /* 0x00063000015e7983 */ /* 0x000f280000300a00 */
[----:B------:R4:W-:Y:S01]  /*49780*/  STL.64 [R1+0x1658], R78 ;  /* 0x0016584e01007387 */ /* 0x0009e20000100a00 */
[----:B---3--:R-:W-:-:S03]  /*49790*/  IMAD.WIDE R110, R0, 0x4, R62 ;  /* 0x00000004006e7825 */ /* 0x008fc600078e023e */
[----:B------:R-:W3:Y:S04]  /*497a0*/  LDL.LU.64 R62, [R1+0x620] ;  /* 0x00062000013e7983 */ /* 0x000ee80000300a00 */
[----:B------:R-:W1:Y:S04]  /*497b0*/  S2R R48, SR_TID.X ;  /* 0x0000000000307919 */ /* 0x000e680000002100 */
[----:B------:R-:W1:Y:S01]  /*497c0*/  S2R R49, SR_TID.X ;  /* 0x0000000000317919 */ /* 0x000e620000002100 */
[----:B------:R-:W-:-:S04]  /*497d0*/  SEL R248, R248, RZ, P0 ;  /* 0x000000fff8f87207 */ /* 0x000fc80000000000 */
[----:B------:R-:W-:Y:S02]  /*497e0*/  ISETP.NE.U32.AND P6, PT, R248, RZ, PT ;  /* 0x000000fff800720c */ /* 0x000fe40003fc5070 */
[----:B-1----:R-:W-:-:S04]  /*497f0*/  SHF.R.U32.HI R48, RZ, 0x6, R48 ;  /* 0x00000006ff307819 */ /* 0x002fc80000011630 */
[----:B------:R-:W-:Y:S02]  /*49800*/  SGXT.U32 R48, R48, 0x1 ;  /* 0x000000013030781a */ /* 0x000fe40000000000 */
[----:B------:R-:W-:Y:S02]  /*49810*/  SHF.R.U32.HI R49, RZ, 0x6, R49 ;  /* 0x00000006ff317819 */ /* 0x000fe40000011631 */
[----:B------:R-:W-:Y:S02]  /*49820*/  LOP3.LUT R48, R48, 0x34, RZ, 0xfc, !PT ;  /* 0x0000003430307812 */ /* 0x000fe400078efcff */
[----:B------:R-:W-:Y:S02]  /*49830*/  SGXT.U32 R49, R49, 0x1 ;  /* 0x000000013131781a */ /* 0x000fe40000000000 */
[----:B------:R-:W-:Y:S02]  /*49840*/  ISETP.GE.AND P1, PT, R48, UR7, PT ;  /* 0x0000000730007c0c */ /* 0x000fe4000bf26270 */
[----:B------:R-:W-:-:S02]  /*49850*/  LOP3.LUT R40, R49, 0x38, RZ, 0xfc, !PT ;  /* 0x0000003831287812 */ /* 0x000fc400078efcff */
[----:B------:R-:W-:Y:S02]  /*49860*/  SEL R248, RZ, 0x4, P1 ;  /* 0x00000004fff87807 */ /* 0x000fe40000800000 */
[----:B------:R-:W-:Y:S02]  /*49870*/  ISETP.GE.AND P1, PT, R40, UR7, PT ;  /* 0x0000000728007c0c */ /* 0x000fe4000bf26270 */
[----:B------:R-:W1:Y:S01]  /*49880*/  S2R R40, SR_TID.X ;  /* 0x0000000000287919 */ /* 0x000e620000002100 */
[----:B--2---:R-:W-:-:S03]  /*49890*/  IMAD.WIDE R102, R0, 0x4, R54 ;  /* 0x0000000400667825 */ /* 0x004fc600078e0236 */
[----:B------:R-:W-:Y:S01]  /*498a0*/  STL.64 [R1+0x1640], R110 ;  /* 0x0016406e01007387 */ /* 0x000fe20000100a00 */
[----:B------:R-:W-:-:S03]  /*498b0*/  LOP3.LUT R49, R49, 0x3c, RZ, 0xfc, !PT ;  /* 0x0000003c31317812 */ /* 0x000fc600078efcff */
[----:B------:R-:W2:Y:S01]  /*498c0*/  LDL.LU.64 R54, [R1+0x610] ;  /* 0x0006100001367983 */ /* 0x000ea20000300a00 */
        /* <DEDUP_REMOVED lines=9> */
[----:B------:R-:W1:Y:S01]  /*49960*/  S2R R49, SR_TID.X ;  /* 0x0000000000317919 */ /* 0x000e620000002100 */
[----:B------:R-:W-:Y:S02]  /*49970*/  IADD3 R48, R41, 0x100000, RZ ;  /* 0x0010000029307810 */ /* 0x000fe40007ffe0ff */
[----:B------:R-:W-:Y:S02]  /*49980*/  SEL R40, R252, RZ, P0 ;  /* 0x000000fffc287207 */ /* 0x000fe40000000000 */
[----:B------:R-:W-:Y:S01]  /*49990*/  SEL R252, R248, RZ, P0 ;  /* 0x000000fff8fc7207 */ /* 0x000fe20000000000 */
[----:B------:R4:W-:Y:S01]  /*499a0*/  LDGSTS.E [R48+0x5a400], [R78.64], P2 ;  /* 0x5a4000004e307fae */ /* 0x0009e2000912184c */
[----:B------:R-:W-:-:S02]  /*499b0*/  ISETP.NE.U32.AND P2, PT, R40, RZ, PT ;  /* 0x000000ff2800720c */ /* 0x000fc40003f45070 */
[----:B------:R-:W-:Y:S01]  /*499c0*/  SEL R248, RZ, 0x4, P3 ;  /* 0x00000004fff87807 */ /* 0x000fe20001800000 */
[----:B------:R-:W-:Y:S01]  /*499d0*/  STL.64 [R1+0x1648], R102 ;  /* 0x0016486601007387 */ /* 0x000fe20000100a00 */
[----:B------:R-:W-:Y:S02]  /*499e0*/  ISETP.NE.U32.AND P3, PT, R252, RZ, PT ;  /* 0x000000fffc00720c */ /* 0x000fe40003f65070 */
[C---:B------:R-:W-:Y:S01]  /*499f0*/  IADD3 R40, R41.reuse, 0x100000, RZ ;  /* 0x0010000029287810 */ /* 0x040fe20007ffe0ff */
[----:B------:R4:W-:Y:S01]  /*49a00*/  LDGSTS.E [R48+0x5a800], [R110.64], P5 ;  /* 0x5a8000006e307fae */ /* 0x0009e2000a92184c */
[----:B------:R-:W-:Y:S01]  /*49a10*/  IADD3 R252, R41, 0x100000, RZ ;  /* 0x0010000029fc7810 */ /* 0x000fe20007ffe0ff */
[----:B----4-:R-:W-:Y:S02]  /*49a20*/  IMAD.WIDE R78, R0, 0x4, R70 ;  /* 0x00000004004e7825 */ /* 0x010fe400078e0246 */
[----:B------:R4:W-:Y:S04]  /*49a30*/  LDGSTS.E [R40+0x5ac00], [R102.64], P4 ;  /* 0x5ac0000066287fae */ /* 0x0009e8000a12184c */
[----:B------:R4:W-:Y:S01]  /*49a40*/  LDGSTS.E [R252+0x5b000], [R78.64], P6 ;  /* 0x5b0000004efc7fae */ /* 0x0009e2000b12184c */
[----:B-1----:R-:W-:-:S03]  /*49a50*/  SHF.R.U32.HI R70, RZ, 0x6, R49 ;  /* 0x00000006ff467819 */ /* 0x002fc60000011631 */
[----:B------:R-:W2:Y:S04]  /*49a60*/  LDL.LU.64 R48, [R1+0x600] ;  /* 0x0006000001307983 */ /* 0x000ea80000300a00 */
[----:B------:R4:W-:Y:S02]  /*49a70*/  STL.64 [R1+0x1650], R78 ;  /* 0x0016504e01007387 */ /* 0x0009e40000100a00 */
[C---:B----4-:R-:W-:Y:S02]  /*49a80*/  IMAD.WIDE R78, R0.reuse, 0x4, R94 ;  /* 0x00000004004e7825 */ /* 0x050fe400078e025e */
[----:B------:R-:W4:Y:S04]  /*49a90*/  LDL.LU.64 R94, [R1+0x5f0] ;  /* 0x0005f000015e7983 */ /* 0x000f280000300a00 */
[----:B------:R1:W-:Y:S01]  /*49aa0*/  STL.64 [R1+0x1638], R78 ;  /* 0x0016384e01007387 */ /* 0x0003e20000100a00 */
[----:B---3--:R-:W-:-:S03]  /*49ab0*/  IMAD.WIDE R110, R0, 0x4, R62 ;  /* 0x00000004006e7825 */ /* 0x008fc600078e023e */
[----:B------:R-:W3:Y:S04]  /*49ac0*/  LDL.LU.64 R62, [R1+0x5e0] ;  /* 0x0005e000013e7983 */ /* 0x000ee80000300a00 */
[----:B------:R-:W1:Y:S01]  /*49ad0*/  S2R R71, SR_TID.X ;  /* 0x0000000000477919 */ /* 0x000e620000002100 */
[----:B------:R-:W-:-:S04]  /*49ae0*/  SGXT.U32 R70, R70, 0x1 ;  /* 0x000000014646781a */ /* 0x000fc80000000000 */
[----:B------:R-:W-:Y:S02]  /*49af0*/  LOP3.LUT R70, R70, 0x44, RZ, 0xfc, !PT ;  /* 0x0000004446467812 */ /* 0x000fe400078efcff */
[----:B------:R-:W-:Y:S02]  /*49b00*/  SEL R248, R248, RZ, P0 ;  /* 0x000000fff8f87207 */ /* 0x000fe40000000000 */
[----:B------:R-:W-:Y:S02]  /*49b10*/  ISETP.GE.AND P5, PT, R70, UR7, PT ;  /* 0x0000000746007c0c */ /* 0x000fe4000bfa6270 */
[----:B------:R-:W-:Y:S02]  /*49b20*/  ISETP.NE.U32.AND P4, PT, R248, RZ, PT ;  /* 0x000000fff800720c */ /* 0x000fe40003f85070 */
[----:B-1----:R-:W-:-:S04]  /*49b30*/  SHF.R.U32.HI R71, RZ, 0x6, R71 ;  /* 0x00000006ff477819 */ /* 0x002fc80000011647 */
[----:B------:R-:W-:-:S04]  /*49b40*/  SGXT.U32 R71, R71, 0x1 ;  /* 0x000000014747781a */ /* 0x000fc80000000000 */
[----:B------:R-:W-:Y:S02]  /*49b50*/  LOP3.LUT R40, R71, 0x48, RZ, 0xfc, !PT ;  /* 0x0000004847287812 */ /* 0x000fe400078efcff */
[----:B------:R-:W-:Y:S02]  /*49b60*/  SEL R248, RZ, 0x4, P5 ;  /* 0x00000004fff87807 */ /* 0x000fe40002800000 */
[----:B------:R-:W-:Y:S02]  /*49b70*/  ISETP.GE.AND P5, PT, R40, UR7, PT ;  /* 0x0000000728007c0c */ /* 0x000fe4000bfa6270 */
[----:B------:R-:W1:Y:S01]  /*49b80*/  S2R R40, SR_TID.X ;  /* 0x0000000000287919 */ /* 0x000e620000002100 */
[----:B--2---:R-:W-:-:S03]  /*49b90*/  IMAD.WIDE R102, R0, 0x4, R54 ;  /* 0x0000000400667825 */ /* 0x004fc600078e0236 */
[----:B------:R-:W2:Y:S01]  /*49ba0*/  S2R R55, SR_TID.X ;  /* 0x0000000000377919 */ /* 0x000ea20000002100 */
[----:B------:R-:W-:-:S04]  /*49bb0*/  LOP3.LUT R71, R71, 0x4c, RZ, 0xfc, !PT ;  /* 0x0000004c47477812 */ /* 0x000fc800078efcff */
[----:B------:R-:W-:Y:S02]  /*49bc0*/  ISETP.GE.AND P6, PT, R71, UR7, PT ;  /* 0x0000000747007c0c */ /* 0x000fe4000bfc6270 */
[----:B------:R-:W-:Y:S02]  /*49bd0*/  SEL R71, R248, RZ, P0 ;  /* 0x000000fff8477207 */ /* 0x000fe40000000000 */
[----:B-1----:R-:W-:Y:S02]  /*49be0*/  SHF.R.U32.HI R40, RZ, 0x6, R40 ;  /* 0x00000006ff287819 */ /* 0x002fe40000011628 */
[----:B------:R-:W-:Y:S02]  /*49bf0*/  SEL R252, RZ, 0x4, P5 ;  /* 0x00000004fffc7807 */ /* 0x000fe40002800000 */
[----:B------:R-:W-:Y:S02]  /*49c00*/  SGXT.U32 R40, R40, 0x1 ;  /* 0x000000012828781a */ /* 0x000fe40000000000 */
[----:B------:R-:W-:-:S02]  /*49c10*/  ISETP.NE.U32.AND P5, PT, R71, RZ, PT ;  /* 0x000000ff4700720c */ /* 0x000fc40003fa5070 */
[----:B------:R-:W-:Y:S02]  /*49c20*/  LOP3.LUT R71, R40, 0x50, RZ, 0xfc, !PT ;  /* 0x0000005028477812 */ /* 0x000fe400078efcff */
[----:B------:R-:W-:Y:S02]  /*49c30*/  IADD3 R70, R41, 0x100000, RZ ;  /* 0x0010000029467810 */ /* 0x000fe40007ffe0ff */
[----:B------:R-:W-:Y:S02]  /*49c40*/  SEL R248, RZ, 0x4, P6 ;  /* 0x00000004fff87807 */ /* 0x000fe40003000000 */
[----:B--2---:R-:W-:Y:S01]  /*49c50*/  SHF.R.U32.HI R54, RZ, 0x6, R55 ;  /* 0x00000006ff367819 */ /* 0x004fe20000011637 */
[----:B------:R1:W-:Y:S01]  /*49c60*/  LDGSTS.E [R70+0x5b400], [R78.64], P1 ;  /* 0x5b4000004e467fae */ /* 0x0003e2000892184c */
[----:B------:R-:W-:Y:S02]  /*49c70*/  ISETP.GE.AND P6, PT, R71, UR7, PT ;  /* 0x0000000747007c0c */ /* 0x000fe4000bfc6270 */
[----:B------:R-:W-:-:S02]  /*49c80*/  SEL R40, R252, RZ, P0 ;  /* 0x000000fffc287207 */ /* 0x000fc40000000000 */
[----:B------:R-:W-:Y:S02]  /*49c90*/  SGXT.U32 R54, R54, 0x1 ;  /* 0x000000013636781a */ /* 0x000fe40000000000 */
[----:B------:R-:W-:Y:S02]  /*49ca0*/  SEL R252, R248, RZ, P0 ;  /* 0x000000fff8fc7207 */ /* 0x000fe40000000000 */
[----:B------:R-:W-:Y:S02]  /*49cb0*/  IADD3 R86, R41, 0x100000, RZ ;  /* 0x0010000029567810 */ /* 0x000fe40007ffe0ff */
[----:B------:R-:W-:Y:S02]  /*49cc0*/  SEL R248, RZ, 0x4, P6 ;  /* 0x00000004fff87807 */ /* 0x000fe40003000000 */
[----:B------:R-:W-:Y:S01]  /*49cd0*/  ISETP.NE.U32.AND P1, PT, R40, RZ, PT ;  /* 0x000000ff2800720c */ /* 0x000fe20003f25070 */
[----:B------:R-:W-:Y:S01]  /*49ce0*/  STL.64 [R1+0x1620], R110 ;  /* 0x0016206e01007387 */ /* 0x000fe20000100a00 */
[----:B------:R-:W-:-:S02]  /*49cf0*/  LOP3.LUT R54, R54, 0x54, RZ, 0xfc, !PT ;  /* 0x0000005436367812 */ /* 0x000fc400078efcff */
[----:B------:R-:W-:Y:S01]  /*49d00*/  SHF.R.U32.HI R55, RZ, 0x6, R55 ;  /* 0x00000006ff377819 */ /* 0x000fe20000011637 */
[----:B-1----:R-:W2:Y:S01]  /*49d10*/  LDL.LU.64 R70, [R1+0x5d0] ;  /* 0x0005d00001467983 */ /* 0x002ea20000300a00 */
[----:B------:R-:W-:Y:S02]  /*49d20*/  IADD3 R40, R41, 0x100000, RZ ;  /* 0x0010000029287810 */ /* 0x000fe40007ffe0ff */
[----:B------:R-:W-:Y:S01]  /*49d30*/  SEL R248, R248, RZ, P0 ;  /* 0x000000fff8f87207 */ /* 0x000fe20000000000 */
[----:B------:R3:W-:Y:S01]  /*49d40*/  LDGSTS.E [R86+0x5b800], [R110.64], P2 ;  /* 0x5b8000006e567fae */ /* 0x0007e2000912184c */
[----:B------:R-:W-:Y:S02]  /*49d50*/  SGXT.U32 R55, R55, 0x1 ;  /* 0x000000013737781a */ /* 0x000fe40000000000 */
[----:B------:R-:W-:Y:S01]  /*49d60*/  ISETP.GE.AND P2, PT, R54, UR7, PT ;  /* 0x0000000736007c0c */ /* 0x000fe2000bf46270 */
[----:B------:R1:W-:Y:S01]  /*49d70*/  LDGSTS.E [R40+0x5bc00], [R102.64], P3 ;  /* 0x5bc0000066287fae */ /* 0x0003e2000992184c */
[----:B------:R-:W-:-:S02]  /*49d80*/  ISETP.NE.U32.AND P3, PT, R248, RZ, PT ;  /* 0x000000fff800720c */ /* 0x000fc40003f65070 */
[----:B------:R-:W-:Y:S01]  /*49d90*/  SEL R248, RZ, 0x4, P2 ;  /* 0x00000004fff87807 */ /* 0x000fe20001000000 */
[----:B------:R-:W-:Y:S01]  /*49da0*/  IMAD.WIDE R78, R0, 0x4, R48 ;  /* 0x00000004004e7825 */ /* 0x000fe200078e0230 */
[----:B------:R-:W-:Y:S01]  /*49db0*/  ISETP.NE.U32.AND P6, PT, R252, RZ, PT ;  /* 0x000000fffc00720c */ /* 0x000fe20003fc5070 */
[----:B------:R-:W2:Y:S01]  /*49dc0*/  LDL.LU.64 R48, [R1+0x5c0] ;  /* 0x0005c00001307983 */ /* 0x000ea20000300a00 */
[----:B------:R-:W-:Y:S02]  /*49dd0*/  IADD3 R252, R41, 0x100000, RZ ;  /* 0x0010000029fc7810 */ /* 0x000fe40007ffe0ff */
[----:B-1----:R-:W-:-:S03]  /*49de0*/  LOP3.LUT R40, R55, 0x58, RZ, 0xfc, !PT ;  /* 0x0000005837287812 */ /* 0x002fc600078efcff */
[----:B------:R1:W-:Y:S01]  /*49df0*/  LDGSTS.E [R252+0x5c000], [R78.64], P4 ;  /* 0x5c0000004efc7fae */ /* 0x0003e2000a12184c */
[----:B------:R-:W-:Y:S02]  /*49e00*/  LOP3.LUT R55, R55, 0x5c, RZ, 0xfc, !PT ;  /* 0x0000005c37377812 */ /* 0x000fe400078efcff */
[----:B------:R-:W-:Y:S02]  /*49e10*/  ISETP.GE.AND P2, PT, R40, UR7, PT ;  /* 0x0000000728007c0c */ /* 0x000fe4000bf46270 */
[----:B------:R-:W-:Y:S01]  /*49e20*/  SEL R54, R248, RZ, P0 ;  /* 0x000000fff8367207 */ /* 0x000fe20000000000 */
[----:B------:R-:W-:Y:S01]  /*49e30*/  STL.64 [R1+0x1628], R102 ;  /* 0x0016286601007387 */ /* 0x000fe20000100a00 */
[----:B------:R-:W-:Y:S01]  /*49e40*/  ISETP.GE.AND P4, PT, R55, UR7, PT ;  /* 0x0000000737007c0c */ /* 0x000fe2000bf86270 */
[----:B----4-:R-:W-:Y:S02]  /*49e50*/  IMAD.WIDE R94, R0, 0x4, R94 ;  /* 0x00000004005e7825 */ /* 0x010fe400078e025e */
[----:B------:R4:W-:Y:S01]  /*49e60*/  STL.64 [R1+0x1630], R78 ;  /* 0x0016304e01007387 */ /* 0x0009e20000100a00 */
[----:B-1----:R-:W-:-:S02]  /*49e70*/  SEL R252, RZ, 0x4, P2 ;  /* 0x00000004fffc7807 */ /* 0x002fc40001000000 */
[----:B------:R-:W-:Y:S02]  /*49e80*/  ISETP.NE.U32.AND P2, PT, R54, RZ, PT ;  /* 0x000000ff3600720c */ /* 0x000fe40003f45070 */
[----:B------:R-:W2:Y:S04]  /*49e90*/  LDL.LU.64 R54, [R1+0x5b0] ;  /* 0x0005b00001367983 */ /* 0x000ea80000300a00 */
[----:B------:R1:W-:Y:S01]  /*49ea0*/  STL.64 [R1+0x1618], R94 ;  /* 0x0016185e01007387 */ /* 0x0003e20000100a00 */
[----:B----4-:R-:W-:-:S05]  /*49eb0*/  IADD3 R78, R41, 0x100000, RZ ;  /* 0x00100000294e7810 */ /* 0x010fca0007ffe0ff */
[----:B------:R1:W-:Y:S01]  /*49ec0*/  LDGSTS.E [R78+0x5c400], [R94.64], P5 ;  /* 0x5c4000005e4e7fae */ /* 0x0003e2000a92184c */
[----:B---3--:R-:W-:-:S03]  /*49ed0*/  IMAD.WIDE R110, R0, 0x4, R62 ;  /* 0x00000004006e7825 */ /* 0x008fc600078e023e */
[----:B------:R-:W3:Y:S04]  /*49ee0*/  LDL.LU.64 R62, [R1+0x5a0] ;  /* 0x0005a000013e7983 */ /* 0x000ee80000300a00 */
[----:B------:R-:W-:Y:S04]  /*49ef0*/  STL.64 [R1+0x1600], R110 ;  /* 0x0016006e01007387 */ /* 0x000fe80000100a00 */
[----:B-1----:R-:W4:Y:S04]  /*49f00*/  LDL.LU.64 R94, [R1+0x590] ;  /* 0x00059000015e7983 */ /* 0x002f280000300a00 */
[----:B------:R-:W1:Y:S01]  /*49f10*/  S2R R40, SR_TID.X ;  /* 0x0000000000287919 */ /* 0x000e620000002100 */
[----:B------:R-:W-:-:S02]  /*49f20*/  SEL R248, RZ, 0x4, P4 ;  /* 0x00000004fff87807 */ /* 0x000fc40002000000 */
[----:B-1----:R-:W-:-:S04]  /*49f30*/  SHF.R.U32.HI R40, RZ, 0x6, R40 ;  /* 0x00000006ff287819 */ /* 0x002fc80000011628 */
[----:B------:R-:W-:-:S04]  /*49f40*/  SGXT.U32 R40, R40, 0x1 ;  /* 0x000000012828781a */ /* 0x000fc80000000000 */
[----:B------:R-:W-:Y:S02]  /*49f50*/  LOP3.LUT R86, R40, 0x60, RZ, 0xfc, !PT ;  /* 0x0000006028567812 */ /* 0x000fe400078efcff */
[----:B------:R-:W-:Y:S02]  /*49f60*/  SEL R40, R252, RZ, P0 ;  /* 0x000000fffc287207 */ /* 0x000fe40000000000 */
[----:B------:R-:W-:Y:S02]  /*49f70*/  ISETP.GE.AND P4, PT, R86, UR7, PT ;  /* 0x0000000756007c0c */ /* 0x000fe4000bf86270 */
[----:B------:R-:W-:Y:S02]  /*49f80*/  SEL R252, R248, RZ, P0 ;  /* 0x000000fff8fc7207 */ /* 0x000fe40000000000 */
[----:B------:R-:W-:Y:S02]  /*49f90*/  ISETP.NE.U32.AND P5, PT, R40, RZ, PT ;  /* 0x000000ff2800720c */ /* 0x000fe40003fa5070 */
[----:B------:R-:W-:-:S02]  /*49fa0*/  SEL R248, RZ, 0x4, P4 ;  /* 0x00000004fff87807 */ /* 0x000fc40002000000 */
[C---:B------:R-:W-:Y:S02]  /*49fb0*/  IADD3 R86, R41.reuse, 0x100000, RZ ;  /* 0x0010000029567810 */ /* 0x040fe40007ffe0ff */
[----:B------:R-:W-:Y:S02]  /*49fc0*/  ISETP.NE.U32.AND P4, PT, R252, RZ, PT ;  /* 0x000000fffc00720c */ /* 0x000fe40003f85070 */
[C---:B------:R-:W-:Y:S01]  /*49fd0*/  IADD3 R40, R41.reuse, 0x100000, RZ ;  /* 0x0010000029287810 */ /* 0x040fe20007ffe0ff */
[----:B------:R3:W-:Y:S01]  /*49fe0*/  LDGSTS.E [R86+0x5c800], [R110.64], P1 ;  /* 0x5c8000006e567fae */ /* 0x0007e2000892184c */
[----:B------:R-:W-:Y:S01]  /*49ff0*/  IADD3 R252, R41, 0x100000, RZ ;  /* 0x0010000029fc7810 */ /* 0x000fe20007ffe0ff */
[C---:B--2---:R-:W-:Y:S02]  /*4a000*/  IMAD.WIDE R102, R0.reuse, 0x4, R70 ;  /* 0x0000000400667825 */ /* 0x044fe400078e0246 */
[----:B------:R-:W2:Y:S04]  /*4a010*/  LDL.LU.64 R70, [R1+0x580] ;  /* 0x0005800001467983 */ /* 0x000ea80000300a00 */
[----:B------:R-:W-:Y:S04]  /*4a020*/  STL.64 [R1+0x1608], R102 ;  /* 0x0016086601007387 */ /* 0x000fe80000100a00 */
[----:B------:R4:W-:Y:S01]  /*4a030*/  LDGSTS.E [R40+0x5cc00], [R102.64], P6 ;  /* 0x5cc0000066287fae */ /* 0x0009e2000b12184c */
[----:B------:R-:W-:-:S05]  /*4a040*/  IMAD.WIDE R78, R0, 0x4, R48 ;  /* 0x00000004004e7825 */ /* 0x000fca00078e0230 */
[----:B------:R1:W-:Y:S04]  /*4a050*/  STL.64 [R1+0x1610], R78 ;  /* 0x0016104e01007387 */ /* 0x0003e80000100a00 */
[----:B------:R1:W-:Y:S02]  /*4a060*/  LDGSTS.E [R252+0x5d000], [R78.64], P3 ;  /* 0x5d0000004efc7fae */ /* 0x0003e4000992184c */
[C---:B-1----:R-:W-:Y:S02]  /*4a070*/  IMAD.WIDE R78, R0.reuse, 0x4, R54 ;  /* 0x00000004004e7825 */ /* 0x042fe400078e0236 */
[----:B------:R-:W2:Y:S04]  /*4a080*/  LDL.LU.64 R54, [R1+0x570] ;  /* 0x0005700001367983 */ /* 0x000ea80000300a00 */
[----:B------:R1:W-:Y:S01]  /*4a090*/  STL.64 [R1+0x15f8], R78 ;  /* 0x0015f84e01007387 */ /* 0x0003e20000100a00 */
[----:B---3--:R-:W-:-:S03]  /*4a0a0*/  IMAD.WIDE R110, R0, 0x4, R62 ;  /* 0x00000004006e7825 */ /* 0x008fc600078e023e */
[----:B------:R-:W3:Y:S04]  /*4a0b0*/  LDL.LU.64 R62, [R1+0x560] ;  /* 0x00056000013e7983 */ /* 0x000ee80000300a00 */
[----:B------:R-:W-:Y:S01]  /*4a0c0*/  STL.64 [R1+0x15e0], R110 ;  /* 0x0015e06e01007387 */ /* 0x000fe20000100a00 */
[----:B----4-:R-:W-:-:S03]  /*4a0d0*/  IMAD.WIDE R102, R0, 0x4, R94 ;  /* 0x0000000400667825 */ /* 0x010fc600078e025e */
[----:B------:R-:W3:Y:S04]  /*4a0e0*/  LDL.LU.64 R94, [R1+0x550] ;  /* 0x00055000015e7983 */ /* 0x000ee80000300a00 */
[----:B------:R-:W1:Y:S01]  /*4a0f0*/  S2R R49, SR_TID.X ;  /* 0x0000000000317919 */ /* 0x000e620000002100 */
[----:B------:R-:W-:-:S04]  /*4a100*/  SEL R248, R248, RZ, P0 ;  /* 0x000000fff8f87207 */ /* 0x000fc80000000000 */
        /* <DEDUP_REMOVED lines=22> */
[----:B------:R-:W-:Y:S01]  /*4a270*/  IADD3 R48, R41, 0x100000, RZ ;  /* 0x0010000029307810 */ /* 0x000fe20007ffe0ff */
[----:B--2---:R-:W-:-:S04]  /*4a280*/  IMAD.WIDE R70, R0, 0x4, R70 ;  /* 0x0000000400467825 */ /* 0x004fc800078e0246 */
[----:B------:R2:W-:Y:S01]  /*4a290*/  LDGSTS.E [R48+0x5d400], [R78.64], P2 ;  /* 0x5d4000004e307fae */ /* 0x0005e2000912184c */
[----:B------:R-:W-:Y:S02]  /*4a2a0*/  SEL R40, R252, RZ, P0 ;  /* 0x000000fffc287207 */ /* 0x000fe40000000000 */
[----:B------:R-:W-:Y:S01]  /*4a2b0*/  SEL R252, R248, RZ, P0 ;  /* 0x000000fff8fc7207 */ /* 0x000fe20000000000 */
[----:B------:R-:W-:Y:S01]  /*4a2c0*/  STL.64 [R1+0x15e8], R102 ;  /* 0x0015e86601007387 */ /* 0x000fe20000100a00 */
[----:B--2---:R-:W-:-:S03]  /*4a2d0*/  IADD3 R78, R41, 0x100000, RZ ;  /* 0x00100000294e7810 */ /* 0x004fc60007ffe0ff */
[----:B------:R2:W-:Y:S01]  /*4a2e0*/  STL.64 [R1+0x15f0], R70 ;  /* 0x0015f04601007387 */ /* 0x0005e20000100a00 */
[----:B-1----:R-:W-:-:S03]  /*4a2f0*/  SHF.R.U32.HI R49, RZ, 0x6, R49 ;  /* 0x00000006ff317819 */ /* 0x002fc60000011631 */
[----:B------:R1:W-:Y:S01]  /*4a300*/  LDGSTS.E [R78+0x5d800], [R110.64], P5 ;  /* 0x5d8000006e4e7fae */ /* 0x0003e2000a92184c */
[----:B------:R-:W-:Y:S02]  /*4a310*/  ISETP.NE.U32.AND P2, PT, R40, RZ, PT ;  /* 0x000000ff2800720c */ /* 0x000fe40003f45070 */
[----:B------:R-:W-:Y:S02]  /*4a320*/  SGXT.U32 R49, R49, 0x1 ;  /* 0x000000013131781a */ /* 0x000fe40000000000 */
[----:B------:R-:W-:Y:S02]  /*4a330*/  SEL R248, RZ, 0x4, P3 ;  /* 0x00000004fff87807 */ /* 0x000fe40001800000 */
[----:B------:R-:W-:Y:S02]  /*4a340*/  ISETP.NE.U32.AND P3, PT, R252, RZ, PT ;  /* 0x000000fffc00720c */ /* 0x000fe40003f65070 */
[C---:B------:R-:W-:Y:S01]  /*4a350*/  IADD3 R40, R41.reuse, 0x100000, RZ ;  /* 0x0010000029287810 */ /* 0x040fe20007ffe0ff */
[----:B-1----:R-:W4:Y:S01]  /*4a360*/  LDL.LU.64 R78, [R1+0x540] ;  /* 0x00054000014e7983 */ /* 0x002f220000300a00 */
[----:B------:R-:W-:-:S02]  /*4a370*/  IADD3 R252, R41, 0x100000, RZ ;  /* 0x0010000029fc7810 */ /* 0x000fc40007ffe0ff */
[----:B------:R-:W-:Y:S01]  /*4a380*/  LOP3.LUT R48, R49, 0x74, RZ, 0xfc, !PT ;  /* 0x0000007431307812 */ /* 0x000fe200078efcff */
[----:B------:R1:W-:Y:S01]  /*4a390*/  LDGSTS.E [R40+0x5dc00], [R102.64], P4 ;  /* 0x5dc0000066287fae */ /* 0x0003e2000a12184c */
[----:B------:R-:W-:Y:S02]  /*4a3a0*/  IMAD.WIDE R54, R0, 0x4, R54 ;  /* 0x0000000400367825 */ /* 0x000fe400078e0236 */
[----:B------:R-:W-:Y:S01]  /*4a3b0*/  ISETP.GE.AND P5, PT, R48, UR7, PT ;  /* 0x0000000730007c0c */ /* 0x000fe2000bfa6270 */
[----:B------:R2:W-:Y:S01]  /*4a3c0*/  LDGSTS.E [R252+0x5e000], [R70.64], P6 ;  /* 0x5e00000046fc7fae */ /* 0x0005e2000b12184c */
[----:B------:R-:W-:-:S05]  /*4a3d0*/  IADD3 R48, R41, 0x100000, RZ ;  /* 0x0010000029307810 */ /* 0x000fca0007ffe0ff */
[----:B------:R1:W-:Y:S04]  /*4a3e0*/  LDGSTS.E [R48+0x5e400], [R54.64], P1 ;  /* 0x5e40000036307fae */ /* 0x0003e8000892184c */
[----:B--2---:R-:W2:Y:S04]  /*4a3f0*/  LDL.LU.64 R70, [R1+0x530] ;  /* 0x0005300001467983 */ /* 0x004ea80000300a00 */
[----:B------:R1:W-:Y:S04]  /*4a400*/  STL.64 [R1+0x15d8], R54 ;  /* 0x0015d83601007387 */ /* 0x0003e80000100a00 */
[----:B-1----:R-:W2:Y:S01]  /*4a410*/  LDL R55, [R1+0x4f4] ;  /* 0x0004f40001377983 */ /* 0x002ea20000100800 */
[----:B---3--:R-:W-:-:S03]  /*4a420*/  IMAD.WIDE R110, R0, 0x4, R62 ;  /* 0x00000004006e7825 */ /* 0x008fc600078e023e */
[----:B------:R-:W3:Y:S04]  /*4a430*/  LDL.LU.64 R62, [R1+0x520] ;  /* 0x00052000013e7983 */ /* 0x000ee80000300a00 */
[----:B------:R-:W-:Y:S01]  /*4a440*/  STL.64 [R1+0x15c0], R110 ;  /* 0x0015c06e01007387 */ /* 0x000fe20000100a00 */
[----:B------:R-:W-:-:S03]  /*4a450*/  IMAD.WIDE R102, R0, 0x4, R94 ;  /* 0x0000000400667825 */ /* 0x000fc600078e025e */
[----:B------:R-:W3:Y:S04]  /*4a460*/  LDL.LU.64 R94, [R1+0x510] ;  /* 0x00051000015e7983 */ /* 0x000ee80000300a00 */
[----:B------:R-:W1:Y:S01]  /*4a470*/  S2R R49, SR_TID.X ;  /* 0x0000000000317919 */ /* 0x000e620000002100 */
[----:B------:R-:W-:-:S03]  /*4a480*/  SEL R248, R248, RZ, P0 ;  /* 0x000000fff8f87207 */ /* 0x000fc60000000000 */
[----:B------:R-:W1:Y:S01]  /*4a490*/  S2R R54, SR_TID.X ;  /* 0x0000000000367919 */ /* 0x000e620000002100 */
[----:B------:R-:W-:Y:S02]  /*4a4a0*/  ISETP.NE.U32.AND P4, PT, R248, RZ, PT ;  /* 0x000000fff800720c */ /* 0x000fe40003f85070 */
[----:B------:R-:W-:Y:S01]  /*4a4b0*/  SEL R248, RZ, 0x4, P5 ;  /* 0x00000004fff87807 */ /* 0x000fe20002800000 */
[----:B------:R1:W-:Y:S02]  /*4a4c0*/  LDGSTS.E [R48+0x5e800], [R110.64], P2 ;  /* 0x5e8000006e307fae */ /* 0x0003e4000912184c */
[----:B-1----:R-:W-:-:S04]  /*4a4d0*/  SHF.R.U32.HI R49, RZ, 0x6, R49 ;  /* 0x00000006ff317819 */ /* 0x002fc80000011631 */
[----:B------:R-:W-:-:S04]  /*4a4e0*/  SGXT.U32 R49, R49, 0x1 ;  /* 0x000000013131781a */ /* 0x000fc80000000000 */
[----:B------:R-:W-:-:S04]  /*4a4f0*/  LOP3.LUT R40, R49, 0x78, RZ, 0xfc, !PT ;  /* 0x0000007831287812 */ /* 0x000fc800078efcff */
[----:B------:R-:W-:Y:S02]  /*4a500*/  ISETP.GE.AND P5, PT, R40, UR7, PT ;  /* 0x0000000728007c0c */ /* 0x000fe4000bfa6270 */
[----:B------:R-:W1:Y:S01]  /*4a510*/  S2R R40, SR_TID.X ;  /* 0x0000000000287919 */ /* 0x000e620000002100 */
[----:B------:R-:W-:-:S04]  /*4a520*/  LOP3.LUT R49, R49, 0x7c, RZ, 0xfc, !PT ;  /* 0x0000007c31317812 */ /* 0x000fc800078efcff */
[----:B------:R-:W-:Y:S02]  /*4a530*/  ISETP.GE.AND P6, PT, R49, UR7, PT ;  /* 0x0000000731007c0c */ /* 0x000fe4000bfc6270 */
[----:B------:R-:W-:Y:S02]  /*4a540*/  SEL R49, R248, RZ, P0 ;  /* 0x000000fff8317207 */ /* 0x000fe40000000000 */
[----:B------:R-:W-:Y:S02]  /*4a550*/  SEL R252, RZ, 0x4, P5 ;  /* 0x00000004fffc7807 */ /* 0x000fe40002800000 */
[----:B------:R-:W-:Y:S02]  /*4a560*/  ISETP.NE.U32.AND P5, PT, R49, RZ, PT ;  /* 0x000000ff3100720c */ /* 0x000fe40003fa5070 */
[----:B------:R-:W-:Y:S02]  /*4a570*/  SHF.R.U32.HI R86, RZ, 0x6, R54 ;  /* 0x00000006ff567819 */ /* 0x000fe40000011636 */
[----:B-1----:R-:W-:-:S04]  /*4a580*/  SHF.R.U32.HI R40, RZ, 0x6, R40 ;  /* 0x00000006ff287819 */ /* 0x002fc80000011628 */
[----:B------:R-:W-:-:S04]  /*4a590*/  SGXT.U32 R40, R40, 0x1 ;  /* 0x000000012828781a */ /* 0x000fc80000000000 */
[----:B------:R-:W-:Y:S02]  /*4a5a0*/  LOP3.LUT R49, R40, 0x2, RZ, 0xfc, !PT ;  /* 0x0000000228317812 */ /* 0x000fe400078efcff */
[----:B------:R-:W-:Y:S02]  /*4a5b0*/  SEL R248, RZ, 0x4, P6 ;  /* 0x00000004fff87807 */ /* 0x000fe40003000000 */
[----:B------:R-:W-:Y:S02]  /*4a5c0*/  ISETP.GE.AND P6, PT, R49, UR7, PT ;  /* 0x0000000731007c0c */ /* 0x000fe4000bfc6270 */
[----:B------:R-:W-:Y:S02]  /*4a5d0*/  SEL R40, R252, RZ, P0 ;  /* 0x000000fffc287207 */ /* 0x000fe40000000000 */
[----:B------:R-:W-:Y:S02]  /*4a5e0*/  SGXT.U32 R86, R86, 0x1 ;  /* 0x000000015656781a */ /* 0x000fe40000000000 */
[----:B------:R-:W-:-:S02]  /*4a5f0*/  SEL R252, R248, RZ, P0 ;  /* 0x000000fff8fc7207 */ /* 0x000fc40000000000 */
[----:B------:R-:W-:Y:S02]  /*4a600*/  SEL R248, RZ, 0x4, P6 ;  /* 0x00000004fff87807 */ /* 0x000fe40003000000 */
[----:B------:R-:W-:Y:S02]  /*4a610*/  ISETP.NE.U32.AND P1, PT, R40, RZ, PT ;  /* 0x000000ff2800720c */ /* 0x000fe40003f25070 */
[----:B------:R-:W-:Y:S02]  /*4a620*/  LOP3.LUT R86, R86, 0x6, RZ, 0xfc, !PT ;  /* 0x0000000656567812 */ /* 0x000fe400078efcff */
[----:B------:R-:W-:Y:S02]  /*4a630*/  SHF.R.U32.HI R54, RZ, 0x6, R54 ;  /* 0x00000006ff367819 */ /* 0x000fe40000011636 */
[----:B------:R-:W-:Y:S02]  /*4a640*/  IADD3 R40, R41, 0x100000, RZ ;  /* 0x0010000029287810 */ /* 0x000fe40007ffe0ff */
[----:B------:R-:W-:Y:S01]  /*4a650*/  SEL R248, R248, RZ, P0 ;  /* 0x000000fff8f87207 */ /* 0x000fe20000000000 */
[----:B------:R-:W-:Y:S01]  /*4a660*/  STL.64 [R1+0x15c8], R102 ;  /* 0x0015c86601007387 */ /* 0x000fe20000100a00 */
[----:B------:R-:W-:-:S02]  /*4a670*/  SGXT.U32 R54, R54, 0x1 ;  /* 0x000000013636781a */ /* 0x000fc40000000000 */
[----:B------:R-:W-:Y:S01]  /*4a680*/  ISETP.GE.AND P2, PT, R86, UR7, PT ;  /* 0x0000000756007c0c */ /* 0x000fe2000bf46270 */
[----:B------:R-:W3:Y:S01]  /*4a690*/  LDL.LU.64 R48, [R1+0x6f8] ;  /* 0x0006f80001307983 */ /* 0x000ee20000300a00 */
[----:B------:R-:W-:Y:S02]  /*4a6a0*/  ISETP.NE.U32.AND P6, PT, R252, RZ, PT ;  /* 0x000000fffc00720c */ /* 0x000fe40003fc5070 */
[----:B------:R-:W-:Y:S01]  /*4a6b0*/  IADD3 R252, R41, 0x100000, RZ ;  /* 0x0010000029fc7810 */ /* 0x000fe20007ffe0ff */
[----:B------:R1:W-:Y:S01]  /*4a6c0*/  LDGSTS.E [R40+0x5ec00], [R102.64], P3 ;  /* 0x5ec0000066287fae */ /* 0x0003e2000992184c */
[----:B------:R-:W-:Y:S02]  /*4a6d0*/  ISETP.NE.U32.AND P3, PT, R248, RZ, PT ;  /* 0x000000fff800720c */ /* 0x000fe40003f65070 */
[----:B------:R-:W-:Y:S02]  /*4a6e0*/  SEL R248, RZ, 0x4, P2 ;  /* 0x00000004fff87807 */ /* 0x000fe40001000000 */
[----:B------:R-:W-:-:S02]  /*4a6f0*/  LOP3.LUT R86, R54, 0xe, RZ, 0xfc, !PT ;  /* 0x0000000e36567812 */ /* 0x000fc400078efcff */
[----:B-1----:R-:W-:Y:S01]  /*4a700*/  LOP3.LUT R40, R54, 0xa, RZ, 0xfc, !PT ;  /* 0x0000000a36287812 */ /* 0x002fe200078efcff */
[----:B----4-:R-:W-:-:S03]  /*4a710*/  IMAD.WIDE R78, R0, 0x4, R78 ;  /* 0x00000004004e7825 */ /* 0x010fc600078e024e */
[----:B------:R-:W-:Y:S02]  /*4a720*/  ISETP.GE.AND P2, PT, R40, UR7, PT ;  /* 0x0000000728007c0c */ /* 0x000fe4000bf46270 */
[----:B------:R1:W-:Y:S04]  /*4a730*/  STL.64 [R1+0x15d0], R78 ;  /* 0x0015d04e01007387 */ /* 0x0003e80000100a00 */
[----:B------:R1:W-:Y:S01]  /*4a740*/  LDGSTS.E [R252+0x5f000], [R78.64], P4 ;  /* 0x5f0000004efc7fae */ /* 0x0003e2000a12184c */
[----:B------:R-:W-:Y:S02]  /*4a750*/  IADD3 R54, R41, 0x100000, RZ ;  /* 0x0010000029367810 */ /* 0x000fe40007ffe0ff */
[----:B-1----:R-:W-:Y:S01]  /*4a760*/  SEL R78, R248, RZ, P0 ;  /* 0x000000fff84e7207 */ /* 0x002fe20000000000 */
[----:B--2---:R-:W-:Y:S01]  /*4a770*/  IMAD.WIDE R70, R0, 0x4, R70 ;  /* 0x0000000400467825 */ /* 0x004fe200078e0246 */
[----:B------:R-:W-:-:S02]  /*4a780*/  SEL R252, RZ, 0x4, P2 ;  /* 0x00000004fffc7807 */ /* 0x000fc40001000000 */
[----:B------:R-:W-:Y:S02]  /*4a790*/  ISETP.NE.U32.AND P2, PT, R78, RZ, PT ;  /* 0x000000ff4e00720c */ /* 0x000fe40003f45070 */
[----:B------:R-:W2:Y:S04]  /*4a7a0*/  LDL.LU.64 R78, [R1+0x6e8] ;  /* 0x0006e800014e7983 */ /* 0x000ea80000300a00 */
[----:B------:R3:W-:Y:S04]  /*4a7b0*/  STL.64 [R1+0x15b8], R70 ;  /* 0x0015b84601007387 */ /* 0x0007e80000100a00 */
[----:B------:R3:W-:Y:S02]  /*4a7c0*/  LDGSTS.E [R54+0x5f400], [R70.64], P5 ;  /* 0x5f40000046367fae */ /* 0x0007e4000a92184c */
[----:B---3--:R-:W-:-:S02]  /*4a7d0*/  IMAD.WIDE R70, R0, 0x4, R62 ;  /* 0x0000000400467825 */ /* 0x008fc400078e023e */
[----:B------:R-:W3:Y:S04]  /*4a7e0*/  LDL.LU.64 R62, [R1+0x6d8] ;  /* 0x0006d800013e7983 */ /* 0x000ee80000300a00 */
[----:B------:R1:W-:Y:S01]  /*4a7f0*/  STL.64 [R1+0x15a8], R70 ;  /* 0x0015a84601007387 */ /* 0x0003e20000100a00 */
[----:B------:R-:W-:-:S03]  /*4a800*/  IMAD.WIDE R102, R0, 0x4, R94 ;  /* 0x0000000400667825 */ /* 0x000fc600078e025e */
[----:B------:R-:W4:Y:S04]  /*4a810*/  LDL.LU.64 R94, [R1+0x6c8] ;  /* 0x0006c800015e7983 */ /* 0x000f280000300a00 */
[----:B------:R-:W1:Y:S01]  /*4a820*/  S2R R40, SR_TID.X ;  /* 0x0000000000287919 */ /* 0x000e620000002100 */
[----:B------:R-:W-:-:S03]  /*4a830*/  ISETP.GE.AND P4, PT, R86, UR7, PT ;  /* 0x0000000756007c0c */ /* 0x000fc6000bf86270 */
[----:B------:R-:W1:Y:S02]  /*4a840*/  S2R R54, SR_TID.X ;  /* 0x0000000000367919 */ /* 0x000e640000002100 */
[----:B-1----:R-:W-:-:S04]  /*4a850*/  SHF.R.U32.HI R40, RZ, 0x6, R40 ;  /* 0x00000006ff287819 */ /* 0x002fc80000011628 */
[----:B------:R-:W-:-:S04]  /*4a860*/  SGXT.U32 R40, R40, 0x1 ;  /* 0x000000012828781a */ /* 0x000fc80000000000 */
[----:B------:R-:W-:Y:S02]  /*4a870*/  LOP3.LUT R86, R40, 0x12, RZ, 0xfc, !PT ;  /* 0x0000001228567812 */ /* 0x000fe400078efcff */
[----:B------:R-:W-:-:S04]  /*4a880*/  SEL R40, R252, RZ, P0 ;  /* 0x000000fffc287207 */ /* 0x000fc80000000000 */
[----:B------:R-:W-:Y:S02]  /*4a890*/  ISETP.NE.U32.AND P5, PT, R40, RZ, PT ;  /* 0x000000ff2800720c */ /* 0x000fe40003fa5070 */
[----:B------:R-:W-:-:S05]  /*4a8a0*/  IADD3 R40, R41, 0x100000, RZ ;  /* 0x0010000029287810 */ /* 0x000fca0007ffe0ff */
[----:B------:R1:W-:Y:S04]  /*4a8b0*/  LDGSTS.E [R40+0x5f800], [R70.64], P1 ;  /* 0x5f80000046287fae */ /* 0x0003e8000892184c */
[----:B-1----:R-:W1:Y:S04]  /*4a8c0*/  S2R R40, SR_TID.X ;  /* 0x0000000000287919 */ /* 0x002e680000002100 */
[----:B------:R-:W-:Y:S04]  /*4a8d0*/  STL.64 [R1+0x15b0], R102 ;  /* 0x0015b06601007387 */ /* 0x000fe80000100a00 */
[----:B------:R-:W4:Y:S01]  /*4a8e0*/  LDL.LU.64 R70, [R1+0x6b8] ;  /* 0x0006b80001467983 */ /* 0x000f220000300a00 */
[----:B------:R-:W-:-:S02]  /*4a8f0*/  SHF.R.U32.HI R54, RZ, 0x6, R54 ;  /* 0x00000006ff367819 */ /* 0x000fc40000011636 */
[----:B------:R-:W-:Y:S02]  /*4a900*/  SEL R248, RZ, 0x4, P4 ;  /* 0x00000004fff87807 */ /* 0x000fe40002000000 */
[----:B------:R-:W-:Y:S02]  /*4a910*/  ISETP.GE.AND P4, PT, R86, UR7, PT ;  /* 0x0000000756007c0c */ /* 0x000fe4000bf86270 */
[----:B------:R-:W-:Y:S02]  /*4a920*/  SGXT.U32 R54, R54, 0x1 ;  /* 0x000000013636781a */ /* 0x000fe40000000000 */
[----:B------:R-:W-:Y:S02]  /*4a930*/  SEL R252, R248, RZ, P0 ;  /* 0x000000fff8fc7207 */ /* 0x000fe40000000000 */
[----:B------:R-:W-:Y:S02]  /*4a940*/  SEL R248, RZ, 0x4, P4 ;  /* 0x00000004fff87807 */ /* 0x000fe40002000000 */
[----:B------:R-:W-:-:S02]  /*4a950*/  LOP3.LUT R54, R54, 0x16, RZ, 0xfc, !PT ;  /* 0x0000001636367812 */ /* 0x000fc400078efcff */
[----:B------:R-:W-:Y:S02]  /*4a960*/  IADD3 R41, R41, 0x100000, RZ ;  /* 0x0010000029297810 */ /* 0x000fe40007ffe0ff */
[----:B-1----:R-:W-:Y:S02]  /*4a970*/  SHF.R.U32.HI R40, RZ, 0x6, R40 ;  /* 0x00000006ff287819 */ /* 0x002fe40000011628 */
[----:B------:R-:W-:Y:S01]  /*4a980*/  SEL R248, R248, RZ, P0 ;  /* 0x000000fff8f87207 */ /* 0x000fe20000000000 */
[----:B------:R1:W-:Y:S01]  /*4a990*/  LDGSTS.E [R41+0x5fc00], [R102.64], P6 ;  /* 0x5fc0000066297fae */ /* 0x0003e2000b12184c */
[----:B------:R-:W-:Y:S02]  /*4a9a0*/  SGXT.U32 R40, R40, 0x1 ;  /* 0x000000012828781a */ /* 0x000fe40000000000 */
[----:B------:R-:W-:Y:S02]  /*4a9b0*/  ISETP.GE.AND P1, PT, R54, UR7, PT ;  /* 0x0000000736007c0c */ /* 0x000fe4000bf26270 */
[----:B------:R-:W-:-:S02]  /*4a9c0*/  ISETP.NE.U32.AND P4, PT, R252, RZ, PT ;  /* 0x000000fffc00720c */ /* 0x000fc40003f85070 */
[----:B------:R-:W-:Y:S02]  /*4a9d0*/  IADD3 R252, R55, 0x100000, RZ ;  /* 0x0010000037fc7810 */ /* 0x000fe40007ffe0ff */
[----:B------:R-:W-:Y:S01]  /*4a9e0*/  ISETP.NE.U32.AND P6, PT, R248, RZ, PT ;  /* 0x000000fff800720c */ /* 0x000fe20003fc5070 */
[----:B------:R-:W-:Y:S01]  /*4a9f0*/  IMAD.WIDE R48, R0, 0x4, R48 ;  /* 0x0000000400307825 */ /* 0x000fe200078e0230 */
[----:B------:R-:W-:Y:S02]  /*4aa00*/  SEL R248, RZ, 0x4, P1 ;  /* 0x00000004fff87807 */ /* 0x000fe40000800000 */
[----:B-1----:R-:W-:Y:S02]  /*4aa10*/  LOP3.LUT R41, R40, 0x1a, RZ, 0xfc, !PT ;  /* 0x0000001a28297812 */ /* 0x002fe400078efcff */
[----:B------:R1:W-:Y:S02]  /*4aa20*/  STL.64 [R1+0x15a0], R48 ;  /* 0x0015a03001007387 */ /* 0x0003e40000100a00 */
[----:B------:R-:W-:-:S02]  /*4aa30*/  ISETP.GE.AND P1, PT, R41, UR7, PT ;  /* 0x0000000729007c0c */ /* 0x000fc4000bf26270 */
[----:B------:R1:W-:Y:S02]  /*4aa40*/  LDGSTS.E [R252+0x58200], [R48.64], P3 ;  /* 0x5820000030fc7fae */ /* 0x0003e4000992184c */
[----:B-1----:R-:W-:Y:S02]  /*4aa50*/  SEL R48, R248, RZ, P0 ;  /* 0x000000fff8307207 */ /* 0x002fe40000000000 */
[----:B------:R-:W-:Y:S02]  /*4aa60*/  SEL R252, RZ, 0x4, P1 ;  /* 0x00000004fffc7807 */ /* 0x000fe40000800000 */
[----:B------:R-:W-:Y:S02]  /*4aa70*/  ISETP.NE.U32.AND P1, PT, R48, RZ, PT ;  /* 0x000000ff3000720c */ /* 0x000fe40003f25070 */
[----:B------:R-:W4:Y:S01]  /*4aa80*/  LDL.LU.64 R48, [R1+0x6a8] ;  /* 0x0006a80001307983 */ /* 0x000f220000300a00 */
[----:B--2---:R-:W-:-:S05]  /*4aa90*/  IMAD.WIDE R78, R0, 0x4, R78 ;  /* 0x00000004004e7825 */ /* 0x004fca00078e024e */
[----:B------:R1:W-:Y:S01]  /*4aaa0*/  STL.64 [R1+0x1598], R78 ;  /* 0x0015984e01007387 */ /* 0x0003e20000100a00 */
[----:B------:R-:W-:-:S05]  /*4aab0*/  IADD3 R41, R55, 0x100000, RZ ;  /* 0x0010000037297810 */ /* 0x000fca0007ffe0ff */
[----:B------:R1:W-:Y:S01]  /*4aac0*/  LDGSTS.E [R41+0x58600], [R78.64], P2 ;  /* 0x586000004e297fae */ /* 0x0003e2000912184c */
[----:B---3--:R-:W-:-:S03]  /*4aad0*/  IMAD.WIDE R110, R0, 0x4, R62 ;  /* 0x00000004006e7825 */ /* 0x008fc600078e023e */
[----:B------:R-:W2:Y:S04]  /*4aae0*/  LDL.LU.64 R62, [R1+0x698] ;  /* 0x00069800013e7983 */ /* 0x000ea80000300a00 */
[----:B------:R-:W-:Y:S01]  /*4aaf0*/  STL.64 [R1+0x1580], R110 ;  /* 0x0015806e01007387 */ /* 0x000fe20000100a00 */
[----:B----4-:R-:W-:-:S03]  /*4ab00*/  IMAD.WIDE R102, R0, 0x4, R94 ;  /* 0x0000000400667825 */ /* 0x010fc600078e025e */
[----:B------:R-:W3:Y:S04]  /*4ab10*/  LDL.LU.64 R94, [R1+0x688] ;  /* 0x00068800015e7983 */ /* 0x000ee80000300a00 */
[----:B-1----:R-:W4:Y:S01]  /*4ab20*/  LDL.LU.64 R78, [R1+0x678] ;  /* 0x00067800014e7983 */ /* 0x002f220000300a00 */
[----:B------:R-:W-:-:S03]  /*4ab30*/  LOP3.LUT R54, R40, 0x1e, RZ, 0xfc, !PT ;  /* 0x0000001e28367812 */ /* 0x000fc600078efcff */
[----:B------:R-:W1:Y:S01]  /*4ab40*/  S2R R40, SR_TID.X ;  /* 0x0000000000287919 */ /* 0x000e620000002100 */
[----:B------:R-:W-:-:S04]  /*4ab50*/  ISETP.GE.AND P3, PT, R54, UR7, PT ;  /* 0x0000000736007c0c */ /* 0x000fc8000bf66270 */
[----:B------:R-:W-:Y:S02]  /*4ab60*/  SEL R248, RZ, 0x4, P3 ;  /* 0x00000004fff87807 */ /* 0x000fe40001800000 */
[----:B-1----:R-:W-:-:S04]  /*4ab70*/  SHF.R.U32.HI R40, RZ, 0x6, R40 ;  /* 0x00000006ff287819 */ /* 0x002fc80000011628 */
[----:B------:R-:W-:-:S04]  /*4ab80*/  SGXT.U32 R40, R40, 0x1 ;  /* 0x000000012828781a */ /* 0x000fc80000000000 */
[----:B------:R-:W-:Y:S02]  /*4ab90*/  LOP3.LUT R54, R40, 0x22, RZ, 0xfc, !PT ;  /* 0x0000002228367812 */ /* 0x000fe400078efcff */
[----:B------:R-:W-:-:S04]  /*4aba0*/  SEL R40, R252, RZ, P0 ;  /* 0x000000fffc287207 */ /* 0x000fc80000000000 */
[----:B------:R-:W-:Y:S02]  /*4abb0*/  ISETP.NE.U32.AND P2, PT, R40, RZ, PT ;  /* 0x000000ff2800720c */ /* 0x000fe40003f45070 */
[----:B------:R-:W1:Y:S01]  /*4abc0*/  S2R R40, SR_TID.X ;  /* 0x0000000000287919 */ /* 0x000e620000002100 */
[----:B------:R-:W-:Y:S02]  /*4abd0*/  ISETP.GE.AND P3, PT, R54, UR7, PT ;  /* 0x0000000736007c0c */ /* 0x000fe4000bf66270 */
[----:B------:R-:W-:Y:S02]  /*4abe0*/  SEL R252, R248, RZ, P0 ;  /* 0x000000fff8fc7207 */ /* 0x000fe40000000000 */
[----:B------:R-:W-:Y:S02]  /*4abf0*/  SEL R248, RZ, 0x4, P3 ;  /* 0x00000004fff87807 */ /* 0x000fe40001800000 */
[----:B------:R-:W-:Y:S02]  /*4ac00*/  IADD3 R86, R55, 0x100000, RZ ;  /* 0x0010000037567810 */ /* 0x000fe40007ffe0ff */
[----:B------:R-:W-:-:S02]  /*4ac10*/  ISETP.NE.U32.AND P3, PT, R252, RZ, PT ;  /* 0x000000fffc00720c */ /* 0x000fc40003f65070 */
[----:B------:R-:W-:Y:S01]  /*4ac20*/  IADD3 R252, R55, 0x100000, RZ ;  /* 0x0010000037fc7810 */ /* 0x000fe20007ffe0ff */
[----:B------:R1:W-:Y:S01]  /*4ac30*/  LDGSTS.E [R86+0x58a00], [R110.64], P5 ;  /* 0x58a000006e567fae */ /* 0x0003e2000a92184c */
[----:B------:R-:W-:-:S03]  /*4ac40*/  IMAD.WIDE R70, R0, 0x4, R70 ;  /* 0x0000000400467825 */ /* 0x000fc600078e0246 */
[----:B------:R-:W-:Y:S04]  /*4ac50*/  STL.64 [R1+0x1588], R102 ;  /* 0x0015886601007387 */ /* 0x000fe80000100a00 */
[----:B------:R1:W-:Y:S04]  /*4ac60*/  LDGSTS.E [R41+0x58e00], [R102.64], P4 ;  /* 0x58e0000066297fae */ /* 0x0003e8000a12184c */
[----:B------:R1:W-:Y:S04]  /*4ac70*/  STL.64 [R1+0x1590], R70 ;  /* 0x0015904601007387 */ /* 0x0003e80000100a00 */
[----:B------:R1:W-:Y:S02]  /*4ac80*/  LDGSTS.E [R252+0x59200], [R70.64], P6 ;  /* 0x5920000046fc7fae */ /* 0x0003e4000b12184c */
[----:B-1----:R-:W-:-:S02]  /*4ac90*/  SHF.R.U32.HI R54, RZ, 0x6, R40 ;  /* 0x00000006ff367819 */ /* 0x002fc40000011628 */
[----:B------:R-:W4:Y:S02]  /*4aca0*/  LDL.LU.64 R70, [R1+0x668] ;  /* 0x0006680001467983 */ /* 0x000f240000300a00 */
[----:B------:R-:W-:Y:S02]  /*4acb0*/  SGXT.U32 R54, R54, 0x1 ;  /* 0x000000013636781a */ /* 0x000fe40000000000 */
[----:B------:R-:W-:Y:S02]  /*4acc0*/  SHF.R.U32.HI R40, RZ, 0x6, R40 ;  /* 0x00000006ff287819 */ /* 0x000fe40000011628 */
[----:B------:R-:W-:Y:S02]  /*4acd0*/  LOP3.LUT R54, R54, 0x26, RZ, 0xfc, !PT ;  /* 0x0000002636367812 */ /* 0x000fe400078efcff */
[----:B------:R-:W-:Y:S02]  /*4ace0*/  SGXT.U32 R40, R40, 0x1 ;  /* 0x000000012828781a */ /* 0x000fe40000000000 */
[----:B------:R-:W-:-:S02]  /*4acf0*/  SEL R248, R248, RZ, P0 ;  /* 0x000000fff8f87207 */ /* 0x000fc40000000000 */
[----:B------:R-:W-:Y:S02]  /*4ad00*/  ISETP.GE.AND P5, PT, R54, UR7, PT ;  /* 0x0000000736007c0c */ /* 0x000fe4000bfa6270 */
[----:B------:R-:W-:Y:S02]  /*4ad10*/  LOP3.LUT R41, R40, 0x2a, RZ, 0xfc, !PT ;  /* 0x0000002a28297812 */ /* 0x000fe400078efcff */
[----:B------:R-:W-:Y:S02]  /*4ad20*/  ISETP.NE.U32.AND P4, PT, R248, RZ, PT ;  /* 0x000000fff800720c */ /* 0x000fe40003f85070 */
[----:B------:R-:W-:Y:S02]  /*4ad30*/  SEL R248, RZ, 0x4, P5 ;  /* 0x00000004fff87807 */ /* 0x000fe40002800000 */
[----:B------:R-:W-:Y:S02]  /*4ad40*/  ISETP.GE.AND P5, PT, R41, UR7, PT ;  /* 0x0000000729007c0c */ /* 0x000fe4000bfa6270 */
[----:B------:R-:W-:-:S02]  /*4ad50*/  LOP3.LUT R54, R40, 0x2e, RZ, 0xfc, !PT ;  /* 0x0000002e28367812 */ /* 0x000fc400078efcff */
[----:B------:R-:W-:Y:S01]  /*4ad60*/  IADD3 R41, R55, 0x100000, RZ ;  /* 0x0010000037297810 */ /* 0x000fe20007ffe0ff */
[----:B------:R-:W1:Y:S01]  /*4ad70*/  S2R R40, SR_TID.X ;  /* 0x0000000000287919 */ /* 0x000e620000002100 */
[----:B------:R-:W-:-:S05]  /*4ad80*/  IMAD.WIDE R48, R0, 0x4, R48 ;  /* 0x0000000400307825 */ /* 0x000fca00078e0230 */
[----:B------:R2:W-:Y:S04]  /*4ad90*/  STL.64 [R1+0x1578], R48 ;  /* 0x0015783001007387 */ /* 0x0005e80000100a00 */
[----:B------:R2:W-:Y:S01]  /*4ada0*/  LDGSTS.E [R41+0x59600], [R48.64], P1 ;  /* 0x5960000030297fae */ /* 0x0005e2000892184c */
[----:B------:R-:W-:Y:S02]  /*4adb0*/  ISETP.GE.AND P6, PT, R54, UR7, PT ;  /* 0x0000000736007c0c */ /* 0x000fe4000bfc6270 */
[----:B------:R-:W-:Y:S02]  /*4adc0*/  SEL R54, R248, RZ, P0 ;  /* 0x000000fff8367207 */ /* 0x000fe40000000000 */
[----:B-1----:R-:W-:Y:S02]  /*4add0*/  SHF.R.U32.HI R40, RZ, 0x6, R40 ;  /* 0x00000006ff287819 */ /* 0x002fe40000011628 */
[----:B------:R-:W-:-:S02]  /*4ade0*/  SEL R252, RZ, 0x4, P5 ;  /* 0x00000004fffc7807 */ /* 0x000fc40002800000 */
[----:B------:R-:W-:Y:S02]  /*4adf0*/  SGXT.U32 R40, R40, 0x1 ;  /* 0x000000012828781a */ /* 0x000fe40000000000 */
[----:B------:R-:W-:Y:S02]  /*4ae00*/  ISETP.NE.U32.AND P5, PT, R54, RZ, PT ;  /* 0x000000ff3600720c */ /* 0x000fe40003fa5070 */
[----:B------:R-:W-:Y:S02]  /*4ae10*/  LOP3.LUT R54, R40, 0x32, RZ, 0xfc, !PT ;  /* 0x0000003228367812 */ /* 0x000fe400078efcff */
[----:B------:R-:W-:-:S04]  /*4ae20*/  SEL R40, R252, RZ, P0 ;  /* 0x000000fffc287207 */ /* 0x000fc80000000000 */
[----:B------:R-:W-:Y:S02]  /*4ae30*/  ISETP.NE.U32.AND P1, PT, R40, RZ, PT ;  /* 0x000000ff2800720c */ /* 0x000fe40003f25070 */
[----:B------:R-:W-:Y:S01]  /*4ae40*/  IADD3 R40, R55, 0x100000, RZ ;  /* 0x0010000037287810 */ /* 0x000fe20007ffe0ff */
[C---:B--2---:R-:W-:Y:S02]  /*4ae50*/  IMAD.WIDE R48, R0.reuse, 0x4, R62 ;  /* 0x0000000400307825 */ /* 0x044fe400078e023e */
[----:B------:R-:W2:Y:S04]  /*4ae60*/  LDL.LU.64 R62, [R1+0x658] ;  /* 0x00065800013e7983 */ /* 0x000ea80000300a00 */
[----:B------:R1:W-:Y:S04]  /*4ae70*/  STL.64 [R1+0x1560], R48 ;  /* 0x0015603001007387 */ /* 0x0003e80000100a00 */
[----:B------:R-:W2:Y:S01]  /*4ae80*/  LDL.LU.64 R102, [R1+0x648] ;  /* 0x0006480001667983 */ /* 0x000ea20000300a00 */
[----:B---3--:R-:W-:-:S03]  /*4ae90*/  IMAD.WIDE R94, R0, 0x4, R94 ;  /* 0x00000004005e7825 */ /* 0x008fc600078e025e */
[----:B------:R1:W-:Y:S01]  /*4aea0*/  LDGSTS.E [R40+0x59a00], [R48.64], P2 ;  /* 0x59a0000030287fae */ /* 0x0003e2000912184c */
[----:B----4-:R-:W-:-:S03]  /*4aeb0*/  IMAD.WIDE R78, R0, 0x4, R78 ;  /* 0x00000004004e7825 */ /* 0x010fc600078e024e */
[----:B------:R-:W-:Y:S04]  /*4aec0*/  STL.64 [R1+0x1568], R94 ;  /* 0x0015685e01007387 */ /* 0x000fe80000100a00 */
[----:B------:R3:W-:Y:S04]  /*4aed0*/  STL.64 [R1+0x1570], R78 ;  /* 0x0015704e01007387 */ /* 0x0007e80000100a00 */
[----:B-1----:R-:W4:Y:S01]  /*4aee0*/  LDL.LU.64 R48, [R1+0x638] ;  /* 0x0006380001307983 */ /* 0x002f220000300a00 */
[----:B------:R-:W-:Y:S02]  /*4aef0*/  SEL R248, RZ, 0x4, P6 ;  /* 0x00000004fff87807 */ /* 0x000fe40003000000 */
[----:B------:R-:W-:Y:S01]  /*4af00*/  ISETP.GE.AND P6, PT, R54, UR7, PT ;  /* 0x0000000736007c0c */ /* 0x000fe2000bfc6270 */
[----:B------:R-:W1:Y:S04]  /*4af10*/  S2R R40, SR_TID.X ;  /* 0x0000000000287919 */ /* 0x000e680000002100 */
[----:B------:R-:W3:Y:S01]  /*4af20*/  S2R R54, SR_TID.X ;  /* 0x0000000000367919 */ /* 0x000ee20000002100 */
[----:B------:R-:W-:-:S02]  /*4af30*/  SEL R252, R248, RZ, P0 ;  /* 0x000000fff8fc7207 */ /* 0x000fc40000000000 */
[----:B------:R-:W-:Y:S01]  /*4af40*/  SEL R248, RZ, 0x4, P6 ;  /* 0x00000004fff87807 */ /* 0x000fe20003000000 */
[----:B------:R1:W-:Y:S01]  /*4af50*/  LDGSTS.E [R41+0x59e00], [R94.64], P3 ;  /* 0x59e000005e297fae */ /* 0x0003e2000992184c */
[----:B------:R-:W-:Y:S02]  /*4af60*/  ISETP.NE.U32.AND P6, PT, R252, RZ, PT ;  /* 0x000000fffc00720c */ /* 0x000fe40003fc5070 */
[----:B------:R-:W-:-:S05]  /*4af70*/  IADD3 R252, R55, 0x100000, RZ ;  /* 0x0010000037fc7810 */ /* 0x000fca0007ffe0ff */
[----:B------:R3:W-:Y:S01]  /*4af80*/  LDGSTS.E [R252+0x5a200], [R78.64], P4 ;  /* 0x5a2000004efc7fae */ /* 0x0007e2000a12184c */
[----:B-1----:R-:W-:Y:S02]  /*4af90*/  SHF.R.U32.HI R40, RZ, 0x6, R40 ;  /* 0x00000006ff287819 */ /* 0x002fe40000011628 */
[----:B---3--:R-:W-:Y:S01]  /*4afa0*/  SHF.R.U32.HI R54, RZ, 0x6, R54 ;  /* 0x00000006ff367819 */ /* 0x008fe20000011636 */
[----:B------:R-:W3:Y:S03]  /*4afb0*/  LDL.LU.64 R78, [R1+0x628] ;  /* 0x00062800014e7983 */ /* 0x000ee60000300a00 */
[----:B------:R-:W-:Y:S02]  /*4afc0*/  SGXT.U32 R54, R54, 0x1 ;  /* 0x000000013636781a */ /* 0x000fe40000000000 */
[----:B------:R-:W-:Y:S02]  /*4afd0*/  SGXT.U32 R40, R40, 0x1 ;  /* 0x000000012828781a */ /* 0x000fe40000000000 */
[----:B------:R-:W-:-:S02]  /*4afe0*/  LOP3.LUT R54, R54, 0x36, RZ, 0xfc, !PT ;  /* 0x0000003636367812 */ /* 0x000fc400078efcff */
[----:B------:R-:W-:Y:S02]  /*4aff0*/  LOP3.LUT R41, R40, 0x3a, RZ, 0xfc, !PT ;  /* 0x0000003a28297812 */ /* 0x000fe400078efcff */
[----:B------:R-:W-:Y:S02]  /*4b000*/  ISETP.GE.AND P2, PT, R54, UR7, PT ;  /* 0x0000000736007c0c */ /* 0x000fe4000bf46270 */
[----:B------:R-:W-:Y:S02]  /*4b010*/  LOP3.LUT R54, R40, 0x3e, RZ, 0xfc, !PT ;  /* 0x0000003e28367812 */ /* 0x000fe400078efcff */
[----:B------:R-:W1:Y:S01]  /*4b020*/  S2R R40, SR_TID.X ;  /* 0x0000000000287919 */ /* 0x000e620000002100 */
[----:B------:R-:W-:-:S04]  /*4b030*/  SEL R248, R248, RZ, P0 ;  /* 0x000000fff8f87207 */ /* 0x000fc80000000000 */
[----:B------:R-:W-:Y:S02]  /*4b040*/  ISETP.NE.U32.AND P3, PT, R248, RZ, PT ;  /* 0x000000fff800720c */ /* 0x000fe40003f65070 */
[----:B------:R-:W-:Y:S01]  /*4b050*/  SEL R248, RZ, 0x4, P2 ;  /* 0x00000004fff87807 */ /* 0x000fe20001000000 */
[----:B------:R-:W-:-:S05]  /*4b060*/  IMAD.WIDE R70, R0, 0x4, R70 ;  /* 0x0000000400467825 */ /* 0x000fca00078e0246 */
[----:B------:R2:W-:Y:S04]  /*4b070*/  STL.64 [R1+0x1558], R70 ;  /* 0x0015584601007387 */ /* 0x0005e80000100a00 */
[----:B------:R-:W3:Y:S01]  /*4b080*/  LDL.LU.64 R94, [R1+0x618] ;  /* 0x00061800015e7983 */ /* 0x000ee20000300a00 */
[----:B-1----:R-:W-:Y:S02]  /*4b090*/  SHF.R.U32.HI R40, RZ, 0x6, R40 ;  /* 0x00000006ff287819 */ /* 0x002fe40000011628 */
[----:B------:R-:W-:Y:S02]  /*4b0a0*/  ISETP.GE.AND P2, PT, R41, UR7, PT ;  /* 0x0000000729007c0c */ /* 0x000fe4000bf46270 */
[----:B------:R-:W-:Y:S02]  /*4b0b0*/  ISETP.GE.AND P4, PT, R54, UR7, PT ;  /* 0x0000000736007c0c */ /* 0x000fe4000bf86270 */
[----:B------:R-:W-:-:S02]  /*4b0c0*/  SEL R54, R248, RZ, P0 ;  /* 0x000000fff8367207 */ /* 0x000fc40000000000 */
[----:B------:R-:W-:Y:S02]  /*4b0d0*/  SGXT.U32 R40, R40, 0x1 ;  /* 0x000000012828781a */ /* 0x000fe40000000000 */
[----:B------:R-:W-:Y:S02]  /*4b0e0*/  SEL R252, RZ, 0x4, P2 ;  /* 0x00000004fffc7807 */ /* 0x000fe40001000000 */
[----:B------:R-:W-:Y:S02]  /*4b0f0*/  ISETP.NE.U32.AND P2, PT, R54, RZ, PT ;  /* 0x000000ff3600720c */ /* 0x000fe40003f45070 */
[----:B------:R-:W-:Y:S02]  /*4b100*/  IADD3 R41, R55, 0x100000, RZ ;  /* 0x0010000037297810 */ /* 0x000fe40007ffe0ff */
[----:B------:R-:W-:Y:S02]  /*4b110*/  LOP3.LUT R54, R40, 0x42, RZ, 0xfc, !PT ;  /* 0x0000004228367812 */ /* 0x000fe400078efcff */
[----:B------:R-:W-:Y:S01]  /*4b120*/  SEL R40, R252, RZ, P0 ;  /* 0x000000fffc287207 */ /* 0x000fe20000000000 */
[----:B------:R2:W-:Y:S03]  /*4b130*/  LDGSTS.E [R41+0x5a600], [R70.64], P5 ;  /* 0x5a60000046297fae */ /* 0x0005e6000a92184c */
[----:B------:R-:W-:-:S02]  /*4b140*/  ISETP.NE.U32.AND P5, PT, R40, RZ, PT ;  /* 0x000000ff2800720c */ /* 0x000fc40003fa5070 */
[----:B------:R-:W1:Y:S01]  /*4b150*/  S2R R40, SR_TID.X ;  /* 0x0000000000287919 */ /* 0x000e620000002100 */
[----:B------:R-:W-:Y:S02]  /*4b160*/  SEL R248, RZ, 0x4, P4 ;  /* 0x00000004fff87807 */ /* 0x000fe40002000000 */
[----:B------:R-:W-:Y:S02]  /*4b170*/  ISETP.GE.AND P4, PT, R54, UR7, PT ;  /* 0x0000000736007c0c */ /* 0x000fe4000bf86270 */
[----:B------:R-:W-:Y:S02]  /*4b180*/  IADD3 R54, R55, 0x100000, RZ ;  /* 0x0010000037367810 */ /* 0x000fe40007ffe0ff */
[----:B------:R-:W-:Y:S02]  /*4b190*/  SEL R252, R248, RZ, P0 ;  /* 0x000000fff8fc7207 */ /* 0x000fe40000000000 */
[----:B------:R-:W-:Y:S02]  /*4b1a0*/  SEL R248, RZ, 0x4, P4 ;  /* 0x00000004fff87807 */ /* 0x000fe40002000000 */
[----:B------:R-:W-:-:S02]  /*4b1b0*/  ISETP.NE.U32.AND P4, PT, R252, RZ, PT ;  /* 0x000000fffc00720c */ /* 0x000fc40003f85070 */
[----:B------:R-:W-:Y:S02]  /*4b1c0*/  SEL R248, R248, RZ, P0 ;  /* 0x000000fff8f87207 */ /* 0x000fe40000000000 */
[----:B------:R-:W-:Y:S01]  /*4b1d0*/  IADD3 R252, R55, 0x100000, RZ ;  /* 0x0010000037fc7810 */ /* 0x000fe20007ffe0ff */
[C---:B--2---:R-:W-:Y:S02]  /*4b1e0*/  IMAD.WIDE R70, R0.reuse, 0x4, R62 ;  /* 0x0000000400467825 */ /* 0x044fe400078e023e */
[----:B------:R-:W2:Y:S02]  /*4b1f0*/  LDL.LU.64 R62, [R1+0x608] ;  /* 0x00060800013e7983 */ /* 0x000ea40000300a00 */
[----:B------:R-:W-:Y:S02]  /*4b200*/  IMAD.WIDE R102, R0, 0x4, R102 ;  /* 0x0000000400667825 */ /* 0x000fe400078e0266 */
[----:B------:R1:W-:Y:S04]  /*4b210*/  STL.64 [R1+0x1540], R70 ;  /* 0x0015404601007387 */ /* 0x0003e80000100a00 */
[----:B------:R1:W-:Y:S04]  /*4b220*/  LDGSTS.E [R54+0x5aa00], [R70.64], P1 ;  /* 0x5aa0000046367fae */ /* 0x0003e8000892184c */
[----:B------:R-:W-:Y:S04]  /*4b230*/  STL.64 [R1+0x1548], R102 ;  /* 0x0015486601007387 */ /* 0x000fe80000100a00 */
[----:B------:R4:W-:Y:S04]  /*4b240*/  LDGSTS.E [R41+0x5ae00], [R102.64], P6 ;  /* 0x5ae0000066297fae */ /* 0x0009e8000b12184c */
[----:B-1----:R-:W2:Y:S01]  /*4b250*/  LDL.LU.64 R70, [R1+0x5f8] ;  /* 0x0005f80001467983 */ /* 0x002ea20000300a00 */
[----:B------:R-:W-:-:S04]  /*4b260*/  SHF.R.U32.HI R54, RZ, 0x6, R40 ;  /* 0x00000006ff367819 */ /* 0x000fc80000011628 */
[----:B------:R-:W-:Y:S02]  /*4b270*/  SGXT.U32 R54, R54, 0x1 ;  /* 0x000000013636781a */ /* 0x000fe40000000000 */
[----:B------:R-:W-:Y:S02]  /*4b280*/  SHF.R.U32.HI R40, RZ, 0x6, R40 ;  /* 0x00000006ff287819 */ /* 0x000fe40000011628 */
[----:B------:R-:W-:Y:S02]  /*4b290*/  LOP3.LUT R54, R54, 0x46, RZ, 0xfc, !PT ;  /* 0x0000004636367812 */ /* 0x000fe400078efcff */
[----:B------:R-:W-:Y:S02]  /*4b2a0*/  SGXT.U32 R40, R40, 0x1 ;  /* 0x000000012828781a */ /* 0x000fe40000000000 */
[----:B------:R-:W-:Y:S01]  /*4b2b0*/  ISETP.GE.AND P1, PT, R54, UR7, PT ;  /* 0x0000000736007c0c */ /* 0x000fe2000bf26270 */
[----:B----4-:R-:W-:Y:S01]  /*4b2c0*/  IMAD.WIDE R48, R0, 0x4, R48 ;  /* 0x0000000400307825 */ /* 0x010fe200078e0230 */
[----:B------:R-:W-:-:S02]  /*4b2d0*/  ISETP.NE.U32.AND P6, PT, R248, RZ, PT ;  /* 0x000000fff800720c */ /* 0x000fc40003fc5070 */
[----:B------:R-:W-:Y:S02]  /*4b2e0*/  LOP3.LUT R41, R40, 0x4a, RZ, 0xfc, !PT ;  /* 0x0000004a28297812 */ /* 0x000fe400078efcff */
[----:B------:R-:W-:Y:S01]  /*4b2f0*/  SEL R248, RZ, 0x4, P1 ;  /* 0x00000004fff87807 */ /* 0x000fe20000800000 */
[----:B------:R1:W-:Y:S01]  /*4b300*/  STL.64 [R1+0x1550], R48 ;  /* 0x0015503001007387 */ /* 0x0003e20000100a00 */
[----:B------:R-:W-:-:S03]  /*4b310*/  ISETP.GE.AND P1, PT, R41, UR7, PT ;  /* 0x0000000729007c0c */ /* 0x000fc6000bf26270 */
[----:B------:R1:W-:Y:S02]  /*4b320*/  LDGSTS.E [R252+0x5b200], [R48.64], P3 ;  /* 0x5b20000030fc7fae */ /* 0x0003e4000992184c */
[----:B-1----:R-:W-:Y:S02]  /*4b330*/  SEL R48, R248, RZ, P0 ;  /* 0x000000fff8307207 */ /* 0x002fe40000000000 */
[----:B------:R-:W-:Y:S02]  /*4b340*/  SEL R252, RZ, 0x4, P1 ;  /* 0x00000004fffc7807 */ /* 0x000fe40000800000 */
[----:B------:R-:W-:Y:S02]  /*4b350*/  ISETP.NE.U32.AND P1, PT, R48, RZ, PT ;  /* 0x000000ff3000720c */ /* 0x000fe40003f25070 */
[----:B------:R-:W4:Y:S01]  /*4b360*/  LDL.LU.64 R48, [R1+0x5e8] ;  /* 0x0005e80001307983 */ /* 0x000f220000300a00 */
[----:B------:R-:W-:-:S03]  /*4b370*/  LOP3.LUT R54, R40, 0x4e, RZ, 0xfc, !PT ;  /* 0x0000004e28367812 */ /* 0x000fc600078efcff */
[----:B------:R-:W1:Y:S01]  /*4b380*/  S2R R40, SR_TID.X ;  /* 0x0000000000287919 */ /* 0x000e620000002100 */
[----:B------:R-:W-:Y:S01]  /*4b390*/  IADD3 R41, R55, 0x100000, RZ ;  /* 0x0010000037297810 */ /* 0x000fe20007ffe0ff */
[----:B---3--:R-:W-:Y:S01]  /*4b3a0*/  IMAD.WIDE R78, R0, 0x4, R78 ;  /* 0x00000004004e7825 */ /* 0x008fe200078e024e */
[----:B------:R-:W-:-:S04]  /*4b3b0*/  ISETP.GE.AND P3, PT, R54, UR7, PT ;  /* 0x0000000736007c0c */ /* 0x000fc8000bf66270 */
[----:B------:R3:W-:Y:S04]  /*4b3c0*/  LDGSTS.E [R41+0x5b600], [R78.64], P2 ;  /* 0x5b6000004e297fae */ /* 0x0007e8000912184c */
[----:B------:R3:W-:Y:S01]  /*4b3d0*/  STL.64 [R1+0x1538], R78 ;  /* 0x0015384e01007387 */ /* 0x0007e20000100a00 */
[----:B-1----:R-:W-:-:S03]  /*4b3e0*/  SHF.R.U32.HI R40, RZ, 0x6, R40 ;  /* 0x00000006ff287819 */ /* 0x002fc60000011628 */
[----:B------:R-:W4:Y:S01]  /*4b3f0*/  LDL.LU.64 R102, [R1+0x5d8] ;  /* 0x0005d80001667983 */ /* 0x000f220000300a00 */
[----:B------:R-:W-:-:S04]  /*4b400*/  SGXT.U32 R40, R40, 0x1 ;  /* 0x000000012828781a */ /* 0x000fc80000000000 */
[----:B------:R-:W-:Y:S02]  /*4b410*/  LOP3.LUT R54, R40, 0x52, RZ, 0xfc, !PT ;  /* 0x0000005228367812 */ /* 0x000fe400078efcff */
[----:B------:R-:W-:Y:S01]  /*4b420*/  SEL R40, R252, RZ, P0 ;  /* 0x000000fffc287207 */ /* 0x000fe20000000000 */
[----:B---3--:R-:W-:-:S03]  /*4b430*/  IMAD.WIDE R78, R0, 0x4, R94 ;  /* 0x00000004004e7825 */ /* 0x008fc600078e025e */
[----:B------:R-:W-:Y:S02]  /*4b440*/  ISETP.NE.U32.AND P2, PT, R40, RZ, PT ;  /* 0x000000ff2800720c */ /* 0x000fe40003f45070 */
[----:B------:R-:W-:-:S05]  /*4b450*/  IADD3 R40, R55, 0x100000, RZ ;  /* 0x0010000037287810 */ /* 0x000fca0007ffe0ff */
[----:B------:R1:W-:Y:S04]  /*4b460*/  LDGSTS.E [R40+0x5ba00], [R78.64], P5 ;  /* 0x5ba000004e287fae */ /* 0x0003e8000a92184c */
[----:B-1----:R-:W1:Y:S01]  /*4b470*/  S2R R40, SR_TID.X ;  /* 0x0000000000287919 */ /* 0x002e620000002100 */
[----:B------:R-:W-:Y:S02]  /*4b480*/  SEL R248, RZ, 0x4, P3 ;  /* 0x00000004fff87807 */ /* 0x000fe40001800000 */
[----:B------:R-:W-:Y:S02]  /*4b490*/  ISETP.GE.AND P3, PT, R54, UR7, PT ;  /* 0x0000000736007c0c */ /* 0x000fe4000bf66270 */
[----:B------:R-:W3:Y:S01]  /*4b4a0*/  S2R R54, SR_TID.X ;  /* 0x0000000000367919 */ /* 0x000ee20000002100 */
[----:B------:R-:W-:-:S03]  /*4b4b0*/  SEL R252, R248, RZ, P0 ;  /* 0x000000fff8fc7207 */ /* 0x000fc60000000000 */
[----:B------:R1:W-:Y:S01]  /*4b4c0*/  STL.64 [R1+0x1520], R78 ;  /* 0x0015204e01007387 */ /* 0x0003e20000100a00 */
[----:B------:R-:W-:Y:S02]  /*4b4d0*/  SEL R248, RZ, 0x4, P3 ;  /* 0x00000004fff87807 */ /* 0x000fe40001800000 */
[----:B------:R-:W-:Y:S02]  /*4b4e0*/  ISETP.NE.U32.AND P3, PT, R252, RZ, PT ;  /* 0x000000fffc00720c */ /* 0x000fe40003f65070 */
[----:B------:R-:W-:Y:S02]  /*4b4f0*/  IADD3 R252, R55, 0x100000, RZ ;  /* 0x0010000037fc7810 */ /* 0x000fe40007ffe0ff */
[----:B-1----:R-:W-:-:S04]  /*4b500*/  SHF.R.U32.HI R40, RZ, 0x6, R40 ;  /* 0x00000006ff287819 */ /* 0x002fc80000011628 */
[----:B------:R-:W-:Y:S02]  /*4b510*/  SGXT.U32 R40, R40, 0x1 ;  /* 0x000000012828781a */ /* 0x000fe40000000000 */
[----:B---3--:R-:W-:-:S04]  /*4b520*/  SHF.R.U32.HI R54, RZ, 0x6, R54 ;  /* 0x00000006ff367819 */ /* 0x008fc80000011636 */
[----:B------:R-:W-:-:S04]  /*4b530*/  SGXT.U32 R54, R54, 0x1 ;  /* 0x000000013636781a */ /* 0x000fc80000000000 */
[----:B------:R-:W-:Y:S02]  /*4b540*/  LOP3.LUT R54, R54, 0x56, RZ, 0xfc, !PT ;  /* 0x0000005636367812 */ /* 0x000fe400078efcff */
[----:B------:R-:W-:Y:S02]  /*4b550*/  SEL R248, R248, RZ, P0 ;  /* 0x000000fff8f87207 */ /* 0x000fe40000000000 */
[----:B------:R-:W-:Y:S01]  /*4b560*/  ISETP.GE.AND P5, PT, R54, UR7, PT ;  /* 0x0000000736007c0c */ /* 0x000fe2000bfa6270 */
[----:B--2---:R-:W-:Y:S02]  /*4b570*/  IMAD.WIDE R94, R0, 0x4, R62 ;  /* 0x00000004005e7825 */ /* 0x004fe400078e023e */
[----:B------:R-:W2:Y:S04]  /*4b580*/  LDL.LU.64 R62, [R1+0x5c8] ;  /* 0x0005c800013e7983 */ /* 0x000ea80000300a00 */
[----:B------:R1:W-:Y:S02]  /*4b590*/  LDGSTS.E [R41+0x5be00], [R94.64], P4 ;  /* 0x5be000005e297fae */ /* 0x0003e4000a12184c */
[----:B-1----:R-:W-:-:S02]  /*4b5a0*/  LOP3.LUT R41, R40, 0x5a, RZ, 0xfc, !PT ;  /* 0x0000005a28297812 */ /* 0x002fc400078efcff */
[----:B------:R-:W-:Y:S01]  /*4b5b0*/  LOP3.LUT R40, R40, 0x5e, RZ, 0xfc, !PT ;  /* 0x0000005e28287812 */ /* 0x000fe200078efcff */
[----:B------:R-:W-:-:S05]  /*4b5c0*/  IMAD.WIDE R70, R0, 0x4, R70 ;  /* 0x0000000400467825 */ /* 0x000fca00078e0246 */
[----:B------:R1:W-:Y:S01]  /*4b5d0*/  LDGSTS.E [R252+0x5c200], [R70.64], P6 ;  /* 0x5c20000046fc7fae */ /* 0x0003e2000b12184c */
[----:B------:R-:W-:-:S03]  /*4b5e0*/  ISETP.GE.AND P6, PT, R40, UR7, PT ;  /* 0x0000000728007c0c */ /* 0x000fc6000bfc6270 */
[----:B------:R-:W3:Y:S04]  /*4b5f0*/  S2R R40, SR_TID.X ;  /* 0x0000000000287919 */ /* 0x000ee80000002100 */
[----:B------:R1:W-:Y:S04]  /*4b600*/  STL.64 [R1+0x1528], R94 ;  /* 0x0015285e01007387 */ /* 0x0003e80000100a00 */
[----:B------:R-:W2:Y:S01]  /*4b610*/  LDL.LU.64 R78, [R1+0x5b8] ;  /* 0x0005b800014e7983 */ /* 0x000ea20000300a00 */
[----:B------:R-:W-:Y:S02]  /*4b620*/  ISETP.NE.U32.AND P4, PT, R248, RZ, PT ;  /* 0x000000fff800720c */ /* 0x000fe40003f85070 */
[----:B------:R-:W-:-:S02]  /*4b630*/  SEL R248, RZ, 0x4, P5 ;  /* 0x00000004fff87807 */ /* 0x000fc40002800000 */
[----:B------:R-:W-:Y:S02]  /*4b640*/  ISETP.GE.AND P5, PT, R41, UR7, PT ;  /* 0x0000000729007c0c */ /* 0x000fe4000bfa6270 */
[----:B------:R-:W-:Y:S02]  /*4b650*/  SEL R54, R248, RZ, P0 ;  /* 0x000000fff8367207 */ /* 0x000fe40000000000 */
[----:B-1----:R-:W-:Y:S02]  /*4b660*/  SEL R252, RZ, 0x4, P5 ;  /* 0x00000004fffc7807 */ /* 0x002fe40002800000 */
[----:B---3--:R-:W-:Y:S01]  /*4b670*/  SHF.R.U32.HI R40, RZ, 0x6, R40 ;  /* 0x00000006ff287819 */ /* 0x008fe20000011628 */
[----:B------:R1:W-:Y:S03]  /*4b680*/  STL.64 [R1+0x1530], R70 ;  /* 0x0015304601007387 */ /* 0x0003e60000100a00 */
[----:B------:R-:W-:Y:S01]  /*4b690*/  SGXT.U32 R40, R40, 0x1 ;  /* 0x000000012828781a */ /* 0x000fe20000000000 */
[----:B------:R-:W3:Y:S01]  /*4b6a0*/  LDL.LU.64 R94, [R1+0x5a8] ;  /* 0x0005a800015e7983 */ /* 0x000ee20000300a00 */
[----:B------:R-:W-:-:S02]  /*4b6b0*/  ISETP.NE.U32.AND P5, PT, R54, RZ, PT ;  /* 0x000000ff3600720c */ /* 0x000fc40003fa5070 */
[----:B------:R-:W-:Y:S01]  /*4b6c0*/  IADD3 R41, R55, 0x100000, RZ ;  /* 0x0010000037297810 */ /* 0x000fe20007ffe0ff */
[----:B----4-:R-:W-:Y:S01]  /*4b6d0*/  IMAD.WIDE R48, R0, 0x4, R48 ;  /* 0x0000000400307825 */ /* 0x010fe200078e0230 */
[----:B------:R-:W-:Y:S02]  /*4b6e0*/  LOP3.LUT R54, R40, 0x62, RZ, 0xfc, !PT ;  /* 0x0000006228367812 */ /* 0x000fe400078efcff */
[----:B------:R-:W-:Y:S01]  /*4b6f0*/  SEL R40, R252, RZ, P0 ;  /* 0x000000fffc287207 */ /* 0x000fe20000000000 */
[----:B-1----:R-:W3:Y:S04]  /*4b700*/  LDL.LU.64 R70, [R1+0x598] ;  /* 0x0005980001467983 */ /* 0x002ee80000300a00 */
[----:B------:R1:W-:Y:S01]  /*4b710*/  LDGSTS.E [R41+0x5c600], [R48.64], P1 ;  /* 0x5c60000030297fae */ /* 0x0003e2000892184c */
[----:B------:R-:W-:-:S03]  /*4b720*/  ISETP.NE.U32.AND P1, PT, R40, RZ, PT ;  /* 0x000000ff2800720c */ /* 0x000fc60003f25070 */
[----:B------:R1:W-:Y:S04]  /*4b730*/  STL.64 [R1+0x1518], R48 ;  /* 0x0015183001007387 */ /* 0x0003e80000100a00 */
[----:B-1----:R-:W3:Y:S01]  /*4b740*/  LDL.LU.64 R40, [R1+0x588] ;  /* 0x0005880001287983 */ /* 0x002ee20000300a00 */
[C---:B------:R-:W-:Y:S02]  /*4b750*/  IADD3 R49, R55.reuse, 0x100000, RZ ;  /* 0x0010000037317810 */ /* 0x040fe40007ffe0ff */
[----:B------:R-:W-:Y:S01]  /*4b760*/  IADD3 R48, R55, 0x100000, RZ ;  /* 0x0010000037307810 */ /* 0x000fe20007ffe0ff */
[----:B------:R-:W-:-:S05]  /*4b770*/  IMAD.WIDE R102, R0, 0x4, R102 ;  /* 0x0000000400667825 */ /* 0x000fca00078e0266 */
[----:B------:R-:W-:Y:S04]  /*4b780*/  STL.64 [R1+0x14f0], R102 ;  /* 0x0014f06601007387 */ /* 0x000fe80000100a00 */
[----:B------:R1:W-:Y:S01]  /*4b790*/  LDGSTS.E [R49+0x5ca00], [R102.64], P2 ;  /* 0x5ca0000066317fae */ /* 0x0003e2000912184c */
[----:B------:R-:W-:Y:S02]  /*4b7a0*/  SEL R248, RZ, 0x4, P6 ;  /* 0x00000004fff87807 */ /* 0x000fe40003000000 */
[----:B------:R-:W-:Y:S02]  /*4b7b0*/  ISETP.GE.AND P6, PT, R54, UR7, PT ;  /* 0x0000000736007c0c */ /* 0x000fe4000bfc6270 */
[----:B------:R-:W-:Y:S02]  /*4b7c0*/  SEL R252, R248, RZ, P0 ;  /* 0x000000fff8fc7207 */ /* 0x000fe40000000000 */
[----:B------:R-:W-:-:S02]  /*4b7d0*/  SEL R248, RZ, 0x4, P6 ;  /* 0x00000004fff87807 */ /* 0x000fc40003000000 */
[----:B------:R-:W-:Y:S02]  /*4b7e0*/  ISETP.NE.U32.AND P6, PT, R252, RZ, PT ;  /* 0x000000fffc00720c */ /* 0x000fe40003fc5070 */
[----:B------:R-:W-:Y:S01]  /*4b7f0*/  IADD3 R252, R55, 0x100000, RZ ;  /* 0x0010000037fc7810 */ /* 0x000fe20007ffe0ff */
[----:B------:R-:W1:Y:S01]  /*4b800*/  S2R R54, SR_TID.X ;  /* 0x0000000000367919 */ /* 0x000e620000002100 */
[----:B--2---:R-:W-:-:S05]  /*4b810*/  IMAD.WIDE R62, R0, 0x4, R62 ;  /* 0x00000004003e7825 */ /* 0x004fca00078e023e */
[----:B------:R2:W-:Y:S04]  /*4b820*/  STL.64 [R1+0x1510], R62 ;  /* 0x0015103e01007387 */ /* 0x0005e80000100a00 */
[----:B------:R2:W-:Y:S04]  /*4b830*/  LDGSTS.E [R48+0x5ce00], [R62.64], P3 ;  /* 0x5ce000003e307fae */ /* 0x0005e8000992184c */
[----:B--2---:R-:W2:Y:S01]  /*4b840*/  S2R R63, SR_TID.X ;  /* 0x00000000003f7919 */ /* 0x004ea20000002100 */
[----:B------:R-:W-:-:S05]  /*4b850*/  IMAD.WIDE R78, R0, 0x4, R78 ;  /* 0x00000004004e7825 */ /* 0x000fca00078e024e */
[----:B------:R3:W-:Y:S04]  /*4b860*/  STL.64 [R1+0x1508], R78 ;  /* 0x0015084e01007387 */ /* 0x0007e80000100a00 */
[----:B-1----:R-:W4:Y:S01]  /*4b870*/  LDL.LU.64 R48, [R1+0x578] ;  /* 0x0005780001307983 */ /* 0x002f220000300a00 */
[----:B--2---:R-:W-:-:S03]  /*4b880*/  SHF.R.U32.HI R63, RZ, 0x6, R63 ;  /* 0x00000006ff3f7819 */ /* 0x004fc6000001163f */
[----:B------:R3:W-:Y:S01]  /*4b890*/  LDGSTS.E [R252+0x5d200], [R78.64], P4 ;  /* 0x5d2000004efc7fae */ /* 0x0007e2000a12184c */
[----:B------:R-:W-:-:S04]  /*4b8a0*/  SGXT.U32 R63, R63, 0x1 ;  /* 0x000000013f3f781a */ /* 0x000fc80000000000 */
[----:B------:R-:W-:Y:S02]  /*4b8b0*/  LOP3.LUT R62, R63, 0x6a, RZ, 0xfc, !PT ;  /* 0x0000006a3f3e7812 */ /* 0x000fe400078efcff */
[C---:B------:R-:W-:Y:S02]  /*4b8c0*/  IADD3 R63, R55.reuse, 0x100000, RZ ;  /* 0x00100000373f7810 */ /* 0x040fe40007ffe0ff */
[----:B------:R-:W-:Y:S02]  /*4b8d0*/  ISETP.GE.AND P4, PT, R62, UR7, PT ;  /* 0x000000073e007c0c */ /* 0x000fe4000bf86270 */
[----:B------:R-:W-:Y:S01]  /*4b8e0*/  IADD3 R62, R55, 0x100000, RZ ;  /* 0x00100000373e7810 */ /* 0x000fe20007ffe0ff */
[----:B---3--:R-:W-:-:S04]  /*4b8f0*/  IMAD.WIDE R78, R0, 0x4, R94 ;  /* 0x00000004004e7825 */ /* 0x008fc800078e025e */
[C---:B------:R-:W-:Y:S01]  /*4b900*/  IMAD.WIDE R70, R0.reuse, 0x4, R70 ;  /* 0x0000000400467825 */ /* 0x040fe200078e0246 */
[----:B------:R-:W-:Y:S04]  /*4b910*/  STL.64 [R1+0x1500], R78 ;  /* 0x0015004e01007387 */ /* 0x000fe80000100a00 */
[----:B------:R1:W-:Y:S04]  /*4b920*/  LDGSTS.E [R63+0x5d600], [R78.64], P5 ;  /* 0x5d6000004e3f7fae */ /* 0x0003e8000a92184c */
[----:B------:R2:W-:Y:S04]  /*4b930*/  STL.64 [R1+0x14f8], R70 ;  /* 0x0014f84601007387 */ /* 0x0005e80000100a00 */
[----:B------:R2:W-:Y:S02]  /*4b940*/  LDGSTS.E [R62+0x5da00], [R70.64], P1 ;  /* 0x5da00000463e7fae */ /* 0x0005e4000892184c */
[----:B--2---:R-:W-:-:S02]  /*4b950*/  IMAD.WIDE R70, R0, 0x4, R40 ;  /* 0x0000000400467825 */ /* 0x004fc400078e0228 */
[----:B------:R-:W4:Y:S01]  /*4b960*/  LDL.LU.64 R40, [R1+0x568] ;  /* 0x0005680001287983 */ /* 0x000f220000300a00 */
[----:B------:R-:W-:Y:S02]  /*4b970*/  SHF.R.U32.HI R54, RZ, 0x6, R54 ;  /* 0x00000006ff367819 */ /* 0x000fe40000011636 */
[----:B------:R-:W-:Y:S01]  /*4b980*/  SEL R252, RZ, 0x4, P4 ;  /* 0x00000004fffc7807 */ /* 0x000fe20002000000 */
[----:B------:R3:W-:Y:S01]  /*4b990*/  LDGSTS.E [R62+0x5de00], [R70.64], P6 ;  /* 0x5de00000463e7fae */ /* 0x0007e2000b12184c */
[----:B------:R-:W-:Y:S02]  /*4b9a0*/  SGXT.U32 R54, R54, 0x1 ;  /* 0x000000013636781a */ /* 0x000fe40000000000 */
[----:B------:R-:W-:Y:S01]  /*4b9b0*/  SEL R248, R248, RZ, P0 ;  /* 0x000000fff8f87207 */ /* 0x000fe20000000000 */
[----:B------:R-:W4:Y:S01]  /*4b9c0*/  LDL.LU.64 R110, [R1+0x558] ;  /* 0x00055800016e7983 */ /* 0x000f220000300a00 */
[----:B------:R-:W-:-:S04]  /*4b9d0*/  LOP3.LUT R54, R54, 0x66, RZ, 0xfc, !PT ;  /* 0x0000006636367812 */ /* 0x000fc800078efcff */
[----:B------:R-:W-:Y:S02]  /*4b9e0*/  ISETP.GE.AND P3, PT, R54, UR7, PT ;  /* 0x0000000736007c0c */ /* 0x000fe4000bf66270 */
[----:B------:R-:W1:Y:S02]  /*4b9f0*/  S2R R54, SR_TID.X ;  /* 0x0000000000367919 */ /* 0x000e640000002100 */
[----:B-1----:R-:W-:-:S04]  /*4ba00*/  SHF.R.U32.HI R54, RZ, 0x6, R54 ;  /* 0x00000006ff367819 */ /* 0x002fc80000011636 */
[----:B------:R-:W-:-:S04]  /*4ba10*/  SGXT.U32 R54, R54, 0x1 ;  /* 0x000000013636781a */ /* 0x000fc80000000000 */
[----:B------:R-:W-:-:S04]  /*4ba20*/  LOP3.LUT R54, R54, 0x6e, RZ, 0xfc, !PT ;  /* 0x0000006e36367812 */ /* 0x000fc800078efcff */
[----:B------:R-:W-:Y:S02]  /*4ba30*/  ISETP.GE.AND P4, PT, R54, UR7, PT ;  /* 0x0000000736007c0c */ /* 0x000fe4000bf86270 */
[----:B------:R-:W1:Y:S02]  /*4ba40*/  S2R R54, SR_TID.X ;  /* 0x0000000000367919 */ /* 0x000e640000002100 */
[----:B-1----:R-:W-:-:S04]  /*4ba50*/  SHF.R.U32.HI R54, RZ, 0x6, R54 ;  /* 0x00000006ff367819 */ /* 0x002fc80000011636 */
[----:B------:R-:W-:-:S04]  /*4ba60*/  SGXT.U32 R54, R54, 0x1 ;  /* 0x000000013636781a */ /* 0x000fc80000000000 */
[----:B------:R-:W-:-:S04]  /*4ba70*/  LOP3.LUT R54, R54, 0x72, RZ, 0xfc, !PT ;  /* 0x0000007236367812 */ /* 0x000fc800078efcff */
[----:B------:R-:W-:Y:S02]  /*4ba80*/  ISETP.GE.AND P5, PT, R54, UR7, PT ;  /* 0x0000000736007c0c */ /* 0x000fe4000bfa6270 */
[----:B------:R-:W1:Y:S01]  /*4ba90*/  S2R R54, SR_TID.X ;  /* 0x0000000000367919 */ /* 0x000e620000002100 */
[----:B------:R-:W-:Y:S02]  /*4baa0*/  ISETP.NE.U32.AND P2, PT, R248, RZ, PT ;  /* 0x000000fff800720c */ /* 0x000fe40003f45070 */
[----:B------:R-:W-:-:S04]  /*4bab0*/  SEL R248, RZ, 0x4, P3 ;  /* 0x00000004fff87807 */ /* 0x000fc80001800000 */
[----:B------:R-:W-:-:S04]  /*4bac0*/  SEL R248, R248, RZ, P0 ;  /* 0x000000fff8f87207 */ /* 0x000fc80000000000 */
[----:B------:R-:W-:Y:S02]  /*4bad0*/  ISETP.NE.U32.AND P3, PT, R248, RZ, PT ;  /* 0x000000fff800720c */ /* 0x000fe40003f65070 */
[----:B------:R-:W-:Y:S02]  /*4bae0*/  SEL R248, RZ, 0x4, P4 ;  /* 0x00000004fff87807 */ /* 0x000fe40002000000 */
[--C-:B-1----:R-:W-:Y:S02]  /*4baf0*/  SHF.R.U32.HI R63, RZ, 0x6, R54.reuse ;  /* 0x00000006ff3f7819 */ /* 0x102fe40000011636 */
[----:B------:R-:W-:Y:S02]  /*4bb00*/  SHF.R.U32.HI R54, RZ, 0x6, R54 ;  /* 0x00000006ff367819 */ /* 0x000fe40000011636 */
[----:B------:R-:W-:Y:S02]  /*4bb10*/  SGXT.U32 R63, R63, 0x1 ;  /* 0x000000013f3f781a */ /* 0x000fe40000000000 */
[----:B------:R-:W-:-:S02]  /*4bb20*/  SGXT.U32 R54, R54, 0x1 ;  /* 0x000000013636781a */ /* 0x000fc40000000000 */
[----:B------:R-:W-:Y:S02]  /*4bb30*/  LOP3.LUT R63, R63, 0x76, RZ, 0xfc, !PT ;  /* 0x000000763f3f7812 */ /* 0x000fe400078efcff */
[----:B------:R-:W-:Y:S02]  /*4bb40*/  SEL R248, R248, RZ, P0 ;  /* 0x000000fff8f87207 */ /* 0x000fe40000000000 */
[----:B------:R-:W-:Y:S02]  /*4bb50*/  ISETP.GE.AND P6, PT, R63, UR7, PT ;  /* 0x000000073f007c0c */ /* 0x000fe4000bfc6270 */
[----:B------:R-:W-:Y:S02]  /*4bb60*/  LOP3.LUT R63, R54, 0x7a, RZ, 0xfc, !PT ;  /* 0x0000007a363f7812 */ /* 0x000fe400078efcff */
[----:B------:R-:W-:Y:S02]  /*4bb70*/  SEL R252, R252, RZ, P0 ;  /* 0x000000fffcfc7207 */ /* 0x000fe40000000000 */
[----:B------:R-:W-:-:S02]  /*4bb80*/  ISETP.NE.U32.AND P1, PT, R248, RZ, PT ;  /* 0x000000fff800720c */ /* 0x000fc40003f25070 */
[----:B------:R-:W-:Y:S01]  /*4bb90*/  SEL R248, RZ, 0x4, P5 ;  /* 0x00000004fff87807 */ /* 0x000fe20002800000 */
[----:B------:R3:W-:Y:S01]  /*4bba0*/  STL.64 [R1+0x14e8], R70 ;  /* 0x0014e84601007387 */ /* 0x0007e20000100a00 */
[----:B------:R-:W-:Y:S02]  /*4bbb0*/  ISETP.GE.AND P5, PT, R63, UR7, PT ;  /* 0x000000073f007c0c */ /* 0x000fe4000bfa6270 */
[----:B------:R-:W-:Y:S01]  /*4bbc0*/  ISETP.NE.U32.AND P4, PT, R252, RZ, PT ;  /* 0x000000fffc00720c */ /* 0x000fe20003f85070 */
[----:B------:R-:W3:Y:S01]  /*4bbd0*/  S2R R63, SR_TID.X ;  /* 0x00000000003f7919 */ /* 0x000ee20000002100 */
[----:B------:R-:W-:-:S03]  /*4bbe0*/  IADD3 R252, R55, 0x100000, RZ ;  /* 0x0010000037fc7810 */ /* 0x000fc60007ffe0ff */
[----:B------:R-:W2:Y:S01]  /*4bbf0*/  LDL.LU.64 R94, [R1+0x548] ;  /* 0x00054800015e7983 */ /* 0x000ea20000300a00 */
[----:B---3--:R-:W-:Y:S01]  /*4bc00*/  LOP3.LUT R71, R63, 0x7f, RZ, 0xc0, !PT ;  /* 0x0000007f3f477812 */ /* 0x008fe200078ec0ff */
[----:B----4-:R-:W-:-:S05]  /*4bc10*/  IMAD.WIDE R48, R0, 0x4, R48 ;  /* 0x0000000400307825 */ /* 0x010fca00078e0230 */
[----:B------:R1:W-:Y:S04]  /*4bc20*/  STL.64 [R1+0x14e0], R48 ;  /* 0x0014e03001007387 */ /* 0x0003e80000100a00 */
[----:B------:R1:W-:Y:S04]  /*4bc30*/  LDGSTS.E [R252+0x5e200], [R48.64], P2 ;  /* 0x5e20000030fc7fae */ /* 0x0003e8000912184c */
[----:B-1----:R-:W3:Y:S04]  /*4bc40*/  LDL.LU.64 R48, [R1+0x538] ;  /* 0x0005380001307983 */ /* 0x002ee80000300a00 */
[----:B------:R-:W3:Y:S04]  /*4bc50*/  LDL.LU.64 R126, [R1+0x528] ;  /* 0x00052800017e7983 */ /* 0x000ee80000300a00 */
[----:B------:R-:W3:Y:S04]  /*4bc60*/  LDL.LU.64 R118, [R1+0x518] ;  /* 0x0005180001767983 */ /* 0x000ee80000300a00 */
[----:B------:R-:W3:Y:S04]  /*4bc70*/  LDL.LU.64 R78, [R1+0x508] ;  /* 0x00050800014e7983 */ /* 0x000ee80000300a00 */
[----:B------:R-:W3:Y:S01]  /*4bc80*/  LDL.LU.64 R62, [R1+0x500] ;  /* 0x00050000013e7983 */ /* 0x000ee20000300a00 */
[----:B------:R-:W-:-:S03]  /*4bc90*/  IMAD.WIDE R102, R0, 0x4, R40 ;  /* 0x0000000400667825 */ /* 0x000fc600078e0228 */
[----:B------:R-:W3:Y:S04]  /*4bca0*/  LDL.LU.64 R40, [R1+0x4f8] ;  /* 0x0004f80001287983 */ /* 0x000ee80000300a00 */
[----:B------:R-:W1:Y:S01]  /*4bcb0*/  S2R R54, SR_TID.X ;  /* 0x0000000000367919 */ /* 0x000e620000002100 */
[----:B------:R-:W-:Y:S01]  /*4bcc0*/  SEL R248, R248, RZ, P0 ;  /* 0x000000fff8f87207 */ /* 0x000fe20000000000 */
[----:B------:R-:W-:Y:S01]  /*4bcd0*/  IMAD.WIDE R110, R0, 0x4, R110 ;  /* 0x00000004006e7825 */ /* 0x000fe200078e026e */
[----:B------:R-:W-:Y:S01]  /*4bce0*/  SEL R252, RZ, 0x4, P6 ;  /* 0x00000004fffc7807 */ /* 0x000fe20003000000 */
[----:B------:R1:W-:Y:S01]  /*4bcf0*/  LDGSTS.E [R86+0x5e600], [R102.64], P3 ;  /* 0x5e60000066567fae */ /* 0x0003e2000992184c */
[----:B------:R-:W-:Y:S02]  /*4bd00*/  ISETP.NE.U32.AND P2, PT, R248, RZ, PT ;  /* 0x000000fff800720c */ /* 0x000fe40003f45070 */
[----:B------:R-:W-:Y:S01]  /*4bd10*/  SEL R248, RZ, 0x4, P5 ;  /* 0x00000004fff87807 */ /* 0x000fe20002800000 */
[----:B------:R1:W-:Y:S01]  /*4bd20*/  STL.64 [R1+0x14c0], R102 ;  /* 0x0014c06601007387 */ /* 0x0003e20000100a00 */
[----:B------:R-:W-:-:S02]  /*4bd30*/  ISETP.GE.AND P6, PT, R71, UR7, PT ;  /* 0x0000000747007c0c */ /* 0x000fc4000bfc6270 */
[----:B-1----:R-:W-:-:S04]  /*4bd40*/  SHF.R.U32.HI R54, RZ, 0x6, R54 ;  /* 0x00000006ff367819 */ /* 0x002fc80000011636 */
[----:B------:R-:W-:-:S04]  /*4bd50*/  SGXT.U32 R54, R54, 0x1 ;  /* 0x000000013636781a */ /* 0x000fc80000000000 */
[----:B------:R-:W-:Y:S01]  /*4bd60*/  LOP3.LUT R54, R54, 0x7e, RZ, 0xfc, !PT ;  /* 0x0000007e36367812 */ /* 0x000fe200078efcff */
[----:B------:R1:W-:Y:S03]  /*4bd70*/  STL.64 [R1+0x14d0], R110 ;  /* 0x0014d06e01007387 */ /* 0x0003e60000100a00 */
[----:B------:R-:W-:Y:S01]  /*4bd80*/  ISETP.GE.AND P5, PT, R54, UR7, PT ;  /* 0x0000000736007c0c */ /* 0x000fe2000bfa6270 */
[----:B------:R-:W3:Y:S01]  /*4bd90*/  LDL.LU.64 R102, [R1+0x4d0] ;  /* 0x0004d00001667983 */ /* 0x000ee20000300a00 */
[----:B------:R-:W-:Y:S02]  /*4bda0*/  SEL R54, R252, RZ, P0 ;  /* 0x000000fffc367207 */ /* 0x000fe40000000000 */
[----:B------:R-:W-:Y:S02]  /*4bdb0*/  SEL R248, R248, RZ, P0 ;  /* 0x000000fff8f87207 */ /* 0x000fe40000000000 */
[----:B------:R-:W-:-:S02]  /*4bdc0*/  SEL R252, RZ, 0x4, P5 ;  /* 0x00000004fffc7807 */ /* 0x000fc40002800000 */
[C---:B------:R-:W-:Y:S02]  /*4bdd0*/  IADD3 R70, R55.reuse, 0x100000, RZ ;  /* 0x0010000037467810 */ /* 0x040fe40007ffe0ff */
[----:B------:R-:W-:Y:S02]  /*4bde0*/  ISETP.NE.U32.AND P5, PT, R54, RZ, PT ;  /* 0x000000ff3600720c */ /* 0x000fe40003fa5070 */
[----:B------:R-:W-:Y:S01]  /*4bdf0*/  SEL R134, RZ, 0x4, P6 ;  /* 0x00000004ff867807 */ /* 0x000fe20003000000 */
[----:B------:R1:W-:Y:S01]  /*4be00*/  LDGSTS.E [R70+0x5ea00], [R110.64], P4 ;  /* 0x5ea000006e467fae */ /* 0x0003e2000a12184c */
[----:B------:R-:W-:Y:S02]  /*4be10*/  IADD3 R54, R55, 0x100000, RZ ;  /* 0x0010000037367810 */ /* 0x000fe40007ffe0ff */
[----:B------:R-:W-:Y:S02]  /*4be20*/  ISETP.NE.U32.AND P6, PT, R248, RZ, PT ;  /* 0x000000fff800720c */ /* 0x000fe40003fc5070 */
[----:B------:R-:W-:-:S02]  /*4be30*/  SEL R248, R134, RZ, P0 ;  /* 0x000000ff86f87207 */ /* 0x000fc40000000000 */
[----:B------:R-:W-:Y:S02]  /*4be40*/  SEL R252, R252, RZ, P0 ;  /* 0x000000fffcfc7207 */ /* 0x000fe40000000000 */
[----:B------:R-:W-:Y:S02]  /*4be50*/  ISETP.NE.U32.AND P3, PT, R248, RZ, PT ;  /* 0x000000fff800720c */ /* 0x000fe40003f65070 */
[----:B------:R-:W-:Y:S02]  /*4be60*/  ISETP.NE.U32.AND P0, PT, R252, RZ, PT ;  /* 0x000000fffc00720c */ /* 0x000fe40003f05070 */
[C---:B------:R-:W-:Y:S02]  /*4be70*/  IADD3 R252, R55.reuse, 0x100000, RZ ;  /* 0x0010000037fc7810 */ /* 0x040fe40007ffe0ff */
[----:B------:R-:W-:Y:S01]  /*4be80*/  IADD3 R248, R55, 0x100000, RZ ;  /* 0x0010000037f87810 */ /* 0x000fe20007ffe0ff */
[----:B--2---:R-:W-:-:S05]  /*4be90*/  IMAD.WIDE R94, R0, 0x4, R94 ;  /* 0x00000004005e7825 */ /* 0x004fca00078e025e */
[----:B------:R2:W-:Y:S04]  /*4bea0*/  STL.64 [R1+0x14b8], R94 ;  /* 0x0014b85e01007387 */ /* 0x0005e80000100a00 */
[----:B-1----:R-:W4:Y:S04]  /*4beb0*/  LDL.LU.64 R110, [R1+0x4c8] ;  /* 0x0004c800016e7983 */ /* 0x002f280000300a00 */
[----:B------:R2:W-:Y:S04]  /*4bec0*/  LDGSTS.E [R54+0x5ee00], [R94.64], P1 ;  /* 0x5ee000005e367fae */ /* 0x0005e8000892184c */
[----:B--2---:R-:W2:Y:S01]  /*4bed0*/  LDL.LU.64 R94, [R1+0x4c0] ;  /* 0x0004c000015e7983 */ /* 0x004ea20000300a00 */
[----:B---3--:R-:W-:-:S03]  /*4bee0*/  IMAD.WIDE R134, R0, 0x4, R48 ;  /* 0x0000000400867825 */ /* 0x008fc600078e0230 */
[----:B------:R-:W3:Y:S01]  /*4bef0*/  LDL.LU.64 R48, [R1+0x4b8] ;  /* 0x0004b80001307983 */ /* 0x000ee20000300a00 */
[----:B------:R-:W-:-:S04]  /*4bf00*/  IMAD.WIDE R126, R0, 0x4, R126 ;  /* 0x00000004007e7825 */ /* 0x000fc800078e027e */
[C---:B------:R-:W-:Y:S01]  /*4bf10*/  IMAD.WIDE R118, R0.reuse, 0x4, R118 ;  /* 0x0000000400767825 */ /* 0x040fe200078e0276 */
[----:B------:R-:W-:Y:S03]  /*4bf20*/  STL.64 [R1+0x14a8], R134 ;  /* 0x0014a88601007387 */ /* 0x000fe60000100a00 */
[----:B------:R-:W-:Y:S01]  /*4bf30*/  IMAD.WIDE R78, R0, 0x4, R78 ;  /* 0x00000004004e7825 */ /* 0x000fe200078e024e */
[----:B------:R1:W-:Y:S04]  /*4bf40*/  STL.64 [R1+0x14b0], R126 ;  /* 0x0014b07e01007387 */ /* 0x0003e80000100a00 */
[----:B------:R1:W-:Y:S04]  /*4bf50*/  LDGSTS.E [R54+0x5f200], [R134.64], P2 ;  /* 0x5f20000086367fae */ /* 0x0003e8000912184c */
[----:B------:R1:W-:Y:S04]  /*4bf60*/  STL.64 [R1+0x14c8], R118 ;  /* 0x0014c87601007387 */ /* 0x0003e80000100a00 */
[----:B------:R1:W-:Y:S04]  /*4bf70*/  LDGSTS.E [R70+0x5f600], [R126.64], P5 ;  /* 0x5f6000007e467fae */ /* 0x0003e8000a92184c */
[----:B-1----:R-:W3:Y:S04]  /*4bf80*/  LDL.LU.64 R54, [R1+0x4b0] ;  /* 0x0004b00001367983 */ /* 0x002ee80000300a00 */
[----:B------:R1:W-:Y:S04]  /*4bf90*/  STL.64 [R1+0x14d8], R78 ;  /* 0x0014d84e01007387 */ /* 0x0003e80000100a00 */
[----:B------:R-:W3:Y:S04]  /*4bfa0*/  LDL.LU.64 R126, [R1+0x4a8] ;  /* 0x0004a800017e7983 */ /* 0x000ee80000300a00 */
[----:B------:R1:W-:Y:S04]  /*4bfb0*/  LDGSTS.E [R252+0x5fa00], [R118.64], P6 ;  /* 0x5fa0000076fc7fae */ /* 0x0003e8000b12184c */
[----:B------:R1:W-:Y:S01]  /*4bfc0*/  LDGSTS.E [R248+0x5fe00], [R78.64], P0 ;  /* 0x5fe000004ef87fae */ /* 0x0003e2000812184c */
[----:B------:R-:W-:-:S03]  /*4bfd0*/  IADD3 R70, R87, 0x100000, RZ ;  /* 0x0010000057467810 */ /* 0x000fc60007ffe0ff */
[----:B------:R-:W0:Y:S04]  /*4bfe0*/  LDGDEPBAR ;  /* 0x00000000000079af */ /* 0x000e280000000000 */
[----:B-1----:R-:W3:Y:S01]  /*4bff0*/  LDL.LU.64 R118, [R1+0x4a0] ;  /* 0x0004a00001767983 */ /* 0x002ee20000300a00 */
[----:B------:R-:W-:-:S04]  /*4c000*/  IMAD.WIDE R78, R249, 0x4, R62 ;  /* 0x00000004f94e7825 */ /* 0x000fc800078e023e */
[----:B------:R-:W-:Y:S01]  /*4c010*/  IMAD.WIDE R62, R249, 0x4, R40 ;  /* 0x00000004f93e7825 */ /* 0x000fe200078e0228 */
[C---:B------:R-:W-:Y:S01]  /*4c020*/  IADD3 R252, R87.reuse, 0x100000, RZ ;  /* 0x0010000057fc7810 */ /* 0x040fe20007ffe0ff */
[----:B------:R-:W3:Y:S01]  /*4c030*/  LDL.LU.64 R40, [R1+0x498] ;  /* 0x0004980001287983 */ /* 0x000ee20000300a00 */
[----:B------:R-:W-:Y:S01]  /*4c040*/  IADD3 R248, R87, 0x100000, RZ ;  /* 0x0010000057f87810 */ /* 0x000fe20007ffe0ff */
[----:B------:R-:W-:Y:S02]  /*4c050*/  IMAD.WIDE R102, R249, 0x4, R102 ;  /* 0x00000004f9667825 */ /* 0x000fe400078e0266 */
[----:B------:R1:W-:Y:S04]  /*4c060*/  STL.64 [R1+0x650], R78 ;  /* 0x0006504e01007387 */ /* 0x0003e80000100a00 */
[----:B------:R1:W-:Y:S04]  /*4c070*/  STL.64 [R1+0x668], R62 ;  /* 0x0006683e01007387 */ /* 0x0003e80000100a00 */
[----:B------:R1:W-:Y:S04]  /*4c080*/  LDGSTS.E [R70+-0x40000], [R78.64], P3 ;  /* 0xc00000004e467fae */ /* 0x0003e8000992184c */
[----:B------:R1:W-:Y:S04]  /*4c090*/  STL.64 [R1+0x680], R102 ;  /* 0x0006806601007387 */ /* 0x0003e80000100a00 */
[----:B------:R1:W-:Y:S04]  /*4c0a0*/  LDGSTS.E [R252+-0x3f000], [R62.64], P3 ;  /* 0xc10000003efc7fae */ /* 0x0003e8000992184c */
[----:B-1----:R-:W3:Y:S04]  /*4c0b0*/  LDL.LU.64 R78, [R1+0x490] ;  /* 0x00049000014e7983 */ /* 0x002ee80000300a00 */
[----:B------:R1:W-:Y:S01]  /*4c0c0*/  LDGSTS.E [R248+-0x3e000], [R102.64], P3 ;  /* 0xc200000066f87fae */ /* 0x0003e2000992184c */
[----:B------:R-:W-:-:S03]  /*4c0d0*/  IADD3 R62, R87, 0x100000, RZ ;  /* 0x00100000573e7810 */ /* 0x000fc60007ffe0ff */
[----:B-1----:R-:W3:Y:S01]  /*4c0e0*/  LDL.LU.64 R102, [R1+0x488] ;  /* 0x0004880001667983 */ /* 0x002ee20000300a00 */
[----:B----4-:R-:W-:-:S05]  /*4c0f0*/  IMAD.WIDE R134, R249, 0x4, R110 ;  /* 0x00000004f9867825 */ /* 0x010fca00078e026e */
[----:B------:R-:W-:Y:S04]  /*4c100*/  STL.64 [R1+0x698], R134 ;  /* 0x0006988601007387 */ /* 0x000fe80000100a00 */
[----:B------:R1:W-:Y:S01]  /*4c110*/  LDGSTS.E [R62+-0x3d000], [R134.64], P3 ;  /* 0xc3000000863e7fae */ /* 0x0003e2000992184c */
[----:B--2---:R-:W-:-:S05]  /*4c120*/  IMAD.WIDE R110, R249, 0x4, R94 ;  /* 0x00000004f96e7825 */ /* 0x004fca00078e025e */
[----:B------:R2:W-:Y:S01]  /*4c130*/  LDGSTS.E [R70+-0x3c000], [R110.64], P3 ;  /* 0xc40000006e467fae */ /* 0x0005e2000992184c */
[----:B---3--:R-:W-:-:S03]  /*4c140*/  IMAD.WIDE R94, R249, 0x4, R48 ;  /* 0x00000004f95e7825 */ /* 0x008fc600078e0230 */
[----:B------:R-:W3:Y:S04]  /*4c150*/  LDL.LU.64 R48, [R1+0x470] ;  /* 0x0004700001307983 */ /* 0x000ee80000300a00 */
[----:B------:R-:W-:Y:S04]  /*4c160*/  STL.64 [R1+0x6b0], R110 ;  /* 0x0006b06e01007387 */ /* 0x000fe80000100a00 */
[----:B-1----:R-:W4:Y:S04]  /*4c170*/  LDL.LU.64 R62, [R1+0x468] ;  /* 0x00046800013e7983 */ /* 0x002f280000300a00 */
[----:B------:R1:W-:Y:S04]  /*4c180*/  STL.64 [R1+0x6e0], R94 ;  /* 0x0006e05e01007387 */ /* 0x0003e80000100a00 */
[----:B------:R1:W-:Y:S01]  /*4c190*/  LDGSTS.E [R252+-0x3b000], [R94.64], P3 ;  /* 0xc50000005efc7fae */ /* 0x0003e2000992184c */
[----:B------:R-:W-:-:S03]  /*4c1a0*/  IMAD.WIDE R54, R249, 0x4, R54 ;  /* 0x00000004f9367825 */ /* 0x000fc600078e0236 */
[----:B-1----:R-:W4:Y:S01]  /*4c1b0*/  LDL.LU.64 R94, [R1+0x460] ;  /* 0x00046000015e7983 */ /* 0x002f220000300a00 */
[----:B------:R-:W-:-:S03]  /*4c1c0*/  IMAD.WIDE R134, R249, 0x4, R126 ;  /* 0x00000004f9867825 */ /* 0x000fc600078e027e */
[----:B------:R1:W-:Y:S04]  /*4c1d0*/  STL.64 [R1+0x700], R54 ;  /* 0x0007003601007387 */ /* 0x0003e80000100a00 */
[----:B------:R1:W-:Y:S04]  /*4c1e0*/  LDGSTS.E [R248+-0x3a000], [R54.64], P3 ;  /* 0xc600000036f87fae */ /* 0x0003e8000992184c */
[----:B-1----:R-:W4:Y:S04]  /*4c1f0*/  LDL.LU.64 R54, [R1+0x458] ;  /* 0x0004580001367983 */ /* 0x002f280000300a00 */
[----:B------:R-:W-:Y:S01]  /*4c200*/  STL.64 [R1+0x728], R134 ;  /* 0x0007288601007387 */ /* 0x000fe20000100a00 */
[----:B------:R-:W-:-:S03]  /*4c210*/  IMAD.WIDE R126, R249, 0x4, R118 ;  /* 0x00000004f97e7825 */ /* 0x000fc600078e0276 */
[----:B--2---:R-:W2:Y:S01]  /*4c220*/  LDL.LU.64 R110, [R1+0x450] ;  /* 0x00045000016e7983 */ /* 0x004ea20000300a00 */
[----:B------:R-:W-:-:S03]  /*4c230*/  IMAD.WIDE R118, R249, 0x4, R40 ;  /* 0x00000004f9767825 */ /* 0x000fc600078e0228 */
[----:B------:R-:W2:Y:S01]  /*4c240*/  LDL.LU.64 R40, [R1+0x448] ;  /* 0x0004480001287983 */ /* 0x000ea20000300a00 */
[----:B------:R-:W-:-:S03]  /*4c250*/  IADD3 R86, R87, 0x100000, RZ ;  /* 0x0010000057567810 */ /* 0x000fc60007ffe0ff */
[----:B------:R-:W-:Y:S04]  /*4c260*/  STL.64 [R1+0xf00], R126 ;  /* 0x000f007e01007387 */ /* 0x000fe80000100a00 */
[----:B------:R1:W-:Y:S04]  /*4c270*/  LDGSTS.E [R86+-0x39000], [R134.64], P3 ;  /* 0xc700000086567fae */ /* 0x0003e8000992184c */
[----:B------:R1:W-:Y:S04]  /*4c280*/  LDGSTS.E [R70+-0x38000], [R126.64], P3 ;  /* 0xc80000007e467fae */ /* 0x0003e8000992184c */
[----:B------:R1:W-:Y:S04]  /*4c290*/  STL.64 [R1+0xf50], R118 ;  /* 0x000f507601007387 */ /* 0x0003e80000100a00 */
[----:B------:R1:W-:Y:S01]  /*4c2a0*/  LDGSTS.E [R252+-0x37000], [R118.64], P3 ;  /* 0xc900000076fc7fae */ /* 0x0003e2000992184c */
[----:B------:R-:W-:-:S05]  /*4c2b0*/  IMAD.WIDE R78, R249, 0x4, R78 ;  /* 0x00000004f94e7825 */ /* 0x000fca00078e024e */
[----:B------:R3:W-:Y:S04]  /*4c2c0*/  LDGSTS.E [R248+-0x36000], [R78.64], P3 ;  /* 0xca0000004ef87fae */ /* 0x0007e8000992184c */
[----:B-1----:R-:W2:Y:S04]  /*4c2d0*/  LDL.LU.64 R118, [R1+0x440] ;  /* 0x0004400001767983 */ /* 0x002ea80000300a00 */
[----:B------:R3:W-:Y:S01]  /*4c2e0*/  STL.64 [R1+0xf90], R78 ;  /* 0x000f904e01007387 */ /* 0x0007e20000100a00 */
[----:B------:R-:W-:-:S03]  /*4c2f0*/  IMAD.WIDE R134, R249, 0x4, R102 ;  /* 0x00000004f9867825 */ /* 0x000fc600078e0266 */
[----:B------:R-:W2:Y:S04]  /*4c300*/  LDL.LU.64 R126, [R1+0x438] ;  /* 0x00043800017e7983 */ /* 0x000ea80000300a00 */
[----:B------:R-:W-:Y:S04]  /*4c310*/  STL.64 [R1+0xfa8], R134 ;  /* 0x000fa88601007387 */ /* 0x000fe80000100a00 */
[----:B------:R-:W2:Y:S04]  /*4c320*/  LDL.LU.64 R102, [R1+0x430] ;  /* 0x0004300001667983 */ /* 0x000ea80000300a00 */
[----:B------:R1:W-:Y:S01]  /*4c330*/  LDGSTS.E [R86+-0x35000], [R134.64], P3 ;  /* 0xcb00000086567fae */ /* 0x0003e2000992184c */
[----:B---3--:R-:W-:-:S05]  /*4c340*/  IMAD.WIDE R78, R249, 0x4, R48 ;  /* 0x00000004f94e7825 */ /* 0x008fca00078e0230 */
[----:B------:R3:W-:Y:S01]  /*4c350*/  LDGSTS.E [R70+-0x34000], [R78.64], P3 ;  /* 0xcc0000004e467fae */ /* 0x0007e2000992184c */
[----:B----4-:R-:W-:-:S03]  /*4c360*/  IMAD.WIDE R48, R249, 0x4, R62 ;  /* 0x00000004f9307825 */ /* 0x010fc600078e023e */
[----:B------:R-:W4:Y:S04]  /*4c370*/  LDL.LU.64 R62, [R1+0x428] ;  /* 0x00042800013e7983 */ /* 0x000f280000300a00 */
[----:B------:R3:W-:Y:S04]  /*4c380*/  STL.64 [R1+0xfc0], R78 ;  /* 0x000fc04e01007387 */ /* 0x0007e80000100a00 */
[----:B------:R1:W-:Y:S04]  /*4c390*/  STL.64 [R1+0xfd8], R48 ;  /* 0x000fd83001007387 */ /* 0x0003e80000100a00 */
[----:B------:R1:W-:Y:S04]  /*4c3a0*/  LDGSTS.E [R252+-0x33000], [R48.64], P3 ;  /* 0xcd00000030fc7fae */ /* 0x0003e8000992184c */
[----:B---3--:R-:W3:Y:S01]  /*4c3b0*/  LDL.LU.64 R78, [R1+0x420] ;  /* 0x00042000014e7983 */ /* 0x008ee20000300a00 */
[----:B------:R-:W-:Y:S01]  /*4c3c0*/  IMAD.WIDE R94, R249, 0x4, R94 ;  /* 0x00000004f95e7825 */ /* 0x000fe200078e025e */
[----:B-1----:R-:W-:-:S04]  /*4c3d0*/  IADD3 R48, R87, 0x100000, RZ ;  /* 0x0010000057307810 */ /* 0x002fc80007ffe0ff */
[----:B------:R1:W-:Y:S04]  /*4c3e0*/  STL.64 [R1+0xff0], R94 ;  /* 0x000ff05e01007387 */ /* 0x0003e80000100a00 */
[----:B------:R1:W-:Y:S01]  /*4c3f0*/  LDGSTS.E [R248+-0x32000], [R94.64], P3 ;  /* 0xce0000005ef87fae */ /* 0x0003e2000992184c */
[----:B------:R-:W-:-:S03]  /*4c400*/  IMAD.WIDE R54, R249, 0x4, R54 ;  /* 0x00000004f9367825 */ /* 0x000fc600078e0236 */
[----:B-1----:R-:W3:Y:S04]  /*4c410*/  LDL.LU.64 R94, [R1+0x418] ;  /* 0x00041800015e7983 */ /* 0x002ee80000300a00 */
[----:B------:R1:W-:Y:S01]  /*4c420*/  STL.64 [R1+0x1008], R54 ;  /* 0x0010083601007387 */ /* 0x0003e20000100a00 */
[----:B--2---:R-:W-:-:S03]  /*4c430*/  IMAD.WIDE R110, R249, 0x4, R110 ;  /* 0x00000004f96e7825 */ /* 0x004fc600078e026e */
[----:B------:R2:W-:Y:S01]  /*4c440*/  LDGSTS.E [R48+-0x31000], [R54.64], P3 ;  /* 0xcf00000036307fae */ /* 0x0005e2000992184c */
[----:B------:R-:W-:-:S03]  /*4c450*/  IMAD.WIDE R40, R249, 0x4, R40 ;  /* 0x00000004f9287825 */ /* 0x000fc600078e0228 */
[----:B------:R1:W-:Y:S04]  /*4c460*/  LDGSTS.E [R70+-0x30000], [R110.64], P3 ;  /* 0xd00000006e467fae */ /* 0x0003e8000992184c */
[----:B------:R1:W-:Y:S04]  /*4c470*/  LDGSTS.E [R252+-0x2f000], [R40.64], P3 ;  /* 0xd100000028fc7fae */ /* 0x0003e8000992184c */
[----:B--2---:R-:W2:Y:S04]  /*4c480*/  LDL.LU.64 R48, [R1+0x410] ;  /* 0x0004100001307983 */ /* 0x004ea80000300a00 */
[----:B------:R-:W-:Y:S04]  /*4c490*/  STL.64 [R1+0x1020], R110 ;  /* 0x0010206e01007387 */ /* 0x000fe80000100a00 */
[----:B-1----:R-:W2:Y:S04]  /*4c4a0*/  LDL.LU.64 R54, [R1+0x408] ;  /* 0x0004080001367983 */ /* 0x002ea80000300a00 */
[----:B------:R1:W-:Y:S04]  /*4c4b0*/  STL.64 [R1+0x1038], R40 ;  /* 0x0010382801007387 */ /* 0x0003e80000100a00 */
[----:B-1----:R-:W2:Y:S01]  /*4c4c0*/  LDL.LU.64 R40, [R1+0x400] ;  /* 0x0004000001287983 */ /* 0x002ea20000300a00 */
[----:B------:R-:W-:-:S04]  /*4c4d0*/  IMAD.WIDE R118, R249, 0x4, R118 ;  /* 0x00000004f9767825 */ /* 0x000fc800078e0276 */
[C---:B------:R-:W-:Y:S01]  /*4c4e0*/  IMAD.WIDE R110, R249.reuse, 0x4, R126 ;  /* 0x00000004f96e7825 */ /* 0x040fe200078e027e */
[----:B------:R-:W-:Y:S04]  /*4c4f0*/  STL.64 [R1+0x1058], R118 ;  /* 0x0010587601007387 */ /* 0x000fe80000100a00 */
[----:B------:R1:W-:Y:S01]  /*4c500*/  STL.64 [R1+0x1080], R110 ;  /* 0x0010806e01007387 */ /* 0x0003e20000100a00 */
[----:B------:R-:W-:-:S03]  /*4c510*/  IMAD.WIDE R102, R249, 0x4, R102 ;  /* 0x00000004f9667825 */ /* 0x000fc600078e0266 */
[----:B------:R1:W-:Y:S04]  /*4c520*/  LDGSTS.E [R248+-0x2e000], [R118.64], P3 ;  /* 0xd200000076f87fae */ /* 0x0003e8000992184c */
[----:B------:R-:W2:Y:S04]  /*4c530*/  LDL.LU.64 R134, [R1+0x3f8] ;  /* 0x0003f80001867983 */ /* 0x000ea80000300a00 */
[----:B------:R1:W-:Y:S04]  /*4c540*/  LDGSTS.E [R86+-0x2d000], [R110.64], P3 ;  /* 0xd30000006e567fae */ /* 0x0003e8000992184c */
[----:B------:R3:W-:Y:S04]  /*4c550*/  STL.64 [R1+0x10a0], R102 ;  /* 0x0010a06601007387 */ /* 0x0007e80000100a00 */
[----:B------:R3:W-:Y:S04]  /*4c560*/  LDGSTS.E [R70+-0x2c000], [R102.64], P3 ;  /* 0xd400000066467fae */ /* 0x0007e8000992184c */
[----:B-1----:R-:W2:Y:S04]  /*4c570*/  LDL.LU.64 R110, [R1+0x3f0] ;  /* 0x0003f000016e7983 */ /* 0x002ea80000300a00 */
[----:B------:R-:W2:Y:S01]  /*4c580*/  LDL.LU.64 R126, [R1+0x3e8] ;  /* 0x0003e800017e7983 */ /* 0x000ea20000300a00 */
[----:B----4-:R-:W-:-:S05]  /*4c590*/  IMAD.WIDE R62, R249, 0x4, R62 ;  /* 0x00000004f93e7825 */ /* 0x010fca00078e023e */
[----:B------:R1:W-:Y:S04]  /*4c5a0*/  STL.64 [R1+0x10c0], R62 ;  /* 0x0010c03e01007387 */ /* 0x0003e80000100a00 */
[----:B------:R-:W4:Y:S04]  /*4c5b0*/  LDL.LU.64 R118, [R1+0x3e0] ;  /* 0x0003e00001767983 */ /* 0x000f280000300a00 */
[----:B------:R1:W-:Y:S01]  /*4c5c0*/  LDGSTS.E [R252+-0x2b000], [R62.64], P3 ;  /* 0xd50000003efc7fae */ /* 0x0003e2000992184c */
[----:B---3--:R-:W-:-:S05]  /*4c5d0*/  IMAD.WIDE R78, R249, 0x4, R78 ;  /* 0x00000004f94e7825 */ /* 0x008fca00078e024e */
[----:B------:R3:W-:Y:S04]  /*4c5e0*/  STL.64 [R1+0x10e8], R78 ;  /* 0x0010e84e01007387 */ /* 0x0007e80000100a00 */
[----:B------:R-:W4:Y:S01]  /*4c5f0*/  LDL.LU.64 R102, [R1+0x3d8] ;  /* 0x0003d80001667983 */ /* 0x000f220000300a00 */
[----:B-1----:R-:W-:-:S03]  /*4c600*/  IADD3 R63, R87, 0x100000, RZ ;  /* 0x00100000573f7810 */ /* 0x002fc60007ffe0ff */
[----:B------:R3:W-:Y:S01]  /*4c610*/  LDGSTS.E [R248+-0x2a000], [R78.64], P3 ;  /* 0xd60000004ef87fae */ /* 0x0007e2000992184c */
[----:B------:R-:W-:-:S03]  /*4c620*/  IMAD.WIDE R150, R249, 0x4, R94 ;  /* 0x00000004f9967825 */ /* 0x000fc600078e025e */
[----:B---3--:R-:W3:Y:S04]  /*4c630*/  LDL.LU.64 R78, [R1+0x3d0] ;  /* 0x0003d000014e7983 */ /* 0x008ee80000300a00 */
[----:B------:R1:W-:Y:S04]  /*4c640*/  STL.64 [R1+0x1108], R150 ;  /* 0x0011089601007387 */ /* 0x0003e80000100a00 */
[----:B------:R-:W3:Y:S04]  /*4c650*/  LDL.LU.64 R94, [R1+0x3c8] ;  /* 0x0003c800015e7983 */ /* 0x000ee80000300a00 */
[----:B------:R1:W-:Y:S01]  /*4c660*/  LDGSTS.E [R63+-0x29000], [R150.64], P3 ;  /* 0xd7000000963f7fae */ /* 0x0003e2000992184c */
[----:B--2---:R-:W-:-:S04]  /*4c670*/  IMAD.WIDE R158, R249, 0x4, R48 ;  /* 0x00000004f99e7825 */ /* 0x004fc800078e0230 */
[C---:B------:R-:W-:Y:S02]  /*4c680*/  IMAD.WIDE R48, R249.reuse, 0x4, R54 ;  /* 0x00000004f9307825 */ /* 0x040fe400078e0236 */
[----:B------:R-:W2:Y:S04]  /*4c690*/  LDL.LU.64 R54, [R1+0x3c0] ;  /* 0x0003c00001367983 */ /* 0x000ea80000300a00 */
[----:B------:R1:W-:Y:S04]  /*4c6a0*/  STL.64 [R1+0x1128], R158 ;  /* 0x0011289e01007387 */ /* 0x0003e80000100a00 */
[----:B------:R1:W-:Y:S02]  /*4c6b0*/  STL.64 [R1+0x1150], R48 ;  /* 0x0011503001007387 */ /* 0x0003e40000100a00 */
[----:B-1----:R-:W-:-:S02]  /*4c6c0*/  IMAD.WIDE R150, R249, 0x4, R40 ;  /* 0x00000004f9967825 */ /* 0x002fc400078e0228 */
[----:B------:R-:W2:Y:S01]  /*4c6d0*/  LDL.LU.64 R40, [R1+0x3b8] ;  /* 0x0003b80001287983 */ /* 0x000ea20000300a00 */
[----:B------:R-:W-:-:S05]  /*4c6e0*/  IADD3 R62, R87, 0x100000, RZ ;  /* 0x00100000573e7810 */ /* 0x000fca0007ffe0ff */
[----:B------:R1:W-:Y:S04]  /*4c6f0*/  LDGSTS.E [R62+-0x28000], [R158.64], P3 ;  /* 0xd80000009e3e7fae */ /* 0x0003e8000992184c */
[----:B------:R1:W-:Y:S04]  /*4c700*/  LDGSTS.E [R252+-0x27000], [R48.64], P3 ;  /* 0xd900000030fc7fae */ /* 0x0003e8000992184c */
[----:B------:R1:W-:Y:S04]  /*4c710*/  LDGSTS.E [R248+-0x26000], [R150.64], P3 ;  /* 0xda00000096f87fae */ /* 0x0003e8000992184c */
[----:B-1----:R-:W2:Y:S01]  /*4c720*/  LDL.LU.64 R158, [R1+0x1bb0] ;  /* 0x001bb000019e7983 */ /* 0x002ea20000300a00 */
[----:B------:R-:W-:-:S03]  /*4c730*/  IMAD.WIDE R134, R249, 0x4, R134 ;  /* 0x00000004f9867825 */ /* 0x000fc600078e0286 */
[----:B------:R1:W-:Y:S04]  /*4c740*/  STL.64 [R1+0x1170], R150 ;  /* 0x0011709601007387 */ /* 0x0003e80000100a00 */
[----:B------:R-:W2:Y:S04]  /*4c750*/  LDL.LU.64 R62, [R1+0x3b0] ;  /* 0x0003b000013e7983 */ /* 0x000ea80000300a00 */
[----:B------:R-:W2:Y:S04]  /*4c760*/  LDL.LU.64 R48, [R1+0x3a8] ;  /* 0x0003a80001307983 */ /* 0x000ea80000300a00 */
[----:B-1----:R-:W2:Y:S01]  /*4c770*/  LDL.LU.64 R150, [R1+0x1ba8] ;  /* 0x001ba80001967983 */ /* 0x002ea20000300a00 */
[----:B------:R-:W-:-:S04]  /*4c780*/  IMAD.WIDE R110, R249, 0x4, R110 ;  /* 0x00000004f96e7825 */ /* 0x000fc800078e026e */
[C---:B------:R-:W-:Y:S01]  /*4c790*/  IMAD.WIDE R126, R249.reuse, 0x4, R126 ;  /* 0x00000004f97e7825 */ /* 0x040fe200078e027e */
[----:B------:R1:W-:Y:S04]  /*4c7a0*/  STL.64 [R1+0x1190], R134 ;  /* 0x0011908601007387 */ /* 0x0003e80000100a00 */
[----:B------:R1:W-:Y:S04]  /*4c7b0*/  LDGSTS.E [R86+-0x25000], [R134.64], P3 ;  /* 0xdb00000086567fae */ /* 0x0003e8000992184c */
[----:B------:R1:W-:Y:S04]  /*4c7c0*/  LDGSTS.E [R70+-0x24000], [R110.64], P3 ;  /* 0xdc0000006e467fae */ /* 0x0003e8000992184c */
[----:B------:R1:W-:Y:S04]  /*4c7d0*/  LDGSTS.E [R252+-0x23000], [R126.64], P3 ;  /* 0xdd0000007efc7fae */ /* 0x0003e8000992184c */
[----:B-1----:R-:W2:Y:S04]  /*4c7e0*/  LDL.LU.64 R134, [R1+0x1ba0] ;  /* 0x001ba00001867983 */ /* 0x002ea80000300a00 */
[----:B------:R1:W-:Y:S04]  /*4c7f0*/  STL.64 [R1+0x11b0], R110 ;  /* 0x0011b06e01007387 */ /* 0x0003e80000100a00 */
[----:B------:R1:W-:Y:S04]  /*4c800*/  STL.64 [R1+0x11d0], R126 ;  /* 0x0011d07e01007387 */ /* 0x0003e80000100a00 */
[----:B-1----:R-:W2:Y:S04]  /*4c810*/  LDL.LU.64 R110, [R1+0x1b98] ;  /* 0x001b9800016e7983 */ /* 0x002ea80000300a00 */
[----:B------:R-:W2:Y:S01]  /*4c820*/  LDL.LU.64 R126, [R1+0x1b90] ;  /* 0x001b9000017e7983 */ /* 0x000ea20000300a00 */
[----:B----4-:R-:W-:-:S05]  /*4c830*/  IMAD.WIDE R118, R249, 0x4, R118 ;  /* 0x00000004f9767825 */ /* 0x010fca00078e0276 */
[----:B------:R1:W-:Y:S04]  /*4c840*/  STL.64 [R1+0x11e8], R118 ;  /* 0x0011e87601007387 */ /* 0x0003e80000100a00 */
[----:B------:R1:W-:Y:S01]  /*4c850*/  LDGSTS.E [R248+-0x22000], [R118.64], P3 ;  /* 0xde00000076f87fae */ /* 0x0003e2000992184c */
[----:B------:R-:W-:-:S03]  /*4c860*/  IMAD.WIDE R102, R249, 0x4, R102 ;  /* 0x00000004f9667825 */ /* 0x000fc600078e0266 */
[----:B-1----:R-:W4:Y:S04]  /*4c870*/  LDL.LU.64 R118, [R1+0x1b88] ;  /* 0x001b880001767983 */ /* 0x002f280000300a00 */
[----:B------:R1:W-:Y:S04]  /*4c880*/  STL.64 [R1+0x11f8], R102 ;  /* 0x0011f86601007387 */ /* 0x0003e80000100a00 */
[----:B------:R1:W-:Y:S01]  /*4c890*/  LDGSTS.E [R86+-0x21000], [R102.64], P3 ;  /* 0xdf00000066567fae */ /* 0x0003e2000992184c */
[----:B---3--:R-:W-:-:S05]  /*4c8a0*/  IMAD.WIDE R78, R249, 0x4, R78 ;  /* 0x00000004f94e7825 */ /* 0x008fca00078e024e */
[----:B------:R3:W-:Y:S01]  /*4c8b0*/  LDGSTS.E [R70+-0x20000], [R78.64], P3 ;  /* 0xe00000004e467fae */ /* 0x0007e2000992184c */
[----:B------:R-:W-:-:S03]  /*4c8c0*/  IMAD.WIDE R94, R249, 0x4, R94 ;  /* 0x00000004f95e7825 */ /* 0x000fc600078e025e */
[----:B-1----:R-:W4:Y:S04]  /*4c8d0*/  LDL.LU.64 R102, [R1+0x1b80] ;  /* 0x001b800001667983 */ /* 0x002f280000300a00 */
[----:B------:R3:W-:Y:S04]  /*4c8e0*/  STL.64 [R1+0x1208], R78 ;  /* 0x0012084e01007387 */ /* 0x0007e80000100a00 */
[----:B------:R1:W-:Y:S04]  /*4c8f0*/  STL.64 [R1+0x1218], R94 ;  /* 0x0012185e01007387 */ /* 0x0003e80000100a00 */
[----:B------:R1:W-:Y:S04]  /*4c900*/  LDGSTS.E [R252+-0x1f000], [R94.64], P3 ;  /* 0xe10000005efc7fae */ /* 0x0003e8000992184c */
[----:B---3--:R-:W3:Y:S01]  /*4c910*/  LDL.LU.64 R78, [R1+0x1b78] ;  /* 0x001b7800014e7983 */ /* 0x008ee20000300a00 */
[----:B--2---:R-:W-:-:S03]  /*4c920*/  IMAD.WIDE R54, R249, 0x4, R54 ;  /* 0x00000004f9367825 */ /* 0x004fc600078e0236 */
[----:B-1----:R-:W2:Y:S04]  /*4c930*/  LDL.LU.64 R94, [R1+0x1b70] ;  /* 0x001b7000015e7983 */ /* 0x002ea80000300a00 */
[----:B------:R1:W-:Y:S04]  /*4c940*/  STL.64 [R1+0x1228], R54 ;  /* 0x0012283601007387 */ /* 0x0003e80000100a00 */
[----:B------:R1:W-:Y:S01]  /*4c950*/  LDGSTS.E [R248+-0x1e000], [R54.64], P3 ;  /* 0xe200000036f87fae */ /* 0x0003e2000992184c */
[----:B------:R-:W-:-:S05]  /*4c960*/  IMAD.WIDE R40, R249, 0x4, R40 ;  /* 0x00000004f9287825 */ /* 0x000fca00078e0228 */
[----:B------:R1:W-:Y:S04]  /*4c970*/  LDGSTS.E [R86+-0x1d000], [R40.64], P3 ;  /* 0xe300000028567fae */ /* 0x0003e8000992184c */
[----:B-1----:R-:W2:Y:S04]  /*4c980*/  LDL.LU.64 R54, [R1+0x1b68] ;  /* 0x001b680001367983 */ /* 0x002ea80000300a00 */
[----:B------:R1:W-:Y:S04]  /*4c990*/  STL.64 [R1+0x1238], R40 ;  /* 0x0012382801007387 */ /* 0x0003e80000100a00 */
[----:B-1----:R-:W3:Y:S01]  /*4c9a0*/  LDL.LU.64 R40, [R1+0x1b60] ;  /* 0x001b600001287983 */ /* 0x002ee20000300a00 */
[----:B------:R-:W-:-:S04]  /*4c9b0*/  IMAD.WIDE R62, R249, 0x4, R62 ;  /* 0x00000004f93e7825 */ /* 0x000fc800078e023e */
[----:B------:R-:W-:Y:S01]  /*4c9c0*/  IMAD.WIDE R48, R249, 0x4, R48 ;  /* 0x00000004f9307825 */ /* 0x000fe200078e0230 */
[----:B------:R1:W-:Y:S04]  /*4c9d0*/  LDGSTS.E [R70+-0x1c000], [R62.64], P3 ;  /* 0xe40000003e467fae */ /* 0x0003e8000992184c */
[----:B------:R1:W-:Y:S04]  /*4c9e0*/  LDGSTS.E [R252+-0x1b000], [R48.64], P3 ;  /* 0xe500000030fc7fae */ /* 0x0003e8000992184c */
[----:B------:R1:W-:Y:S02]  /*4c9f0*/  STL.64 [R1+0x1248], R62 ;  /* 0x0012483e01007387 */ /* 0x0003e40000100a00 */
[----:B-1----:R-:W-:-:S02]  /*4ca00*/  IMAD.SHL.U32 R252, R71, 0x4, RZ ;  /* 0x0000000447fc7824 */ /* 0x002fc400078e00ff */
[----:B------:R1:W-:Y:S04]  /*4ca10*/  STL.64 [R1+0x1258], R48 ;  /* 0x0012583001007387 */ /* 0x0003e80000100a00 */
[----:B------:R-:W4:Y:S04]  /*4ca20*/  LDL.LU.64 R62, [R1+0x1b58] ;  /* 0x001b5800013e7983 */ /* 0x000f280000300a00 */
[----:B-1----:R-:W4:Y:S01]  /*4ca30*/  LDL.LU.64 R48, [R1+0x1b50] ;  /* 0x001b500001307983 */ /* 0x002f220000300a00 */
[----:B--2---:R-:W-:-:S04]  /*4ca40*/  IMAD.WIDE R70, R249, 0x4, R54 ;  /* 0x00000004f9467825 */ /* 0x004fc800078e0236 */
[----:B---3--:R-:W-:Y:S01]  /*4ca50*/  IMAD.WIDE R86, R249, 0x4, R40 ;  /* 0x00000004f9567825 */ /* 0x008fe200078e0228 */
[----:B------:R-:W-:-:S04]  /*4ca60*/  IADD3 R40, R252, 0x100000, RZ ;  /* 0x00100000fc287810 */ /* 0x000fc80007ffe0ff */
[----:B------:R1:W-:Y:S04]  /*4ca70*/  STL.64 [R1+0x1268], R86 ;  /* 0x0012685601007387 */ /* 0x0003e80000100a00 */
[----:B------:R1:W-:Y:S04]  /*4ca80*/  LDGSTS.E [R248+-0x1a000], [R86.64], P3 ;  /* 0xe600000056f87fae */ /* 0x0003e8000992184c */
[----:B------:R2:W-:Y:S04]  /*4ca90*/  LDGSTS.E [R40+-0x19000], [R70.64], P3 ;  /* 0xe700000046287fae */ /* 0x0005e8000992184c */
[----:B-1----:R-:W3:Y:S04]  /*4caa0*/  LDL.LU.64 R86, [R1+0x1b48] ;  /* 0x001b480001567983 */ /* 0x002ee80000300a00 */
[----:B------:R2:W-:Y:S04]  /*4cab0*/  STL.64 [R1+0x1278], R70 ;  /* 0x0012784601007387 */ /* 0x0005e80000100a00 */
[----:B--2---:R-:W2:Y:S01]  /*4cac0*/  LDL.LU.64 R70, [R1+0x1b40] ;  /* 0x001b400001467983 */ /* 0x004ea20000300a00 */
[C---:B------:R-:W-:Y:S01]  /*4cad0*/  IADD3 R54, R252.reuse, 0x100000, RZ ;  /* 0x00100000fc367810 */ /* 0x040fe20007ffe0ff */
[----:B----4-:R-:W-:Y:S01]  /*4cae0*/  IMAD.WIDE R62, R249, 0x4, R62 ;  /* 0x00000004f93e7825 */ /* 0x010fe200078e023e */
[----:B------:R-:W-:-:S03]  /*4caf0*/  IADD3 R41, R252, 0x100000, RZ ;  /* 0x00100000fc297810 */ /* 0x000fc60007ffe0ff */
[C---:B------:R-:W-:Y:S01]  /*4cb00*/  IMAD.WIDE R48, R249.reuse, 0x4, R48 ;  /* 0x00000004f9307825 */ /* 0x040fe200078e0230 */
[----:B------:R-:W-:Y:S04]  /*4cb10*/  STL.64 [R1+0x1288], R62 ;  /* 0x0012883e01007387 */ /* 0x000fe80000100a00 */
[----:B------:R1:W-:Y:S04]  /*4cb20*/  LDGSTS.E [R54+-0x18000], [R62.64], P3 ;  /* 0xe80000003e367fae */ /* 0x0003e8000992184c */
[----:B------:R4:W-:Y:S04]  /*4cb30*/  STL.64 [R1+0x1298], R48 ;  /* 0x0012983001007387 */ /* 0x0009e80000100a00 */
[----:B------:R4:W-:Y:S01]  /*4cb40*/  LDGSTS.E [R41+-0x17000], [R48.64], P3 ;  /* 0xe900000030297fae */ /* 0x0009e2000992184c */
[----:B-1----:R-:W-:Y:S01]  /*4cb50*/  IMAD.WIDE R54, R249, 0x4, R78 ;  /* 0x00000004f9367825 */ /* 0x002fe200078e024e */
[----:B----4-:R-:W-:-:S02]  /*4cb60*/  IADD3 R49, R252, 0x100000, RZ ;  /* 0x00100000fc317810 */ /* 0x010fc40007ffe0ff */
[----:B------:R-:W-:Y:S01]  /*4cb70*/  IADD3 R48, R252, 0x100000, RZ ;  /* 0x00100000fc307810 */ /* 0x000fe20007ffe0ff */
[----:B------:R-:W-:-:S04]  /*4cb80*/  IMAD.WIDE R78, R249, 0x4, R190 ;  /* 0x00000004f94e7825 */ /* 0x000fc800078e02be */
[----:B---3--:R-:W-:-:S04]  /*4cb90*/  IMAD.WIDE R62, R249, 0x4, R86 ;  /* 0x00000004f93e7825 */ /* 0x008fc800078e0256 */
[----:B--2---:R-:W-:-:S05]  /*4cba0*/  IMAD.WIDE R70, R249, 0x4, R70 ;  /* 0x00000004f9467825 */ /* 0x004fca00078e0246 */
[----:B------:R1:W-:Y:S04]  /*4cbb0*/  STL.64 [R1+0x12a8], R70 ;  /* 0x0012a84601007387 */ /* 0x0003e80000100a00 */
[----:B------:R1:W-:Y:S04]  /*4cbc0*/  LDGSTS.E [R40+-0x16000], [R70.64], P3 ;  /* 0xea00000046287fae */ /* 0x0003e8000992184c */
[----:B------:R2:W-:Y:S04]  /*4cbd0*/  STL.64 [R1+0x12b8], R62 ;  /* 0x0012b83e01007387 */ /* 0x0005e80000100a00 */
[----:B------:R2:W-:Y:S01]  /*4cbe0*/  LDGSTS.E [R49+-0x15000], [R62.64], P3 ;  /* 0xeb0000003e317fae */ /* 0x0005e2000992184c */
[----:B-1----:R-:W-:-:S05]  /*4cbf0*/  IMAD.WIDE R70, R249, 0x4, R94 ;  /* 0x00000004f9467825 */ /* 0x002fca00078e025e */
[----:B------:R1:W-:Y:S01]  /*4cc00*/  STL.64 [R1+0x12c8], R70 ;  /* 0x0012c84601007387 */ /* 0x0003e20000100a00 */
[----:B--2---:R-:W-:-:S03]  /*4cc10*/  IMAD.WIDE R62, R249, 0x4, R102 ;  /* 0x00000004f93e7825 */ /* 0x004fc600078e0266 */
[----:B------:R1:W-:Y:S04]  /*4cc20*/  LDGSTS.E [R48+-0x14000], [R70.64], P3 ;  /* 0xec00000046307fae */ /* 0x0003e8000992184c */
[----:B------:R2:W-:Y:S04]  /*4cc30*/  STL.64 [R1+0x12d8], R54 ;  /* 0x0012d83601007387 */ /* 0x0005e80000100a00 */
[----:B------:R2:W-:Y:S04]  /*4cc40*/  LDGSTS.E [R41+-0x13000], [R54.64], P3 ;  /* 0xed00000036297fae */ /* 0x0005e8000992184c */
[----:B------:R3:W-:Y:S01]  /*4cc50*/  STL.64 [R1+0x12e8], R62 ;  /* 0x0012e83e01007387 */ /* 0x0007e20000100a00 */
[----:B-1----:R-:W-:-:S03]  /*4cc60*/  IMAD.WIDE R70, R249, 0x4, R126 ;  /* 0x00000004f9467825 */ /* 0x002fc600078e027e */
[----:B------:R3:W-:Y:S01]  /*4cc70*/  LDGSTS.E [R40+-0x12000], [R62.64], P3 ;  /* 0xee0000003e287fae */ /* 0x0007e2000992184c */
[----:B--2---:R-:W-:-:S05]  /*4cc80*/  IMAD.WIDE R54, R249, 0x4, R118 ;  /* 0x00000004f9367825 */ /* 0x004fca00078e0276 */
[----:B------:R1:W-:Y:S01]  /*4cc90*/  STL.64 [R1+0x12f0], R54 ;  /* 0x0012f03601007387 */ /* 0x0003e20000100a00 */
[----:B---3--:R-:W-:-:S03]  /*4cca0*/  IMAD.WIDE R62, R249, 0x4, R110 ;  /* 0x00000004f93e7825 */ /* 0x008fc600078e026e */
[----:B------:R1:W-:Y:S04]  /*4ccb0*/  LDGSTS.E [R49+-0x11000], [R54.64], P3 ;  /* 0xef00000036317fae */ /* 0x0003e8000992184c */
[----:B------:R2:W-:Y:S04]  /*4ccc0*/  STL.64 [R1+0x12f8], R70 ;  /* 0x0012f84601007387 */ /* 0x0005e80000100a00 */
[----:B------:R2:W-:Y:S01]  /*4ccd0*/  LDGSTS.E [R48+-0x10000], [R70.64], P3 ;  /* 0xf000000046307fae */ /* 0x0005e2000992184c */
[----:B-1----:R-:W-:-:S03]  /*4cce0*/  IMAD.WIDE R54, R249, 0x4, R134 ;  /* 0x00000004f9367825 */ /* 0x002fc600078e0286 */
[----:B------:R1:W-:Y:S04]  /*4ccf0*/  STL.64 [R1+0x1300], R62 ;  /* 0x0013003e01007387 */ /* 0x0003e80000100a00 */
[----:B------:R1:W-:Y:S01]  /*4cd00*/  LDGSTS.E [R41+-0xf000], [R62.64], P3 ;  /* 0xf10000003e297fae */ /* 0x0003e2000992184c */
[----:B--2---:R-:W-:-:S03]  /*4cd10*/  IMAD.WIDE R70, R249, 0x4, R158 ;  /* 0x00000004f9467825 */ /* 0x004fc600078e029e */
[----:B------:R2:W-:Y:S04]  /*4cd20*/  STL.64 [R1+0x1310], R54 ;  /* 0x0013103601007387 */ /* 0x0005e80000100a00 */
[----:B------:R2:W-:Y:S01]  /*4cd30*/  LDGSTS.E [R40+-0xe000], [R54.64], P3 ;  /* 0xf200000036287fae */ /* 0x0005e2000992184c */
[----:B-1----:R-:W-:-:S05]  /*4cd40*/  IMAD.WIDE R62, R249, 0x4, R150 ;  /* 0x00000004f93e7825 */ /* 0x002fca00078e0296 */
[----:B------:R1:W-:Y:S01]  /*4cd50*/  STL.64 [R1+0x1318], R62 ;  /* 0x0013183e01007387 */ /* 0x0003e20000100a00 */
[----:B--2---:R-:W-:-:S03]  /*4cd60*/  IMAD.WIDE R54, R249, 0x4, R142 ;  /* 0x00000004f9367825 */ /* 0x004fc600078e028e */
[----:B------:R1:W-:Y:S04]  /*4cd70*/  LDGSTS.E [R49+-0xd000], [R62.64], P3 ;  /* 0xf30000003e317fae */ /* 0x0003e8000992184c */
[----:B------:R-:W-:Y:S04]  /*4cd80*/  STL.64 [R1+0x1320], R70 ;  /* 0x0013204601007387 */ /* 0x000fe80000100a00 */
[----:B------:R2:W-:Y:S01]  /*4cd90*/  LDGSTS.E [R48+-0xc000], [R70.64], P3 ;  /* 0xf400000046307fae */ /* 0x0005e2000992184c */
[----:B-1----:R-:W-:-:S03]  /*4cda0*/  IMAD.WIDE R62, R249, 0x4, R166 ;  /* 0x00000004f93e7825 */ /* 0x002fc600078e02a6 */
[----:B------:R1:W-:Y:S04]  /*4cdb0*/  STL.64 [R1+0x1328], R54 ;  /* 0x0013283601007387 */ /* 0x0003e80000100a00 */
[----:B------:R1:W-:Y:S04]  /*4cdc0*/  LDGSTS.E [R41+-0xb000], [R54.64], P3 ;  /* 0xf500000036297fae */ /* 0x0003e8000992184c */
[----:B------:R3:W-:Y:S04]  /*4cdd0*/  STL.64 [R1+0x1330], R62 ;  /* 0x0013303e01007387 */ /* 0x0007e80000100a00 */
[----:B------:R3:W-:Y:S01]  /*4cde0*/  LDGSTS.E [R40+-0xa000], [R62.64], P3 ;  /* 0xf60000003e287fae */ /* 0x0007e2000992184c */
[----:B-1----:R-:W-:-:S05]  /*4cdf0*/  IMAD.WIDE R54, R249, 0x4, R182 ;  /* 0x00000004f9367825 */ /* 0x002fca00078e02b6 */
[----:B------:R1:W-:Y:S01]  /*4ce00*/  STL.64 [R1+0x1338], R54 ;  /* 0x0013383601007387 */ /* 0x0003e20000100a00 */
[----:B---3--:R-:W-:-:S03]  /*4ce10*/  IMAD.WIDE R62, R249, 0x4, R174 ;  /* 0x00000004f93e7825 */ /* 0x008fc600078e02ae */
[----:B------:R1:W-:Y:S04]  /*4ce20*/  LDGSTS.E [R49+-0x9000], [R54.64], P3 ;  /* 0xf700000036317fae */ /* 0x0003e8000992184c */
[----:B------:R-:W3:Y:S04]  /*4ce30*/  LDL.LU.64 R86, [R1+0x3a0] ;  /* 0x0003a00001567983 */ /* 0x000ee80000300a00 */
[----:B------:R-:W-:Y:S01]  /*4ce40*/  STL.64 [R1+0x1348], R78 ;  /* 0x0013484e01007387 */ /* 0x000fe20000100a00 */
[----:B-1----:R-:W-:-:S03]  /*4ce50*/  IMAD.WIDE R54, R249, 0x4, R198 ;  /* 0x00000004f9367825 */ /* 0x002fc600078e02c6 */
[----:B--2---:R-:W2:Y:S01]  /*4ce60*/  LDL.LU.64 R70, [R1+0x398] ;  /* 0x0003980001467983 */ /* 0x004ea20000300a00 */
[----:B------:R-:W-:-:S03]  /*4ce70*/  IMAD.WIDE R94, R249, 0x4, R214 ;  /* 0x00000004f95e7825 */ /* 0x000fc600078e02d6 */
[----:B------:R1:W-:Y:S04]  /*4ce80*/  STL.64 [R1+0x1350], R62 ;  /* 0x0013503e01007387 */ /* 0x0003e80000100a00 */
[----:B------:R4:W-:Y:S01]  /*4ce90*/  LDGSTS.E [R48+-0x8000], [R78.64], P3 ;  /* 0xf80000004e307fae */ /* 0x0009e2000992184c */
[----:B------:R-:W-:-:S03]  /*4cea0*/  IMAD.WIDE R110, R249, 0x4, R222 ;  /* 0x00000004f96e7825 */ /* 0x000fc600078e02de */
[----:B------:R-:W2:Y:S04]  /*4ceb0*/  LDL.LU.64 R134, [R1+0x390] ;  /* 0x0003900001867983 */ /* 0x000ea80000300a00 */
[----:B------:R1:W-:Y:S04]  /*4cec0*/  LDGSTS.E [R41+-0x7000], [R62.64], P3 ;  /* 0xf90000003e297fae */ /* 0x0003e8000992184c */
[----:B------:R4:W-:Y:S04]  /*4ced0*/  STL.64 [R1+0x1370], R54 ;  /* 0x0013703601007387 */ /* 0x0009e80000100a00 */
[----:B------:R4:W-:Y:S04]  /*4cee0*/  LDGSTS.E [R40+-0x6000], [R54.64], P3 ;  /* 0xfa00000036287fae */ /* 0x0009e8000992184c */
[----:B-1----:R-:W2:Y:S04]  /*4cef0*/  LDL.LU.64 R62, [R1+0x388] ;  /* 0x00038800013e7983 */ /* 0x002ea80000300a00 */
[----:B------:R1:W-:Y:S04]  /*4cf00*/  STL.64 [R1+0x13a8], R94 ;  /* 0x0013a85e01007387 */ /* 0x0003e80000100a00 */
[----:B------:R-:W2:Y:S04]  /*4cf10*/  LDL.LU.64 R102, [R1+0x380] ;  /* 0x0003800001667983 */ /* 0x000ea80000300a00 */
[----:B------:R-:W-:Y:S04]  /*4cf20*/  STL.64 [R1+0x13e0], R110 ;  /* 0x0013e06e01007387 */ /* 0x000fe80000100a00 */
[----:B------:R-:W2:Y:S04]  /*4cf30*/  LDL.LU.64 R126, [R1+0x378] ;  /* 0x00037800017e7983 */ /* 0x000ea80000300a00 */
[----:B----4-:R-:W4:Y:S01]  /*4cf40*/  S2R R55, SR_TID.X ;  /* 0x0000000000377919 */ /* 0x010f220000002100 */
[----:B------:R-:W-:-:S03]  /*4cf50*/  IMAD.WIDE R78, R249, 0x4, R206 ;  /* 0x00000004f94e7825 */ /* 0x000fc600078e02ce */
[----:B------:R1:W-:Y:S04]  /*4cf60*/  LDGSTS.E [R49+-0x5000], [R94.64], P3 ;  /* 0xfb0000005e317fae */ /* 0x0003e8000992184c */
[----:B------:R4:W-:Y:S04]  /*4cf70*/  LDGSTS.E [R48+-0x4000], [R110.64], P3 ;  /* 0xfc0000006e307fae */ /* 0x0009e8000992184c */
[----:B------:R4:W-:Y:S01]  /*4cf80*/  STL.64 [R1+0x1418], R78 ;  /* 0x0014184e01007387 */ /* 0x0009e20000100a00 */
[----:B-1----:R-:W-:-:S03]  /*4cf90*/  IMAD.WIDE R94, R249, 0x4, R230 ;  /* 0x00000004f95e7825 */ /* 0x002fc600078e02e6 */
[----:B------:R1:W-:Y:S01]  /*4cfa0*/  LDGSTS.E [R41+-0x3000], [R78.64], P3 ;  /* 0xfd0000004e297fae */ /* 0x0003e2000992184c */
[----:B----4-:R-:W-:Y:S01]  /*4cfb0*/  LOP3.LUT R55, R55, 0x7f, RZ, 0xc0, !PT ;  /* 0x0000007f37377812 */ /* 0x010fe200078ec0ff */
[----:B------:R-:W-:Y:S02]  /*4cfc0*/  IMAD.WIDE R48, R249, 0x4, R2 ;  /* 0x00000004f9307825 */ /* 0x000fe400078e0202 */
[----:B------:R4:W-:Y:S02]  /*4cfd0*/  LDGSTS.E [R40+-0x2000], [R94.64], P3 ;  /* 0xfe0000005e287fae */ /* 0x0009e4000992184c */
[----:B------:R-:W-:Y:S02]  /*4cfe0*/  IMAD.SHL.U32 R55, R55, 0x4, RZ ;  /* 0x0000000437377824 */ /* 0x000fe400078e00ff */
[----:B-1----:R-:W2:Y:S03]  /*4cff0*/  LDL.LU.64 R78, [R1+0x370] ;  /* 0x00037000014e7983 */ /* 0x002ea60000300a00 */
[----:B------:R-:W-:Y:S01]  /*4d000*/  LOP3.LUT R248, R55, 0x10, RZ, 0x3c, !PT ;  /* 0x0000001037f87812 */ /* 0x000fe200078e3cff */
[----:B------:R1:W-:Y:S03]  /*4d010*/  STL.64 [R1+0x1450], R94 ;  /* 0x0014505e01007387 */ /* 0x0003e60000100a00 */
[C---:B----4-:R-:W-:Y:S01]  /*4d020*/  IADD3 R40, R248.reuse, 0x100000, RZ ;  /* 0x00100000f8287810 */ /* 0x050fe20007ffe0ff */
[----:B------:R4:W-:Y:S01]  /*4d030*/  LDGSTS.E [R41+-0x1000], [R48.64], P3 ;  /* 0xff00000030297fae */ /* 0x0009e2000992184c */
[----:B------:R-:W-:-:S03]  /*4d040*/  IADD3 R3, R248, 0x100000, RZ ;  /* 0x00100000f8037810 */ /* 0x000fc60007ffe0ff */
[----:B-1----:R-:W2:Y:S04]  /*4d050*/  LDL.LU.64 R94, [R1+0x368] ;  /* 0x00036800015e7983 */ /* 0x002ea80000300a00 */
[----:B------:R4:W-:Y:S01]  /*4d060*/  STL.64 [R1+0x1488], R48 ;  /* 0x0014883001007387 */ /* 0x0009e20000100a00 */
[----:B------:R-:W-:Y:S01]  /*4d070*/  IADD3 R2, R248, 0x100000, RZ ;  /* 0x00100000f8027810 */ /* 0x000fe20007ffe0ff */
[C---:B---3--:R-:W-:Y:S02]  /*4d080*/  IMAD.WIDE R118, R249.reuse, 0x4, R86 ;  /* 0x00000004f9767825 */ /* 0x048fe400078e0256 */
[----:B------:R-:W3:Y:S04]  /*4d090*/  LDL.LU.64 R86, [R1+0x360] ;  /* 0x0003600001567983 */ /* 0x000ee80000300a00 */
[----:B------:R1:W-:Y:S01]  /*4d0a0*/  LDGSTS.E [R40+-0x3fe00], [R118.64], P3 ;  /* 0xc020000076287fae */ /* 0x0003e2000992184c */
[----:B--2---:R-:W-:-:S03]  /*4d0b0*/  IMAD.WIDE R110, R249, 0x4, R70 ;  /* 0x00000004f96e7825 */ /* 0x004fc600078e0246 */
[----:B------:R-:W2:Y:S04]  /*4d0c0*/  LDL.LU.64 R70, [R1+0x358] ;  /* 0x0003580001467983 */ /* 0x000ea80000300a00 */
[----:B------:R1:W-:Y:S04]  /*4d0d0*/  STL.64 [R1+0x658], R118 ;  /* 0x0006587601007387 */ /* 0x0003e80000100a00 */
[----:B------:R1:W-:Y:S01]  /*4d0e0*/  STL.64 [R1+0x670], R110 ;  /* 0x0006706e01007387 */ /* 0x0003e20000100a00 */
[----:B----4-:R-:W-:-:S03]  /*4d0f0*/  IMAD.WIDE R48, R249, 0x4, R134 ;  /* 0x00000004f9307825 */ /* 0x010fc600078e0286 */
[----:B------:R-:W4:Y:S04]  /*4d100*/  LDL.LU.64 R134, [R1+0x350] ;  /* 0x0003500001867983 */ /* 0x000f280000300a00 */
[----:B------:R1:W-:Y:S04]  /*4d110*/  STL.64 [R1+0x688], R48 ;  /* 0x0006883001007387 */ /* 0x0003e80000100a00 */
[----:B------:R1:W-:Y:S04]  /*4d120*/  LDGSTS.E [R3+-0x3ee00], [R110.64], P3 ;  /* 0xc12000006e037fae */ /* 0x0003e8000992184c */
[----:B------:R1:W-:Y:S02]  /*4d130*/  LDGSTS.E [R2+-0x3de00], [R48.64], P3 ;  /* 0xc220000030027fae */ /* 0x0003e4000992184c */
[----:B-1----:R-:W-:-:S02]  /*4d140*/  IMAD.WIDE R118, R249, 0x4, R62 ;  /* 0x00000004f9767825 */ /* 0x002fc400078e023e */
[----:B------:R-:W4:Y:S04]  /*4d150*/  LDL.LU.64 R62, [R1+0x348] ;  /* 0x00034800013e7983 */ /* 0x000f280000300a00 */
[----:B------:R-:W-:Y:S04]  /*4d160*/  STL.64 [R1+0x6a0], R118 ;  /* 0x0006a07601007387 */ /* 0x000fe80000100a00 */
[----:B------:R-:W4:Y:S01]  /*4d170*/  LDL.LU.64 R110, [R1+0x340] ;  /* 0x00034000016e7983 */ /* 0x000f220000300a00 */
[----:B------:R-:W-:-:S03]  /*4d180*/  IMAD.WIDE R48, R249, 0x4, R126 ;  /* 0x00000004f9307825 */ /* 0x000fc600078e027e */
[----:B------:R-:W4:Y:S01]  /*4d190*/  LDL.LU.64 R126, [R1+0x338] ;  /* 0x00033800017e7983 */ /* 0x000f220000300a00 */
[----:B------:R-:W-:Y:S01]  /*4d1a0*/  IADD3 R41, R248, 0x100000, RZ ;  /* 0x00100000f8297810 */ /* 0x000fe20007ffe0ff */
[----:B------:R-:W-:-:S04]  /*4d1b0*/  IMAD.WIDE R102, R249, 0x4, R102 ;  /* 0x00000004f9667825 */ /* 0x000fc800078e0266 */
[----:B------:R1:W-:Y:S04]  /*4d1c0*/  LDGSTS.E [R41+-0x3ce00], [R118.64], P3 ;  /* 0xc320000076297fae */ /* 0x0003e8000992184c */
[----:B------:R1:W-:Y:S04]  /*4d1d0*/  STL.64 [R1+0x6b8], R102 ;  /* 0x0006b86601007387 */ /* 0x0003e80000100a00 */
[----:B------:R1:W-:Y:S04]  /*4d1e0*/  LDGSTS.E [R40+-0x3be00], [R102.64], P3 ;  /* 0xc420000066287fae */ /* 0x0003e8000992184c */
[----:B------:R1:W-:Y:S04]  /*4d1f0*/  STL.64 [R1+0x6e8], R48 ;  /* 0x0006e83001007387 */ /* 0x0003e80000100a00 */
[----:B------:R1:W-:Y:S04]  /*4d200*/  LDGSTS.E [R3+-0x3ae00], [R48.64], P3 ;  /* 0xc520000030037fae */ /* 0x0003e8000992184c */
[----:B-1----:R-:W4:Y:S01]  /*4d210*/  LDL.LU.64 R102, [R1+0x330] ;  /* 0x0003300001667983 */ /* 0x002f220000300a00 */
[----:B------:R-:W-:-:S05]  /*4d220*/  IMAD.WIDE R78, R249, 0x4, R78 ;  /* 0x00000004f94e7825 */ /* 0x000fca00078e024e */
[----:B------:R1:W-:Y:S04]  /*4d230*/  STL.64 [R1+0x708], R78 ;  /* 0x0007084e01007387 */ /* 0x0003e80000100a00 */
[----:B------:R-:W4:Y:S04]  /*4d240*/  LDL.LU.64 R118, [R1+0x2b0] ;  /* 0x0002b00001767983 */ /* 0x000f280000300a00 */
[----:B------:R1:W-:Y:S01]  /*4d250*/  LDGSTS.E [R2+-0x39e00], [R78.64], P3 ;  /* 0xc62000004e027fae */ /* 0x0003e2000992184c */
[----:B------:R-:W-:-:S05]  /*4d260*/  IMAD.WIDE R48, R249, 0x4, R94 ;  /* 0x00000004f9307825 */ /* 0x000fca00078e025e */
[----:B------:R4:W-:Y:S04]  /*4d270*/  STL.64 [R1+0x730], R48 ;  /* 0x0007303001007387 */ /* 0x0009e80000100a00 */
[----:B------:R4:W-:Y:S01]  /*4d280*/  LDGSTS.E [R41+-0x38e00], [R48.64], P3 ;  /* 0xc720000030297fae */ /* 0x0009e2000992184c */
[----:B---3--:R-:W-:-:S03]  /*4d290*/  IMAD.WIDE R94, R249, 0x4, R86 ;  /* 0x00000004f95e7825 */ /* 0x008fc600078e0256 */
[----:B------:R-:W3:Y:S04]  /*4d2a0*/  LDL.LU.64 R86, [R1+0x2a0] ;  /* 0x0002a00001567983 */ /* 0x000ee80000300a00 */
[----:B-1----:R-:W3:Y:S01]  /*4d2b0*/  LDL.LU.64 R78, [R1+0x290] ;  /* 0x00029000014e7983 */ /* 0x002ee20000300a00 */
[----:B--2---:R-:W-:-:S03]  /*4d2c0*/  IMAD.WIDE R70, R249, 0x4, R70 ;  /* 0x00000004f9467825 */ /* 0x004fc600078e0246 */
[----:B------:R1:W-:Y:S04]  /*4d2d0*/  STL.64 [R1+0xc50], R94 ;  /* 0x000c505e01007387 */ /* 0x0003e80000100a00 */
[----:B------:R2:W-:Y:S04]  /*4d2e0*/  STL.64 [R1+0xc90], R70 ;  /* 0x000c904601007387 */ /* 0x0005e80000100a00 */
[----:B------:R1:W-:Y:S01]  /*4d2f0*/  LDGSTS.E [R40+-0x37e00], [R94.64], P3 ;  /* 0xc82000005e287fae */ /* 0x0003e2000992184c */
[----:B----4-:R-:W-:-:S03]  /*4d300*/  IMAD.WIDE R48, R249, 0x4, R134 ;  /* 0x00000004f9307825 */ /* 0x010fc600078e0286 */
[----:B------:R2:W-:Y:S04]  /*4d310*/  LDGSTS.E [R3+-0x36e00], [R70.64], P3 ;  /* 0xc920000046037fae */ /* 0x0005e8000992184c */
[----:B------:R4:W-:Y:S04]  /*4d320*/  LDGSTS.E [R2+-0x35e00], [R48.64], P3 ;  /* 0xca20000030027fae */ /* 0x0009e8000992184c */
[----:B-1----:R-:W3:Y:S04]  /*4d330*/  LDL.LU.64 R94, [R1+0x280] ;  /* 0x00028000015e7983 */ /* 0x002ee80000300a00 */
[----:B------:R4:W-:Y:S01]  /*4d340*/  STL.64 [R1+0xd08], R48 ;  /* 0x000d083001007387 */ /* 0x0009e20000100a00 */
[----:B------:R-:W-:-:S03]  /*4d350*/  IMAD.WIDE R62, R249, 0x4, R62 ;  /* 0x00000004f93e7825 */ /* 0x000fc600078e023e */
[----:B--2---:R-:W2:Y:S04]  /*4d360*/  LDL.LU.64 R70, [R1+0x270] ;  /* 0x0002700001467983 */ /* 0x004ea80000300a00 */
[----:B------:R1:W-:Y:S01]  /*4d370*/  STL.64 [R1+0xd50], R62 ;  /* 0x000d503e01007387 */ /* 0x0003e20000100a00 */
[----:B------:R-:W-:-:S03]  /*4d380*/  IMAD.WIDE R110, R249, 0x4, R110 ;  /* 0x00000004f96e7825 */ /* 0x000fc600078e026e */
[----:B------:R1:W-:Y:S04]  /*4d390*/  LDGSTS.E [R41+-0x34e00], [R62.64], P3 ;  /* 0xcb2000003e297fae */ /* 0x0003e8000992184c */
[----:B------:R3:W-:Y:S01]  /*4d3a0*/  LDGSTS.E [R40+-0x33e00], [R110.64], P3 ;  /* 0xcc2000006e287fae */ /* 0x0007e2000992184c */
[----:B----4-:R-:W-:-:S03]  /*4d3b0*/  IMAD.WIDE R48, R249, 0x4, R126 ;  /* 0x00000004f9307825 */ /* 0x010fc600078e027e */
[----:B-1----:R-:W4:Y:S04]  /*4d3c0*/  LDL.LU.64 R62, [R1+0x260] ;  /* 0x00026000013e7983 */ /* 0x002f280000300a00 */
[----:B------:R-:W-:Y:S04]  /*4d3d0*/  STL.64 [R1+0xd98], R110 ;  /* 0x000d986e01007387 */ /* 0x000fe80000100a00 */
[----:B------:R1:W-:Y:S04]  /*4d3e0*/  STL.64 [R1+0xde0], R48 ;  /* 0x000de03001007387 */ /* 0x0003e80000100a00 */
[----:B------:R-:W4:Y:S04]  /*4d3f0*/  LDL.LU.64 R158, [R1+0x250] ;  /* 0x00025000019e7983 */ /* 0x000f280000300a00 */
[----:B------:R1:W-:Y:S01]  /*4d400*/  LDGSTS.E [R3+-0x32e00], [R48.64], P3 ;  /* 0xcd20000030037fae */ /* 0x0003e2000992184c */
[----:B------:R-:W-:-:S05]  /*4d410*/  IMAD.WIDE R102, R249, 0x4, R102 ;  /* 0x00000004f9667825 */ /* 0x000fca00078e0266 */
[----:B------:R-:W-:Y:S04]  /*4d420*/  STL.64 [R1+0xe28], R102 ;  /* 0x000e286601007387 */ /* 0x000fe80000100a00 */
[----:B------:R-:W4:Y:S04]  /*4d430*/  LDL.LU.64 R134, [R1+0x240] ;  /* 0x0002400001867983 */ /* 0x000f280000300a00 */
[----:B------:R-:W4:Y:S01]  /*4d440*/  LDL.LU.64 R150, [R1+0x230] ;  /* 0x0002300001967983 */ /* 0x000f220000300a00 */
[----:B-1----:R-:W-:-:S03]  /*4d450*/  IMAD.WIDE R48, R249, 0x4, R118 ;  /* 0x00000004f9307825 */ /* 0x002fc600078e0276 */
[----:B------:R1:W-:Y:S04]  /*4d460*/  LDGSTS.E [R2+-0x31e00], [R102.64], P3 ;  /* 0xce20000066027fae */ /* 0x0003e8000992184c */
[----:B------:R1:W-:Y:S04]  /*4d470*/  STL.64 [R1+0xe70], R48 ;  /* 0x000e703001007387 */ /* 0x0003e80000100a00 */
[----:B------:R-:W4:Y:S04]  /*4d480*/  LDL.LU.64 R118, [R1+0x220] ;  /* 0x0002200001767983 */ /* 0x000f280000300a00 */
[----:B------:R1:W-:Y:S01]  /*4d490*/  LDGSTS.E [R41+-0x30e00], [R48.64], P3 ;  /* 0xcf20000030297fae */ /* 0x0003e2000992184c */
[----:B---3--:R-:W-:-:S04]  /*4d4a0*/  IMAD.WIDE R86, R249, 0x4, R86 ;  /* 0x00000004f9567825 */ /* 0x008fc800078e0256 */
[C---:B------:R-:W-:Y:S01]  /*4d4b0*/  IMAD.WIDE R78, R249.reuse, 0x4, R78 ;  /* 0x00000004f94e7825 */ /* 0x040fe200078e024e */
[----:B------:R2:W-:Y:S04]  /*4d4c0*/  STL.64 [R1+0xeb8], R86 ;  /* 0x000eb85601007387 */ /* 0x0005e80000100a00 */
[----:B------:R-:W3:Y:S04]  /*4d4d0*/  LDL.LU.64 R110, [R1+0x148] ;  /* 0x00014800016e7983 */ /* 0x000ee80000300a00 */
[----:B------:R1:W-:Y:S04]  /*4d4e0*/  STL.64 [R1+0xef8], R78 ;  /* 0x000ef84e01007387 */ /* 0x0003e80000100a00 */
[----:B------:R-:W3:Y:S04]  /*4d4f0*/  LDL.LU.64 R126, [R1+0x130] ;  /* 0x00013000017e7983 */ /* 0x000ee80000300a00 */
[----:B------:R2:W-:Y:S04]  /*4d500*/  LDGSTS.E [R40+-0x2fe00], [R86.64], P3 ;  /* 0xd020000056287fae */ /* 0x0005e8000992184c */
[----:B------:R2:W-:Y:S01]  /*4d510*/  LDGSTS.E [R3+-0x2ee00], [R78.64], P3 ;  /* 0xd12000004e037fae */ /* 0x0005e2000992184c */
[----:B-1----:R-:W-:-:S05]  /*4d520*/  IMAD.WIDE R48, R249, 0x4, R94 ;  /* 0x00000004f9307825 */ /* 0x002fca00078e025e */
[----:B------:R1:W-:Y:S01]  /*4d530*/  STL.64 [R1+0xf48], R48 ;  /* 0x000f483001007387 */ /* 0x0003e20000100a00 */
[----:B--2---:R-:W-:-:S03]  /*4d540*/  IMAD.WIDE R86, R249, 0x4, R70 ;  /* 0x00000004f9567825 */ /* 0x004fc600078e0246 */
[----:B------:R-:W2:Y:S04]  /*4d550*/  LDL.LU.64 R94, [R1+0x118] ;  /* 0x00011800015e7983 */ /* 0x000ea80000300a00 */
[----:B------:R-:W2:Y:S04]  /*4d560*/  LDL.LU.64 R78, [R1+0x100] ;  /* 0x00010000014e7983 */ /* 0x000ea80000300a00 */
[----:B------:R1:W-:Y:S04]  /*4d570*/  LDGSTS.E [R2+-0x2de00], [R48.64], P3 ;  /* 0xd220000030027fae */ /* 0x0003e8000992184c */
[----:B------:R-:W2:Y:S04]  /*4d580*/  LDL.LU.64 R102, [R1+0xe8] ;  /* 0x0000e80001667983 */ /* 0x000ea80000300a00 */
[----:B------:R1:W-:Y:S01]  /*4d590*/  STL.64 [R1+0xf88], R86 ;  /* 0x000f885601007387 */ /* 0x0003e20000100a00 */
[----:B----4-:R-:W-:-:S03]  /*4d5a0*/  IMAD.WIDE R62, R249, 0x4, R62 ;  /* 0x00000004f93e7825 */ /* 0x010fc600078e023e */
[----:B------:R-:W4:Y:S04]  /*4d5b0*/  LDL.LU.64 R70, [R1+0xd0] ;  /* 0x0000d00001467983 */ /* 0x000f280000300a00 */
[----:B------:R1:W-:Y:S04]  /*4d5c0*/  LDGSTS.E [R41+-0x2ce00], [R86.64], P3 ;  /* 0xd320000056297fae */ /* 0x0003e8000992184c */
[----:B------:R1:W-:Y:S02]  /*4d5d0*/  STL.64 [R1+0xfa0], R62 ;  /* 0x000fa03e01007387 */ /* 0x0003e40000100a00 */
[----:B-1----:R-:W-:-:S02]  /*4d5e0*/  IMAD.WIDE R48, R249, 0x4, R158 ;  /* 0x00000004f9307825 */ /* 0x002fc400078e029e */
[----:B------:R1:W-:Y:S04]  /*4d5f0*/  LDGSTS.E [R40+-0x2be00], [R62.64], P3 ;  /* 0xd42000003e287fae */ /* 0x0003e8000992184c */
[----:B------:R-:W4:Y:S04]  /*4d600*/  LDL.LU.64 R86, [R1+0xb8] ;  /* 0x0000b80001567983 */ /* 0x000f280000300a00 */
[----:B------:R1:W-:Y:S04]  /*4d610*/  STL.64 [R1+0xfb8], R48 ;  /* 0x000fb83001007387 */ /* 0x0003e80000100a00 */
[----:B-1----:R-:W4:Y:S04]  /*4d620*/  LDL.LU.64 R62, [R1+0xa0] ;  /* 0x0000a000013e7983 */ /* 0x002f280000300a00 */
[----:B------:R1:W-:Y:S01]  /*4d630*/  LDGSTS.E [R3+-0x2ae00], [R48.64], P3 ;  /* 0xd520000030037fae */ /* 0x0003e2000992184c */
[----:B------:R-:W-:-:S05]  /*4d640*/  IMAD.WIDE R134, R249, 0x4, R134 ;  /* 0x00000004f9867825 */ /* 0x000fca00078e0286 */
[----:B------:R-:W-:Y:S04]  /*4d650*/  STL.64 [R1+0xfd0], R134 ;  /* 0x000fd08601007387 */ /* 0x000fe80000100a00 */
[----:B------:R2:W-:Y:S01]  /*4d660*/  LDGSTS.E [R2+-0x29e00], [R134.64], P3 ;  /* 0xd620000086027fae */ /* 0x0005e2000992184c */
[----:B-1----:R-:W-:-:S04]  /*4d670*/  IMAD.WIDE R48, R249, 0x4, R150 ;  /* 0x00000004f9307825 */ /* 0x002fc800078e0296 */
[C---:B------:R-:W-:Y:S01]  /*4d680*/  IMAD.WIDE R118, R249.reuse, 0x4, R118 ;  /* 0x00000004f9767825 */ /* 0x040fe200078e0276 */
[----:B------:R1:W-:Y:S04]  /*4d690*/  STL.64 [R1+0xfe8], R48 ;  /* 0x000fe83001007387 */ /* 0x0003e80000100a00 */
[----:B------:R1:W-:Y:S04]  /*4d6a0*/  LDGSTS.E [R41+-0x28e00], [R48.64], P3 ;  /* 0xd720000030297fae */ /* 0x0003e8000992184c */
[----:B------:R-:W-:Y:S04]  /*4d6b0*/  STL.64 [R1+0x1000], R118 ;  /* 0x0010007601007387 */ /* 0x000fe80000100a00 */
[----:B------:R1:W-:Y:S01]  /*4d6c0*/  LDGSTS.E [R40+-0x27e00], [R118.64], P3 ;  /* 0xd820000076287fae */ /* 0x0003e2000992184c */
[----:B------:R-:W-:-:S04]  /*4d6d0*/  IMAD.WIDE R10, R249, 0x4, R10 ;  /* 0x00000004f90a7825 */ /* 0x000fc800078e020a */
[----:B------:R-:W-:-:S04]  /*4d6e0*/  IMAD.WIDE R22, R249, 0x4, R22 ;  /* 0x00000004f9167825 */ /* 0x000fc800078e0216 */
[----:B---3--:R-:W-:-:S04]  /*4d6f0*/  IMAD.WIDE R110, R249, 0x4, R110 ;  /* 0x00000004f96e7825 */ /* 0x008fc800078e026e */
[C---:B-1----:R-:W-:Y:S01]  /*4d700*/  IMAD.WIDE R48, R249.reuse, 0x4, R126 ;  /* 0x00000004f9307825 */ /* 0x042fe200078e027e */
[----:B------:R-:W-:Y:S04]  /*4d710*/  STL.64 [R1+0x1018], R110 ;  /* 0x0010186e01007387 */ /* 0x000fe80000100a00 */
[----:B------:R1:W-:Y:S04]  /*4d720*/  LDGSTS.E [R3+-0x26e00], [R110.64], P3 ;  /* 0xd92000006e037fae */ /* 0x0003e8000992184c */
[----:B------:R3:W-:Y:S04]  /*4d730*/  STL.64 [R1+0x1030], R48 ;  /* 0x0010303001007387 */ /* 0x0007e80000100a00 */
[----:B------:R3:W-:Y:S01]  /*4d740*/  LDGSTS.E [R2+-0x25e00], [R48.64], P3 ;  /* 0xda20000030027fae */ /* 0x0007e2000992184c */
[----:B--2---:R-:W-:-:S04]  /*4d750*/  IMAD.WIDE R94, R249, 0x4, R94 ;  /* 0x00000004f95e7825 */ /* 0x004fc800078e025e */
[C---:B------:R-:W-:Y:S01]  /*4d760*/  IMAD.WIDE R78, R249.reuse, 0x4, R78 ;  /* 0x00000004f94e7825 */ /* 0x040fe200078e024e */
[----:B------:R-:W-:Y:S04]  /*4d770*/  STL.64 [R1+0x1050], R94 ;  /* 0x0010505e01007387 */ /* 0x000fe80000100a00 */
[----:B------:R3:W-:Y:S02]  /*4d780*/  LDGSTS.E [R41+-0x24e00], [R94.64], P3 ;  /* 0xdb2000005e297fae */ /* 0x0007e4000992184c */
[C---:B---3--:R-:W-:Y:S02]  /*4d790*/  IMAD.WIDE R48, R249.reuse, 0x4, R102 ;  /* 0x00000004f9307825 */ /* 0x048fe400078e0266 */
[----:B------:R-:W-:Y:S04]  /*4d7a0*/  STL.64 [R1+0x1078], R78 ;  /* 0x0010784e01007387 */ /* 0x000fe80000100a00 */
[----:B------:R3:W-:Y:S01]  /*4d7b0*/  LDGSTS.E [R40+-0x23e00], [R78.64], P3 ;  /* 0xdc2000004e287fae */ /* 0x0007e2000992184c */
[----:B----4-:R-:W-:-:S03]  /*4d7c0*/  IMAD.WIDE R70, R249, 0x4, R70 ;  /* 0x00000004f9467825 */ /* 0x010fc600078e0246 */
[----:B------:R4:W-:Y:S04]  /*4d7d0*/  STL.64 [R1+0x1098], R48 ;  /* 0x0010983001007387 */ /* 0x0009e80000100a00 */
[----:B------:R4:W-:Y:S04]  /*4d7e0*/  LDGSTS.E [R3+-0x22e00], [R48.64], P3 ;  /* 0xdd20000030037fae */ /* 0x0009e8000992184c */
[----:B------:R-:W-:Y:S04]  /*4d7f0*/  STL.64 [R1+0x10b8], R70 ;  /* 0x0010b84601007387 */ /* 0x000fe80000100a00 */
[----:B------:R1:W-:Y:S01]  /*4d800*/  LDGSTS.E [R2+-0x21e00], [R70.64], P3 ;  /* 0xde20000046027fae */ /* 0x0003e2000992184c */
[----:B----4-:R-:W-:-:S04]  /*4d810*/  IMAD.WIDE R48, R249, 0x4, R86 ;  /* 0x00000004f9307825 */ /* 0x010fc800078e0256 */
[C---:B------:R-:W-:Y:S01]  /*4d820*/  IMAD.WIDE R62, R249.reuse, 0x4, R62 ;  /* 0x00000004f93e7825 */ /* 0x040fe200078e023e */
[----:B------:R4:W-:Y:S04]  /*4d830*/  STL.64 [R1+0x10e0], R48 ;  /* 0x0010e03001007387 */ /* 0x0009e80000100a00 */
[----:B------:R4:W-:Y:S04]  /*4d840*/  LDGSTS.E [R41+-0x20e00], [R48.64], P3 ;  /* 0xdf20000030297fae */ /* 0x0009e8000992184c */
[----:B------:R-:W-:Y:S04]  /*4d850*/  STL.64 [R1+0x1100], R62 ;  /* 0x0011003e01007387 */ /* 0x000fe80000100a00 */
[----:B------:R1:W-:Y:S01]  /*4d860*/  LDGSTS.E [R40+-0x1fe00], [R62.64], P3 ;  /* 0xe02000003e287fae */ /* 0x0003e2000992184c */
[----:B----4-:R-:W-:-:S03]  /*4d870*/  IMAD.WIDE R48, R249, 0x4, R16 ;  /* 0x00000004f9307825 */ /* 0x010fc600078e0210 */
[----:B------:R4:W-:Y:S01]  /*4d880*/  STL.64 [R1+0x1120], R10 ;  /* 0x0011200a01007387 */ /* 0x0009e20000100a00 */
[----:B------:R-:W-:-:S03]  /*4d890*/  IMAD.WIDE R16, R249, 0x4, R28 ;  /* 0x00000004f9107825 */ /* 0x000fc600078e021c */
[----:B------:R4:W-:Y:S01]  /*4d8a0*/  LDGSTS.E [R3+-0x1ee00], [R10.64], P3 ;  /* 0xe12000000a037fae */ /* 0x0009e2000992184c */
[----:B------:R-:W-:-:S03]  /*4d8b0*/  IMAD.WIDE R28, R249, 0x4, R34 ;  /* 0x00000004f91c7825 */ /* 0x000fc600078e0222 */
[----:B------:R-:W-:Y:S04]  /*4d8c0*/  STL.64 [R1+0x1148], R48 ;  /* 0x0011483001007387 */ /* 0x000fe80000100a00 */
[----:B------:R1:W-:Y:S01]  /*4d8d0*/  LDGSTS.E [R2+-0x1de00], [R48.64], P3 ;  /* 0xe220000030027fae */ /* 0x0003e2000992184c */
[C---:B----4-:R-:W-:Y:S02]  /*4d8e0*/  IADD3 R11, R248.reuse, 0x100000, RZ ;  /* 0x00100000f80b7810 */ /* 0x050fe40007ffe0ff */
[----:B------:R-:W-:Y:S01]  /*4d8f0*/  IADD3 R10, R248, 0x100000, RZ ;  /* 0x00100000f80a7810 */ /* 0x000fe20007ffe0ff */
[----:B------:R4:W-:Y:S04]  /*4d900*/  STL.64 [R1+0x1168], R16 ;  /* 0x0011681001007387 */ /* 0x0009e80000100a00 */
[----:B------:R4:W-:Y:S04]  /*4d910*/  LDGSTS.E [R11+-0x1ce00], [R16.64], P3 ;  /* 0xe3200000100b7fae */ /* 0x0009e8000992184c */
[----:B------:R1:W-:Y:S04]  /*4d920*/  STL.64 [R1+0x1188], R28 ;  /* 0x0011881c01007387 */ /* 0x0003e80000100a00 */
[----:B------:R1:W-:Y:S01]  /*4d930*/  LDGSTS.E [R10+-0x1be00], [R28.64], P3 ;  /* 0xe42000001c0a7fae */ /* 0x0003e2000992184c */
[----:B----4-:R-:W-:-:S03]  /*4d940*/  IMAD.WIDE R16, R249, 0x4, R42 ;  /* 0x00000004f9107825 */ /* 0x010fc600078e022a */
[----:B------:R4:W-:Y:S04]  /*4d950*/  STL.64 [R1+0x11a8], R22 ;  /* 0x0011a81601007387 */ /* 0x0009e80000100a00 */
[----:B------:R4:W-:Y:S01]  /*4d960*/  LDGSTS.E [R3+-0x1ae00], [R22.64], P3 ;  /* 0xe520000016037fae */ /* 0x0009e2000992184c */
[----:B-1----:R-:W-:-:S03]  /*4d970*/  IMAD.WIDE R28, R249, 0x4, R64 ;  /* 0x00000004f91c7825 */ /* 0x002fc600078e0240 */
[----:B------:R1:W-:Y:S04]  /*4d980*/  STL.64 [R1+0x11c8], R16 ;  /* 0x0011c81001007387 */ /* 0x0003e80000100a00 */
[----:B------:R1:W-:Y:S01]  /*4d990*/  LDGSTS.E [R2+-0x19e00], [R16.64], P3 ;  /* 0xe620000010027fae */ /* 0x0003e2000992184c */
[----:B----4-:R-:W-:-:S05]  /*4d9a0*/  IMAD.WIDE R22, R249, 0x4, R56 ;  /* 0x00000004f9167825 */ /* 0x010fca00078e0238 */
[----:B------:R4:W-:Y:S01]  /*4d9b0*/  STL.64 [R1+0x11e0], R22 ;  /* 0x0011e01601007387 */ /* 0x0009e20000100a00 */
[----:B-1----:R-:W-:-:S03]  /*4d9c0*/  IMAD.WIDE R16, R249, 0x4, R50 ;  /* 0x00000004f9107825 */ /* 0x002fc600078e0232 */
        /* <DEDUP_REMOVED lines=48> */
[----:B------:R-:W2:Y:S04]  /*4dcd0*/  LDL.LU.64 R118, [R1+0x328] ;  /* 0x0003280001767983 */ /* 0x000ea80000300a00 */
[----:B------:R4:W-:Y:S04]  /*4dce0*/  LDGSTS.E [R11+-0x8e00], [R22.64], P3 ;  /* 0xf7200000160b7fae */ /* 0x0009e8000992184c */
[----:B------:R1:W-:Y:S04]  /*4dcf0*/  STL.64 [R1+0x1308], R28 ;  /* 0x0013081c01007387 */ /* 0x0003e80000100a00 */
[----:B------:R-:W2:Y:S01]  /*4dd00*/  LDL.LU.64 R102, [R1+0x320] ;  /* 0x0003200001667983 */ /* 0x000ea20000300a00 */
[----:B----4-:R-:W-:-:S03]  /*4dd10*/  IMAD.WIDE R22, R249, 0x4, R200 ;  /* 0x00000004f9167825 */ /* 0x010fc600078e02c8 */
[----:B------:R1:W-:Y:S04]  /*4dd20*/  LDGSTS.E [R10+-0x7e00], [R28.64], P3 ;  /* 0xf82000001c0a7fae */ /* 0x0003e8000992184c */
[----:B------:R4:W-:Y:S04]  /*4dd30*/  STL.64 [R1+0x1340], R16 ;  /* 0x0013401001007387 */ /* 0x0009e80000100a00 */
[----:B------:R4:W-:Y:S04]  /*4dd40*/  LDGSTS.E [R3+-0x6e00], [R16.64], P3 ;  /* 0xf920000010037fae */ /* 0x0009e8000992184c */
[----:B---3--:R-:W3:Y:S01]  /*4dd50*/  LDL.LU.64 R78, [R1+0x318] ;  /* 0x00031800014e7983 */ /* 0x008ee20000300a00 */
[----:B-1----:R-:W-:-:S03]  /*4dd60*/  IMAD.WIDE R28, R249, 0x4, R224 ;  /* 0x00000004f91c7825 */ /* 0x002fc600078e02e0 */
[----:B------:R1:W-:Y:S01]  /*4dd70*/  STL.64 [R1+0x1378], R22 ;  /* 0x0013781601007387 */ /* 0x0003e20000100a00 */
[----:B----4-:R-:W-:-:S03]  /*4dd80*/  IMAD.WIDE R16, R249, 0x4, R216 ;  /* 0x00000004f9107825 */ /* 0x010fc600078e02d8 */
[----:B------:R-:W4:Y:S04]  /*4dd90*/  LDL.LU.64 R94, [R1+0x310] ;  /* 0x00031000015e7983 */ /* 0x000f280000300a00 */
[----:B------:R1:W-:Y:S04]  /*4dda0*/  LDGSTS.E [R2+-0x5e00], [R22.64], P3 ;  /* 0xfa20000016027fae */ /* 0x0003e8000992184c */
[----:B------:R1:W-:Y:S04]  /*4ddb0*/  STL.64 [R1+0x13b0], R16 ;  /* 0x0013b01001007387 */ /* 0x0003e80000100a00 */
[----:B------:R1:W-:Y:S02]  /*4ddc0*/  LDGSTS.E [R11+-0x4e00], [R16.64], P3 ;  /* 0xfb200000100b7fae */ /* 0x0003e4000992184c */
[----:B-1----:R-:W-:-:S02]  /*4ddd0*/  IMAD.WIDE R22, R249, 0x4, R208 ;  /* 0x00000004f9167825 */ /* 0x002fc400078e02d0 */
[----:B------:R-:W4:Y:S04]  /*4dde0*/  LDL.LU.64 R126, [R1+0x308] ;  /* 0x00030800017e7983 */ /* 0x000f280000300a00 */
[----:B------:R-:W-:Y:S01]  /*4ddf0*/  STL.64 [R1+0x13e8], R28 ;  /* 0x0013e81c01007387 */ /* 0x000fe20000100a00 */
[----:B------:R-:W-:-:S03]  /*4de00*/  IMAD.WIDE R16, R249, 0x4, R232 ;  /* 0x00000004f9107825 */ /* 0x000fc600078e02e8 */
[----:B------:R-:W4:Y:S01]  /*4de10*/  LDL.LU.64 R86, [R1+0x300] ;  /* 0x0003000001567983 */ /* 0x000f220000300a00 */
[----:B------:R-:W-:-:S03]  /*4de20*/  LOP3.LUT R63, R55, 0x20, RZ, 0x3c, !PT ;  /* 0x00000020373f7812 */ /* 0x000fc600078e3cff */
[----:B------:R1:W-:Y:S04]  /*4de30*/  STL.64 [R1+0x1420], R22 ;  /* 0x0014201601007387 */ /* 0x0003e80000100a00 */
[----:B------:R1:W-:Y:S04]  /*4de40*/  STL.64 [R1+0x1458], R16 ;  /* 0x0014581001007387 */ /* 0x0003e80000100a00 */
[----:B------:R-:W4:Y:S04]  /*4de50*/  LDL.LU.64 R54, [R1+0x2f8] ;  /* 0x0002f80001367983 */ /* 0x000f280000300a00 */
[----:B------:R-:W4:Y:S04]  /*4de60*/  LDL.LU.64 R70, [R1+0x2f0] ;  /* 0x0002f00001467983 */ /* 0x000f280000300a00 */
[----:B------:R2:W-:Y:S04]  /*4de70*/  LDGSTS.E [R10+-0x3e00], [R28.64], P3 ;  /* 0xfc2000001c0a7fae */ /* 0x0005e8000992184c */
[----:B------:R1:W-:Y:S04]  /*4de80*/  LDGSTS.E [R3+-0x2e00], [R22.64], P3 ;  /* 0xfd20000016037fae */ /* 0x0003e8000992184c */
[----:B------:R1:W-:Y:S02]  /*4de90*/  LDGSTS.E [R2+-0x1e00], [R16.64], P3 ;  /* 0xfe20000010027fae */ /* 0x0003e4000992184c */
[----:B-1----:R-:W-:Y:S01]  /*4dea0*/  IMAD.WIDE R22, R249, 0x4, R4 ;  /* 0x00000004f9167825 */ /* 0x002fe200078e0204 */
[----:B------:R-:W-:-:S02]  /*4deb0*/  IADD3 R4, R63, 0x100000, RZ ;  /* 0x001000003f047810 */ /* 0x000fc40007ffe0ff */
[C---:B------:R-:W-:Y:S02]  /*4dec0*/  IADD3 R3, R63.reuse, 0x100000, RZ ;  /* 0x001000003f037810 */ /* 0x040fe40007ffe0ff */
[----:B------:R3:W-:Y:S01]  /*4ded0*/  STL.64 [R1+0x1490], R22 ;  /* 0x0014901601007387 */ /* 0x0007e20000100a00 */
[----:B------:R-:W-:-:S03]  /*4dee0*/  IADD3 R2, R63, 0x100000, RZ ;  /* 0x001000003f027810 */ /* 0x000fc60007ffe0ff */
[----:B------:R3:W-:Y:S01]  /*4def0*/  LDGSTS.E [R10+-0xe00], [R22.64], P3 ;  /* 0xff200000160a7fae */ /* 0x0007e2000992184c */
[----:B------:R-:W-:Y:S01]  /*4df00*/  IADD3 R5, R63, 0x100000, RZ ;  /* 0x001000003f057810 */ /* 0x000fe20007ffe0ff */
[C---:B--2---:R-:W-:Y:S02]  /*4df10*/  IMAD.WIDE R28, R249.reuse, 0x4, R118 ;  /* 0x00000004f91c7825 */ /* 0x044fe400078e0276 */
[----:B------:R-:W2:Y:S04]  /*4df20*/  LDL.LU.64 R118, [R1+0x2e8] ;  /* 0x0002e80001767983 */ /* 0x000ea80000300a00 */
[----:B------:R1:W-:Y:S01]  /*4df30*/  LDGSTS.E [R4+-0x3fc00], [R28.64], P3 ;  /* 0xc04000001c047fae */ /* 0x0003e2000992184c */
[----:B------:R-:W-:-:S03]  /*4df40*/  IMAD.WIDE R16, R249, 0x4, R102 ;  /* 0x00000004f9107825 */ /* 0x000fc600078e0266 */
[----:B------:R-:W2:Y:S04]  /*4df50*/  LDL.LU.64 R102, [R1+0x2e0] ;  /* 0x0002e00001667983 */ /* 0x000ea80000300a00 */
[----:B------:R-:W-:Y:S04]  /*4df60*/  STL.64 [R1+0x660], R28 ;  /* 0x0006601c01007387 */ /* 0x000fe80000100a00 */
[----:B------:R4:W-:Y:S04]  /*4df70*/  STL.64 [R1+0x678], R16 ;  /* 0x0006781001007387 */ /* 0x0009e80000100a00 */
[----:B------:R4:W-:Y:S01]  /*4df80*/  LDGSTS.E [R3+-0x3ec00], [R16.64], P3 ;  /* 0xc140000010037fae */ /* 0x0009e2000992184c */
[----:B---3--:R-:W-:-:S03]  /*4df90*/  IMAD.WIDE R22, R249, 0x4, R78 ;  /* 0x00000004f9167825 */ /* 0x008fc600078e024e */
[----:B------:R-:W3:Y:S04]  /*4dfa0*/  LDL.LU.64 R78, [R1+0x2d8] ;  /* 0x0002d800014e7983 */ /* 0x000ee80000300a00 */
[----:B------:R1:W-:Y:S01]  /*4dfb0*/  STL.64 [R1+0x690], R22 ;  /* 0x0006901601007387 */ /* 0x0003e20000100a00 */
[----:B----4-:R-:W-:-:S03]  /*4dfc0*/  IMAD.WIDE R16, R249, 0x4, R94 ;  /* 0x00000004f9107825 */ /* 0x010fc600078e025e */
[----:B------:R1:W-:Y:S04]  /*4dfd0*/  LDGSTS.E [R2+-0x3dc00], [R22.64], P3 ;  /* 0xc240000016027fae */ /* 0x0003e8000992184c */
[----:B------:R-:W4:Y:S04]  /*4dfe0*/  LDL.LU.64 R94, [R1+0x2d0] ;  /* 0x0002d000015e7983 */ /* 0x000f280000300a00 */
[----:B------:R1:W-:Y:S04]  /*4dff0*/  STL.64 [R1+0x6a8], R16 ;  /* 0x0006a81001007387 */ /* 0x0003e80000100a00 */
[----:B------:R1:W-:Y:S02]  /*4e000*/  LDGSTS.E [R5+-0x3cc00], [R16.64], P3 ;  /* 0xc340000010057fae */ /* 0x0003e4000992184c */
[----:B-1----:R-:W-:-:S02]  /*4e010*/  IMAD.WIDE R22, R249, 0x4, R126 ;  /* 0x00000004f9167825 */ /* 0x002fc400078e027e */
[----:B------:R-:W4:Y:S04]  /*4e020*/  LDL.LU.64 R126, [R1+0x2c8] ;  /* 0x0002c800017e7983 */ /* 0x000f280000300a00 */
[----:B------:R2:W-:Y:S01]  /*4e030*/  LDGSTS.E [R4+-0x3bc00], [R22.64], P3 ;  /* 0xc440000016047fae */ /* 0x0005e2000992184c */
[----:B------:R-:W-:-:S03]  /*4e040*/  IMAD.WIDE R10, R249, 0x4, R86 ;  /* 0x00000004f90a7825 */ /* 0x000fc600078e0256 */
[----:B------:R-:W4:Y:S04]  /*4e050*/  LDL.LU.64 R86, [R1+0x2c0] ;  /* 0x0002c00001567983 */ /* 0x000f280000300a00 */
[----:B------:R-:W-:Y:S04]  /*4e060*/  STL.64 [R1+0x6c0], R22 ;  /* 0x0006c01601007387 */ /* 0x000fe80000100a00 */
[----:B------:R1:W-:Y:S01]  /*4e070*/  STL.64 [R1+0x6f0], R10 ;  /* 0x0006f00a01007387 */ /* 0x0003e20000100a00 */
[----:B------:R-:W-:-:S03]  /*4e080*/  IMAD.WIDE R16, R249, 0x4, R54 ;  /* 0x00000004f9107825 */ /* 0x000fc600078e0236 */
[----:B------:R-:W4:Y:S04]  /*4e090*/  LDL.LU.64 R54, [R1+0x2b8] ;  /* 0x0002b80001367983 */ /* 0x000f280000300a00 */
[----:B------:R1:W-:Y:S04]  /*4e0a0*/  LDGSTS.E [R3+-0x3ac00], [R10.64], P3 ;  /* 0xc54000000a037fae */ /* 0x0003e8000992184c */
[----:B------:R2:W-:Y:S04]  /*4e0b0*/  STL.64 [R1+0x710], R16 ;  /* 0x0007101001007387 */ /* 0x0005e80000100a00 */
[----:B------:R2:W-:Y:S01]  /*4e0c0*/  LDGSTS.E [R2+-0x39c00], [R16.64], P3 ;  /* 0xc640000010027fae */ /* 0x0005e2000992184c */
[----:B-1----:R-:W-:-:S03]  /*4e0d0*/  IMAD.WIDE R10, R249, 0x4, R70 ;  /* 0x00000004f90a7825 */ /* 0x002fc600078e0246 */
[----:B------:R-:W4:Y:S04]  /*4e0e0*/  LDL.LU.64 R70, [R1+0x2a8] ;  /* 0x0002a80001467983 */ /* 0x000f280000300a00 */
[----:B------:R3:W-:Y:S04]  /*4e0f0*/  STL.64 [R1+0x738], R10 ;  /* 0x0007380a01007387 */ /* 0x0007e80000100a00 */
[----:B------:R3:W-:Y:S01]  /*4e100*/  LDGSTS.E [R5+-0x38c00], [R10.64], P3 ;  /* 0xc74000000a057fae */ /* 0x0007e2000992184c */
[----:B--2---:R-:W-:-:S03]  /*4e110*/  IMAD.WIDE R22, R249, 0x4, R118 ;  /* 0x00000004f9167825 */ /* 0x004fc600078e0276 */
        /* <DEDUP_REMOVED lines=9> */
[----:B------:R1:W-:Y:S04]  /*4e1b0*/  STL.64 [R1+0x938], R10 ;  /* 0x0009380a01007387 */ /* 0x0003e80000100a00 */
[----:B------:R1:W-:Y:S01]  /*4e1c0*/  LDGSTS.E [R2+-0x35c00], [R10.64], P3 ;  /* 0xca4000000a027fae */ /* 0x0003e2000992184c */
[----:B----4-:R-:W-:-:S03]  /*4e1d0*/  IMAD.WIDE R16, R249, 0x4, R94 ;  /* 0x00000004f9107825 */ /* 0x010fc600078e025e */
[----:B------:R-:W4:Y:S04]  /*4e1e0*/  LDL.LU.64 R94, [R1+0x268] ;  /* 0x00026800015e7983 */ /* 0x000f280000300a00 */
[----:B------:R1:W-:Y:S04]  /*4e1f0*/  STL.64 [R1+0xa20], R16 ;  /* 0x000a201001007387 */ /* 0x0003e80000100a00 */
[----:B------:R1:W-:Y:S02]  /*4e200*/  LDGSTS.E [R5+-0x34c00], [R16.64], P3 ;  /* 0xcb40000010057fae */ /* 0x0003e4000992184c */
[----:B-1----:R-:W-:-:S05]  /*4e210*/  IMAD.WIDE R22, R249, 0x4, R126 ;  /* 0x00000004f9167825 */ /* 0x002fca00078e027e */
        /* <DEDUP_REMOVED lines=12> */
[----:B------:R-:W4:Y:S04]  /*4e2e0*/  LDL.LU.64 R134, [R1+0x228] ;  /* 0x0002280001867983 */ /* 0x000f280000300a00 */
[----:B------:R3:W-:Y:S04]  /*4e2f0*/  STL.64 [R1+0xbc8], R10 ;  /* 0x000bc80a01007387 */ /* 0x0007e80000100a00 */
[----:B------:R-:W4:Y:S04]  /*4e300*/  LDL.LU.64 R110, [R1+0x218] ;  /* 0x00021800016e7983 */ /* 0x000f280000300a00 */
[----:B------:R3:W-:Y:S01]  /*4e310*/  LDGSTS.E [R5+-0x30c00], [R10.64], P3 ;  /* 0xcf4000000a057fae */ /* 0x0007e2000992184c */
[----:B--2---:R-:W-:-:S05]  /*4e320*/  IMAD.WIDE R22, R249, 0x4, R118 ;  /* 0x00000004f9167825 */ /* 0x004fca00078e0276 */
[----:B------:R-:W-:Y:S04]  /*4e330*/  STL.64 [R1+0xc08], R22 ;  /* 0x000c081601007387 */ /* 0x000fe80000100a00 */
[----:B------:R-:W2:Y:S01]  /*4e340*/  LDL.LU.64 R126, [R1+0x140] ;  /* 0x00014000017e7983 */ /* 0x000ea20000300a00 */
[----:B------:R-:W-:-:S03]  /*4e350*/  IMAD.WIDE R16, R249, 0x4, R102 ;  /* 0x00000004f9107825 */ /* 0x000fc600078e0266 */
[----:B------:R1:W-:Y:S04]  /*4e360*/  LDGSTS.E [R4+-0x2fc00], [R22.64], P3 ;  /* 0xd040000016047fae */ /* 0x0003e8000992184c */
[----:B------:R4:W-:Y:S04]  /*4e370*/  STL.64 [R1+0xc48], R16 ;  /* 0x000c481001007387 */ /* 0x0009e80000100a00 */
[----:B------:R-:W2:Y:S04]  /*4e380*/  LDL.LU.64 R118, [R1+0x128] ;  /* 0x0001280001767983 */ /* 0x000ea80000300a00 */
[----:B------:R4:W-:Y:S01]  /*4e390*/  LDGSTS.E [R3+-0x2ec00], [R16.64], P3 ;  /* 0xd140000010037fae */ /* 0x0009e2000992184c */
[----:B---3--:R-:W-:-:S05]  /*4e3a0*/  IMAD.WIDE R10, R249, 0x4, R78 ;  /* 0x00000004f90a7825 */ /* 0x008fca00078e024e */
[----:B------:R3:W-:Y:S04]  /*4e3b0*/  STL.64 [R1+0xc88], R10 ;  /* 0x000c880a01007387 */ /* 0x0007e80000100a00 */
[----:B------:R-:W2:Y:S01]  /*4e3c0*/  LDL.LU.64 R102, [R1+0x110] ;  /* 0x0001100001667983 */ /* 0x000ea20000300a00 */
[----:B----4-:R-:W-:-:S03]  /*4e3d0*/  IMAD.WIDE R16, R249, 0x4, R94 ;  /* 0x00000004f9107825 */ /* 0x010fc600078e025e */
[----:B------:R-:W4:Y:S04]  /*4e3e0*/  LDL.LU.64 R78, [R1+0xf8] ;  /* 0x0000f800014e7983 */ /* 0x000f280000300a00 */
[----:B------:R-:W4:Y:S04]  /*4e3f0*/  LDL.LU.64 R94, [R1+0xe0] ;  /* 0x0000e000015e7983 */ /* 0x000f280000300a00 */
[----:B------:R3:W-:Y:S04]  /*4e400*/  LDGSTS.E [R2+-0x2dc00], [R10.64], P3 ;  /* 0xd24000000a027fae */ /* 0x0007e8000992184c */
[----:B------:R3:W-:Y:S04]  /*4e410*/  STL.64 [R1+0xd00], R16 ;  /* 0x000d001001007387 */ /* 0x0007e80000100a00 */
[----:B------:R3:W-:Y:S01]  /*4e420*/  LDGSTS.E [R5+-0x2cc00], [R16.64], P3 ;  /* 0xd340000010057fae */ /* 0x0007e2000992184c */
[----:B-1----:R-:W-:-:S03]  /*4e430*/  IMAD.WIDE R22, R249, 0x4, R86 ;  /* 0x00000004f9167825 */ /* 0x002fc600078e0256 */
[----:B------:R-:W4:Y:S04]  /*4e440*/  LDL.LU.64 R86, [R1+0xc8] ;  /* 0x0000c80001567983 */ /* 0x000f280000300a00 */
[----:B------:R-:W-:Y:S04]  /*4e450*/  STL.64 [R1+0xd48], R22 ;  /* 0x000d481601007387 */ /* 0x000fe80000100a00 */
[----:B------:R1:W-:Y:S01]  /*4e460*/  LDGSTS.E [R4+-0x2bc00], [R22.64], P3 ;  /* 0xd440000016047fae */ /* 0x0003e2000992184c */
[----:B---3--:R-:W-:-:S03]  /*4e470*/  IMAD.WIDE R10, R249, 0x4, R54 ;  /* 0x00000004f90a7825 */ /* 0x008fc600078e0236 */
[----:B------:R-:W3:Y:S04]  /*4e480*/  LDL.LU.64 R54, [R1+0xb0] ;  /* 0x0000b00001367983 */ /* 0x000ee80000300a00 */
[----:B------:R1:W-:Y:S04]  /*4e490*/  STL.64 [R1+0xd90], R10 ;  /* 0x000d900a01007387 */ /* 0x0003e80000100a00 */
[----:B------:R1:W-:Y:S01]  /*4e4a0*/  LDGSTS.E [R3+-0x2ac00], [R10.64], P3 ;  /* 0xd54000000a037fae */ /* 0x0003e2000992184c */
[----:B------:R-:W-:-:S03]  /*4e4b0*/  IMAD.WIDE R16, R249, 0x4, R70 ;  /* 0x00000004f9107825 */ /* 0x000fc600078e0246 */
[----:B------:R-:W3:Y:S01]  /*4e4c0*/  LDL.LU.64 R70, [R1+0x98] ;  /* 0x0000980001467983 */ /* 0x000ee20000300a00 */
[----:B-1----:R-:W-:-:S03]  /*4e4d0*/  IMAD.WIDE R10, R249, 0x4, R134 ;  /* 0x00000004f90a7825 */ /* 0x002fc600078e0286 */
[----:B------:R2:W-:Y:S04]  /*4e4e0*/  STL.64 [R1+0xdd8], R16 ;  /* 0x000dd81001007387 */ /* 0x0005e80000100a00 */
[----:B------:R2:W-:Y:S01]  /*4e4f0*/  LDGSTS.E [R2+-0x29c00], [R16.64], P3 ;  /* 0xd640000010027fae */ /* 0x0005e2000992184c */
[----:B------:R-:W-:-:S03]  /*4e500*/  IMAD.WIDE R22, R249, 0x4, R110 ;  /* 0x00000004f9167825 */ /* 0x000fc600078e026e */
[----:B------:R1:W-:Y:S04]  /*4e510*/  STL.64 [R1+0xe20], R10 ;  /* 0x000e200a01007387 */ /* 0x0003e80000100a00 */
[----:B------:R1:W-:Y:S04]  /*4e520*/  LDGSTS.E [R5+-0x28c00], [R10.64], P3 ;  /* 0xd74000000a057fae */ /* 0x0003e8000992184c */
[----:B------:R-:W-:Y:S04]  /*4e530*/  STL.64 [R1+0xe68], R22 ;  /* 0x000e681601007387 */ /* 0x000fe80000100a00 */
[----:B------:R4:W-:Y:S01]  /*4e540*/  LDGSTS.E [R4+-0x27c00], [R22.64], P3 ;  /* 0xd840000016047fae */ /* 0x0009e2000992184c */
[----:B------:R-:W-:-:S04]  /*4e550*/  IMAD.WIDE R12, R249, 0x4, R12 ;  /* 0x00000004f90c7825 */ /* 0x000fc800078e020c */
[----:B--2---:R-:W-:-:S05]  /*4e560*/  IMAD.WIDE R16, R249, 0x4, R126 ;  /* 0x00000004f9107825 */ /* 0x004fca00078e027e */
[----:B------:R2:W-:Y:S04]  /*4e570*/  STL.64 [R1+0xeb0], R16 ;  /* 0x000eb01001007387 */ /* 0x0005e80000100a00 */
[----:B------:R2:W-:Y:S01]  /*4e580*/  LDGSTS.E [R3+-0x26c00], [R16.64], P3 ;  /* 0xd940000010037fae */ /* 0x0005e2000992184c */
[----:B-1----:R-:W-:-:S05]  /*4e590*/  IMAD.WIDE R10, R249, 0x4, R118 ;  /* 0x00000004f90a7825 */ /* 0x002fca00078e0276 */
[----:B------:R1:W-:Y:S04]  /*4e5a0*/  STL.64 [R1+0xef0], R10 ;  /* 0x000ef00a01007387 */ /* 0x0003e80000100a00 */
[----:B------:R1:W-:Y:S01]  /*4e5b0*/  LDGSTS.E [R2+-0x25c00], [R10.64], P3 ;  /* 0xda4000000a027fae */ /* 0x0003e2000992184c */
[----:B--2---:R-:W-:-:S04]  /*4e5c0*/  IMAD.WIDE R16, R249, 0x4, R102 ;  /* 0x00000004f9107825 */ /* 0x004fc800078e0266 */
[C---:B----4-:R-:W-:Y:S01]  /*4e5d0*/  IMAD.WIDE R22, R249.reuse, 0x4, R78 ;  /* 0x00000004f9167825 */ /* 0x050fe200078e024e */
[----:B------:R2:W-:Y:S03]  /*4e5e0*/  STL.64 [R1+0xf40], R16 ;  /* 0x000f401001007387 */ /* 0x0005e60000100a00 */
[C---:B-1----:R-:W-:Y:S01]  /*4e5f0*/  IMAD.WIDE R10, R249.reuse, 0x4, R94 ;  /* 0x00000004f90a7825 */ /* 0x042fe200078e025e */
[----:B------:R2:W-:Y:S04]  /*4e600*/  LDGSTS.E [R5+-0x24c00], [R16.64], P3 ;  /* 0xdb40000010057fae */ /* 0x0005e8000992184c */
[----:B------:R-:W-:Y:S04]  /*4e610*/  STL.64 [R1+0xf80], R22 ;  /* 0x000f801601007387 */ /* 0x000fe80000100a00 */
[----:B------:R1:W-:Y:S04]  /*4e620*/  LDGSTS.E [R4+-0x23c00], [R22.64], P3 ;  /* 0xdc40000016047fae */ /* 0x0003e8000992184c */
[----:B------:R3:W-:Y:S04]  /*4e630*/  STL.64 [R1+0xf98], R10 ;  /* 0x000f980a01007387 */ /* 0x0007e80000100a00 */
[----:B------:R3:W-:Y:S01]  /*4e640*/  LDGSTS.E [R3+-0x22c00], [R10.64], P3 ;  /* 0xdd4000000a037fae */ /* 0x0007e2000992184c */
[----:B--2---:R-:W-:-:S05]  /*4e650*/  IMAD.WIDE R16, R249, 0x4, R86 ;  /* 0x00000004f9107825 */ /* 0x004fca00078e0256 */
[----:B------:R2:W-:Y:S04]  /*4e660*/  STL.64 [R1+0xfb0], R16 ;  /* 0x000fb01001007387 */ /* 0x0005e80000100a00 */
[----:B------:R2:W-:Y:S01]  /*4e670*/  LDGSTS.E [R2+-0x21c00], [R16.64], P3 ;  /* 0xde40000010027fae */ /* 0x0005e2000992184c */
[----:B---3--:R-:W-:-:S05]  /*4e680*/  IMAD.WIDE R10, R249, 0x4, R54 ;  /* 0x00000004f90a7825 */ /* 0x008fca00078e0236 */
[----:B------:R3:W-:Y:S04]  /*4e690*/  STL.64 [R1+0xfc8], R10 ;  /* 0x000fc80a01007387 */ /* 0x0007e80000100a00 */
[----:B------:R3:W-:Y:S01]  /*4e6a0*/  LDGSTS.E [R5+-0x20c00], [R10.64], P3 ;  /* 0xdf4000000a057fae */ /* 0x0007e2000992184c */
[----:B--2---:R-:W-:-:S04]  /*4e6b0*/  IMAD.WIDE R16, R249, 0x4, R70 ;  /* 0x00000004f9107825 */ /* 0x004fc800078e0246 */
[C---:B---3--:R-:W-:Y:S01]  /*4e6c0*/  IMAD.WIDE R10, R249.reuse, 0x4, R18 ;  /* 0x00000004f90a7825 */ /* 0x048fe200078e0212 */
[----:B------:R2:W-:Y:S04]  /*4e6d0*/  STL.64 [R1+0xfe0], R16 ;  /* 0x000fe01001007387 */ /* 0x0005e80000100a00 */
[----:B------:R2:W-:Y:S04]  /*4e6e0*/  LDGSTS.E [R4+-0x1fc00], [R16.64], P3 ;  /* 0xe040000010047fae */ /* 0x0005e8000992184c */
[----:B------:R3:W-:Y:S04]  /*4e6f0*/  STL.64 [R1+0xff8], R12 ;  /* 0x000ff80c01007387 */ /* 0x0007e80000100a00 */
[----:B------:R3:W-:Y:S04]  /*4e700*/  LDGSTS.E [R3+-0x1ec00], [R12.64], P3 ;  /* 0xe14000000c037fae */ /* 0x0007e8000992184c */
[----:B------:R4:W-:Y:S01]  /*4e710*/  STL.64 [R1+0x1010], R10 ;  /* 0x0010100a01007387 */ /* 0x0009e20000100a00 */
[----:B--2---:R-:W-:-:S03]  /*4e720*/  IMAD.WIDE R16, R249, 0x4, R36 ;  /* 0x00000004f9107825 */ /* 0x004fc600078e0224 */
[----:B------:R4:W-:Y:S01]  /*4e730*/  LDGSTS.E [R2+-0x1dc00], [R10.64], P3 ;  /* 0xe24000000a027fae */ /* 0x0009e2000992184c */
[----:B---3--:R-:W-:-:S05]  /*4e740*/  IMAD.WIDE R12, R249, 0x4, R30 ;  /* 0x00000004f90c7825 */ /* 0x008fca00078e021e */
[----:B------:R2:W-:Y:S01]  /*4e750*/  STL.64 [R1+0x1028], R12 ;  /* 0x0010280c01007387 */ /* 0x0005e20000100a00 */
[----:B----4-:R-:W-:-:S03]  /*4e760*/  IMAD.WIDE R10, R249, 0x4, R24 ;  /* 0x00000004f90a7825 */ /* 0x010fc600078e0218 */
[----:B------:R2:W-:Y:S04]  /*4e770*/  LDGSTS.E [R5+-0x1cc00], [R12.64], P3 ;  /* 0xe34000000c057fae */ /* 0x0005e8000992184c */
[----:B------:R3:W-:Y:S04]  /*4e780*/  STL.64 [R1+0x1048], R16 ;  /* 0x0010481001007387 */ /* 0x0007e80000100a00 */
[----:B------:R3:W-:Y:S01]  /*4e790*/  LDGSTS.E [R4+-0x1bc00], [R16.64], P3 ;  /* 0xe440000010047fae */ /* 0x0007e2000992184c */
[----:B--2---:R-:W-:-:S03]  /*4e7a0*/  IMAD.WIDE R12, R249, 0x4, R44 ;  /* 0x00000004f90c7825 */ /* 0x004fc600078e022c */
[----:B------:R2:W-:Y:S04]  /*4e7b0*/  STL.64 [R1+0x1070], R10 ;  /* 0x0010700a01007387 */ /* 0x0005e80000100a00 */
[----:B------:R2:W-:Y:S01]  /*4e7c0*/  LDGSTS.E [R3+-0x1ac00], [R10.64], P3 ;  /* 0xe54000000a037fae */ /* 0x0005e2000992184c */
[----:B---3--:R-:W-:-:S03]  /*4e7d0*/  IMAD.WIDE R16, R249, 0x4, R66 ;  /* 0x00000004f9107825 */ /* 0x008fc600078e0242 */
[----:B------:R3:W-:Y:S04]  /*4e7e0*/  STL.64 [R1+0x1090], R12 ;  /* 0x0010900c01007387 */ /* 0x0007e80000100a00 */
[----:B------:R3:W-:Y:S01]  /*4e7f0*/  LDGSTS.E [R2+-0x19c00], [R12.64], P3 ;  /* 0xe64000000c027fae */ /* 0x0007e2000992184c */
[----:B--2---:R-:W-:-:S05]  /*4e800*/  IMAD.WIDE R10, R249, 0x4, R58 ;  /* 0x00000004f90a7825 */ /* 0x004fca00078e023a */
[----:B------:R2:W-:Y:S01]  /*4e810*/  STL.64 [R1+0x10b0], R10 ;  /* 0x0010b00a01007387 */ /* 0x0005e20000100a00 */
[----:B---3--:R-:W-:-:S03]  /*4e820*/  IMAD.WIDE R12, R249, 0x4, R52 ;  /* 0x00000004f90c7825 */ /* 0x008fc600078e0234 */
        /* <DEDUP_REMOVED lines=48> */
[----:B------:R-:W3:Y:S04]  /*4eb30*/  LDL.LU.64 R118, [R1+0x210] ;  /* 0x0002100001767983 */ /* 0x000ee80000300a00 */
[----:B------:R2:W-:Y:S04]  /*4eb40*/  LDGSTS.E [R5+-0x8c00], [R10.64], P3 ;  /* 0xf74000000a057fae */ /* 0x0005e8000992184c */
[----:B------:R4:W-:Y:S04]  /*4eb50*/  STL.64 [R1+0x10f0], R16 ;  /* 0x0010f01001007387 */ /* 0x0009e80000100a00 */
[----:B------:R-:W3:Y:S01]  /*4eb60*/  LDL.LU.64 R102, [R1+0x208] ;  /* 0x0002080001667983 */ /* 0x000ee20000300a00 */
[----:B--2---:R-:W-:-:S03]  /*4eb70*/  IMAD.WIDE R10, R249, 0x4, R202 ;  /* 0x00000004f90a7825 */ /* 0x004fc600078e02ca */
[----:B------:R4:W-:Y:S04]  /*4eb80*/  LDGSTS.E [R4+-0x7c00], [R16.64], P3 ;  /* 0xf840000010047fae */ /* 0x0009e8000992184c */
[----:B------:R2:W-:Y:S04]  /*4eb90*/  STL.64 [R1+0x10d0], R12 ;  /* 0x0010d00c01007387 */ /* 0x0005e80000100a00 */
[----:B------:R2:W-:Y:S04]  /*4eba0*/  LDGSTS.E [R3+-0x6c00], [R12.64], P3 ;  /* 0xf94000000c037fae */ /* 0x0005e8000992184c */
[----:B------:R-:W3:Y:S01]  /*4ebb0*/  LDL.LU.64 R78, [R1+0x200] ;  /* 0x00020000014e7983 */ /* 0x000ee20000300a00 */
[----:B----4-:R-:W-:-:S03]  /*4ebc0*/  IMAD.WIDE R16, R249, 0x4, R226 ;  /* 0x00000004f9107825 */ /* 0x010fc600078e02e2 */
[----:B------:R4:W-:Y:S01]  /*4ebd0*/  STL.64 [R1+0x10c8], R10 ;  /* 0x0010c80a01007387 */ /* 0x0009e20000100a00 */
[----:B--2---:R-:W-:-:S03]  /*4ebe0*/  IMAD.WIDE R12, R249, 0x4, R218 ;  /* 0x00000004f90c7825 */ /* 0x004fc600078e02da */
[----:B------:R-:W2:Y:S04]  /*4ebf0*/  LDL.LU.64 R94, [R1+0x1f8] ;  /* 0x0001f800015e7983 */ /* 0x000ea80000300a00 */
[----:B------:R1:W-:Y:S04]  /*4ec00*/  STL.64 [R1+0x10a8], R12 ;  /* 0x0010a80c01007387 */ /* 0x0003e80000100a00 */
[----:B------:R4:W-:Y:S04]  /*4ec10*/  LDGSTS.E [R2+-0x5c00], [R10.64], P3 ;  /* 0xfa4000000a027fae */ /* 0x0009e8000992184c */
[----:B------:R-:W2:Y:S04]  /*4ec20*/  LDL.LU.64 R126, [R1+0x1f0] ;  /* 0x0001f000017e7983 */ /* 0x000ea80000300a00 */
[----:B------:R-:W-:Y:S01]  /*4ec30*/  STL.64 [R1+0x1088], R16 ;  /* 0x0010881001007387 */ /* 0x000fe20000100a00 */
[----:B----4-:R-:W-:-:S03]  /*4ec40*/  IMAD.WIDE R10, R249, 0x4, R210 ;  /* 0x00000004f90a7825 */ /* 0x010fc600078e02d2 */
[----:B------:R-:W4:Y:S04]  /*4ec50*/  LDL.LU.64 R86, [R1+0x1e8] ;  /* 0x0001e80001567983 */ /* 0x000f280000300a00 */
[----:B------:R1:W-:Y:S04]  /*4ec60*/  LDGSTS.E [R5+-0x4c00], [R12.64], P3 ;  /* 0xfb4000000c057fae */ /* 0x0003e8000992184c */
[----:B------:R1:W-:Y:S04]  /*4ec70*/  STL.64 [R1+0x1068], R10 ;  /* 0x0010680a01007387 */ /* 0x0003e80000100a00 */
[----:B------:R-:W4:Y:S01]  /*4ec80*/  LDL.LU.64 R70, [R1+0x1e0] ;  /* 0x0001e00001467983 */ /* 0x000f220000300a00 */
[----:B-1----:R-:W-:-:S03]  /*4ec90*/  IMAD.WIDE R12, R249, 0x4, R234 ;  /* 0x00000004f90c7825 */ /* 0x002fc600078e02ea */
[----:B------:R-:W1:Y:S04]  /*4eca0*/  S2R R55, SR_TID.X ;  /* 0x0000000000377919 */ /* 0x000e680000002100 */
[----:B------:R3:W-:Y:S04]  /*4ecb0*/  STL.64 [R1+0x1060], R12 ;  /* 0x0010600c01007387 */ /* 0x0007e80000100a00 */
[----:B------:R-:W4:Y:S04]  /*4ecc0*/  LDL.LU.64 R62, [R1+0x1d8] ;  /* 0x0001d800013e7983 */ /* 0x000f280000300a00 */
[----:B------:R1:W-:Y:S04]  /*4ecd0*/  LDGSTS.E [R4+-0x3c00], [R16.64], P3 ;  /* 0xfc40000010047fae */ /* 0x0003e8000992184c */
[----:B------:R1:W-:Y:S04]  /*4ece0*/  LDGSTS.E [R3+-0x2c00], [R10.64], P3 ;  /* 0xfd4000000a037fae */ /* 0x0003e8000992184c */
[----:B------:R1:W-:Y:S02]  /*4ecf0*/  LDGSTS.E [R2+-0x1c00], [R12.64], P3 ;  /* 0xfe4000000c027fae */ /* 0x0003e4000992184c */
[----:B-1----:R-:W-:-:S05]  /*4ed00*/  LOP3.LUT R55, R55, 0x7f, RZ, 0xc0, !PT ;  /* 0x0000007f37377812 */ /* 0x002fca00078ec0ff */
[----:B------:R-:W-:Y:S02]  /*4ed10*/  IMAD.SHL.U32 R248, R55, 0x4, RZ ;  /* 0x0000000437f87824 */ /* 0x000fe400078e00ff */
[----:B------:R-:W-:-:S03]  /*4ed20*/  IMAD.WIDE R10, R249, 0x4, R6 ;  /* 0x00000004f90a7825 */ /* 0x000fc600078e0206 */
[----:B------:R-:W-:Y:S02]  /*4ed30*/  LOP3.LUT R55, R248, 0x30, RZ, 0x3c, !PT ;  /* 0x00000030f8377812 */ /* 0x000fe400078e3cff */
[----:B------:R1:W-:Y:S02]  /*4ed40*/  STL.64 [R1+0x1040], R10 ;  /* 0x0010400a01007387 */ /* 0x0003e40000100a00 */
[C---:B------:R-:W-:Y:S02]  /*4ed50*/  IADD3 R4, R55.reuse, 0x100000, RZ ;  /* 0x0010000037047810 */ /* 0x040fe40007ffe0ff */
[C---:B------:R-:W-:Y:S01]  /*4ed60*/  IADD3 R3, R55.reuse, 0x100000, RZ ;  /* 0x0010000037037810 */ /* 0x040fe20007ffe0ff */
[----:B------:R1:W-:Y:S01]  /*4ed70*/  LDGSTS.E [R5+-0xc00], [R10.64], P3 ;  /* 0xff4000000a057fae */ /* 0x0003e2000992184c */
[C---:B------:R-:W-:Y:S02]  /*4ed80*/  IADD3 R2, R55.reuse, 0x100000, RZ ;  /* 0x0010000037027810 */ /* 0x040fe40007ffe0ff */
[----:B-1----:R-:W-:Y:S01]  /*4ed90*/  IADD3 R5, R55, 0x100000, RZ ;  /* 0x0010000037057810 */ /* 0x002fe20007ffe0ff */
[----:B---3--:R-:W-:-:S02]  /*4eda0*/  IMAD.WIDE R12, R249, 0x4, R118 ;  /* 0x00000004f90c7825 */ /* 0x008fc400078e0276 */
[----:B------:R-:W3:Y:S04]  /*4edb0*/  LDL.LU.64 R118, [R1+0x1d0] ;  /* 0x0001d00001767983 */ /* 0x000ee80000300a00 */
[----:B------:R1:W-:Y:S01]  /*4edc0*/  LDGSTS.E [R4+-0x3fa00], [R12.64], P3 ;  /* 0xc06000000c047fae */ /* 0x0003e2000992184c */
[----:B------:R-:W-:-:S03]  /*4edd0*/  IMAD.WIDE R6, R249, 0x4, R102 ;  /* 0x00000004f9067825 */ /* 0x000fc600078e0266 */
[----:B------:R-:W3:Y:S04]  /*4ede0*/  LDL.LU.64 R102, [R1+0x1c8] ;  /* 0x0001c80001667983 */ /* 0x000ee80000300a00 */
[----:B------:R-:W-:Y:S04]  /*4edf0*/  STL.64 [R1+0x648], R12 ;  /* 0x0006480c01007387 */ /* 0x000fe80000100a00 */
[----:B------:R2:W-:Y:S04]  /*4ee00*/  STL.64 [R1+0x640], R6 ;  /* 0x0006400601007387 */ /* 0x0005e80000100a00 */
[----:B------:R2:W-:Y:S01]  /*4ee10*/  LDGSTS.E [R3+-0x3ea00], [R6.64], P3 ;  /* 0xc160000006037fae */ /* 0x0005e2000992184c */
[----:B------:R-:W-:-:S03]  /*4ee20*/  IMAD.WIDE R10, R249, 0x4, R78 ;  /* 0x00000004f90a7825 */ /* 0x000fc600078e024e */
[----:B------:R-:W3:Y:S04]  /*4ee30*/  LDL.LU.64 R78, [R1+0x1c0] ;  /* 0x0001c000014e7983 */ /* 0x000ee80000300a00 */
[----:B------:R4:W-:Y:S01]  /*4ee40*/  STL.64 [R1+0x638], R10 ;  /* 0x0006380a01007387 */ /* 0x0009e20000100a00 */
[----:B--2---:R-:W-:-:S03]  /*4ee50*/  IMAD.WIDE R6, R249, 0x4, R94 ;  /* 0x00000004f9067825 */ /* 0x004fc600078e025e */
[----:B------:R4:W-:Y:S04]  /*4ee60*/  LDGSTS.E [R2+-0x3da00], [R10.64], P3 ;  /* 0xc26000000a027fae */ /* 0x0009e8000992184c */
[----:B------:R-:W2:Y:S04]  /*4ee70*/  LDL.LU.64 R94, [R1+0x1b8] ;  /* 0x0001b800015e7983 */ /* 0x000ea80000300a00 */
[----:B------:R4:W-:Y:S01]  /*4ee80*/  STL.64 [R1+0x630], R6 ;  /* 0x0006300601007387 */ /* 0x0009e20000100a00 */
[----:B-1----:R-:W-:-:S03]  /*4ee90*/  IMAD.WIDE R12, R249, 0x4, R126 ;  /* 0x00000004f90c7825 */ /* 0x002fc600078e027e */
[----:B------:R1:W-:Y:S04]  /*4eea0*/  LDGSTS.E [R5+-0x3ca00], [R6.64], P3 ;  /* 0xc360000006057fae */ /* 0x0003e8000992184c */
[----:B------:R-:W2:Y:S01]  /*4eeb0*/  LDL.LU.64 R126, [R1+0x1b0] ;  /* 0x0001b000017e7983 */ /* 0x000ea20000300a00 */
[----:B----4-:R-:W-:-:S03]  /*4eec0*/  IMAD.WIDE R10, R249, 0x4, R86 ;  /* 0x00000004f90a7825 */ /* 0x010fc600078e0256 */
[----:B------:R3:W-:Y:S04]  /*4eed0*/  LDGSTS.E [R4+-0x3ba00], [R12.64], P3 ;  /* 0xc46000000c047fae */ /* 0x0007e8000992184c */
[----:B------:R-:W4:Y:S04]  /*4eee0*/  LDL.LU.64 R86, [R1+0x1a8] ;  /* 0x0001a80001567983 */ /* 0x000f280000300a00 */
[----:B------:R-:W-:Y:S01]  /*4eef0*/  STL.64 [R1+0x628], R12 ;  /* 0x0006280c01007387 */ /* 0x000fe20000100a00 */
[----:B-1----:R-:W-:-:S03]  /*4ef00*/  IMAD.WIDE R6, R249, 0x4, R70 ;  /* 0x00000004f9067825 */ /* 0x002fc600078e0246 */
[----:B------:R1:W-:Y:S04]  /*4ef10*/  STL.64 [R1+0x620], R10 ;  /* 0x0006200a01007387 */ /* 0x0003e80000100a00 */
        /* <DEDUP_REMOVED lines=8> */
[----:B---3--:R-:W-:-:S03]  /*4efa0*/  IMAD.WIDE R12, R249, 0x4, R118 ;  /* 0x00000004f90c7825 */ /* 0x008fc600078e0276 */
[----:B------:R-:W3:Y:S04]  /*4efb0*/  LDL.LU.64 R118, [R1+0x190] ;  /* 0x0001900001767983 */ /* 0x000ee80000300a00 */
[----:B------:R1:W-:Y:S01]  /*4efc0*/  LDGSTS.E [R4+-0x37a00], [R12.64], P3 ;  /* 0xc86000000c047fae */ /* 0x0003e2000992184c */
[----:B------:R-:W-:-:S03]  /*4efd0*/  IMAD.WIDE R6, R249, 0x4, R102 ;  /* 0x00000004f9067825 */ /* 0x000fc600078e0266 */
[----:B------:R-:W3:Y:S04]  /*4efe0*/  LDL.LU.64 R102, [R1+0x188] ;  /* 0x0001880001667983 */ /* 0x000ee80000300a00 */
[----:B------:R-:W-:Y:S04]  /*4eff0*/  STL.64 [R1+0x608], R12 ;  /* 0x0006080c01007387 */ /* 0x000fe80000100a00 */
[----:B------:R2:W-:Y:S04]  /*4f000*/  STL.64 [R1+0x600], R6 ;  /* 0x0006000601007387 */ /* 0x0005e80000100a00 */
[----:B------:R2:W-:Y:S01]  /*4f010*/  LDGSTS.E [R3+-0x36a00], [R6.64], P3 ;  /* 0xc960000006037fae */ /* 0x0005e2000992184c */
[----:B-1----:R-:W-:-:S03]  /*4f020*/  IMAD.WIDE R10, R249, 0x4, R78 ;  /* 0x00000004f90a7825 */ /* 0x002fc600078e024e */
[----:B------:R-:W3:Y:S04]  /*4f030*/  LDL.LU.64 R78, [R1+0x180] ;  /* 0x00018000014e7983 */ /* 0x000ee80000300a00 */
[----:B------:R4:W-:Y:S04]  /*4f040*/  STL.64 [R1+0x5f8], R10 ;  /* 0x0005f80a01007387 */ /* 0x0009e80000100a00 */
[----:B------:R4:W-:Y:S01]  /*4f050*/  LDGSTS.E [R2+-0x35a00], [R10.64], P3 ;  /* 0xca6000000a027fae */ /* 0x0009e2000992184c */
[----:B--2---:R-:W-:-:S03]  /*4f060*/  IMAD.WIDE R6, R249, 0x4, R94 ;  /* 0x00000004f9067825 */ /* 0x004fc600078e025e */
[----:B------:R-:W2:Y:S04]  /*4f070*/  LDL.LU.64 R94, [R1+0x178] ;  /* 0x00017800015e7983 */ /* 0x000ea80000300a00 */
[----:B------:R1:W-:Y:S04]  /*4f080*/  STL.64 [R1+0x5f0], R6 ;  /* 0x0005f00601007387 */ /* 0x0003e80000100a00 */
[----:B------:R1:W-:Y:S01]  /*4f090*/  LDGSTS.E [R5+-0x34a00], [R6.64], P3 ;  /* 0xcb60000006057fae */ /* 0x0003e2000992184c */
[----:B------:R-:W-:-:S05]  /*4f0a0*/  IMAD.WIDE R12, R249, 0x4, R126 ;  /* 0x00000004f90c7825 */ /* 0x000fca00078e027e */
[----:B------:R3:W-:Y:S01]  /*4f0b0*/  LDGSTS.E [R4+-0x33a00], [R12.64], P3 ;  /* 0xcc6000000c047fae */ /* 0x0007e2000992184c */
[----:B----4-:R-:W-:-:S03]  /*4f0c0*/  IMAD.WIDE R10, R249, 0x4, R86 ;  /* 0x00000004f90a7825 */ /* 0x010fc600078e0256 */
[----:B------:R-:W4:Y:S04]  /*4f0d0*/  LDL.LU.64 R86, [R1+0x170] ;  /* 0x0001700001567983 */ /* 0x000f280000300a00 */
[----:B------:R-:W-:Y:S04]  /*4f0e0*/  STL.64 [R1+0x5e8], R12 ;  /* 0x0005e80c01007387 */ /* 0x000fe80000100a00 */
[----:B------:R1:W-:Y:S02]  /*4f0f0*/  STL.64 [R1+0x5e0], R10 ;  /* 0x0005e00a01007387 */ /* 0x0003e40000100a00 */
[----:B-1----:R-:W-:-:S02]  /*4f100*/  IMAD.WIDE R6, R249, 0x4, R70 ;  /* 0x00000004f9067825 */ /* 0x002fc400078e0246 */
        /* <DEDUP_REMOVED lines=10> */
[----:B---3--:R-:W-:-:S05]  /*4f1b0*/  IMAD.WIDE R12, R249, 0x4, R118 ;  /* 0x00000004f90c7825 */ /* 0x008fca00078e0276 */
[----:B------:R-:W-:Y:S04]  /*4f1c0*/  STL.64 [R1+0x5c8], R12 ;  /* 0x0005c80c01007387 */ /* 0x000fe80000100a00 */
[----:B------:R-:W3:Y:S01]  /*4f1d0*/  LDL.LU.64 R126, [R1+0x138] ;  /* 0x00013800017e7983 */ /* 0x000ee20000300a00 */
[----:B------:R-:W-:-:S03]  /*4f1e0*/  IMAD.WIDE R6, R249, 0x4, R102 ;  /* 0x00000004f9067825 */ /* 0x000fc600078e0266 */
[----:B------:R4:W-:Y:S04]  /*4f1f0*/  LDGSTS.E [R4+-0x2fa00], [R12.64], P3 ;  /* 0xd06000000c047fae */ /* 0x0009e8000992184c */
[----:B------:R2:W-:Y:S04]  /*4f200*/  STL.64 [R1+0x5c0], R6 ;  /* 0x0005c00601007387 */ /* 0x0005e80000100a00 */
[----:B------:R-:W3:Y:S04]  /*4f210*/  LDL.LU.64 R118, [R1+0x120] ;  /* 0x0001200001767983 */ /* 0x000ee80000300a00 */
[----:B------:R2:W-:Y:S01]  /*4f220*/  LDGSTS.E [R3+-0x2ea00], [R6.64], P3 ;  /* 0xd160000006037fae */ /* 0x0005e2000992184c */
[----:B-1----:R-:W-:-:S05]  /*4f230*/  IMAD.WIDE R10, R249, 0x4, R78 ;  /* 0x00000004f90a7825 */ /* 0x002fca00078e024e */
[----:B------:R1:W-:Y:S04]  /*4f240*/  STL.64 [R1+0x5b8], R10 ;  /* 0x0005b80a01007387 */ /* 0x0003e80000100a00 */
[----:B------:R-:W3:Y:S01]  /*4f250*/  LDL.LU.64 R102, [R1+0x108] ;  /* 0x0001080001667983 */ /* 0x000ee20000300a00 */
[----:B--2---:R-:W-:-:S03]  /*4f260*/  IMAD.WIDE R6, R249, 0x4, R94 ;  /* 0x00000004f9067825 */ /* 0x004fc600078e025e */
[----:B------:R-:W2:Y:S04]  /*4f270*/  LDL.LU.64 R78, [R1+0xf0] ;  /* 0x0000f000014e7983 */ /* 0x000ea80000300a00 */
[----:B------:R-:W2:Y:S04]  /*4f280*/  LDL.LU.64 R94, [R1+0xd8] ;  /* 0x0000d800015e7983 */ /* 0x000ea80000300a00 */
[----:B------:R1:W-:Y:S04]  /*4f290*/  LDGSTS.E [R2+-0x2da00], [R10.64], P3 ;  /* 0xd26000000a027fae */ /* 0x0003e8000992184c */
[----:B------:R1:W-:Y:S04]  /*4f2a0*/  STL.64 [R1+0x5b0], R6 ;  /* 0x0005b00601007387 */ /* 0x0003e80000100a00 */
[----:B------:R1:W-:Y:S01]  /*4f2b0*/  LDGSTS.E [R5+-0x2ca00], [R6.64], P3 ;  /* 0xd360000006057fae */ /* 0x0003e2000992184c */
[----:B----4-:R-:W-:-:S03]  /*4f2c0*/  IMAD.WIDE R12, R249, 0x4, R86 ;  /* 0x00000004f90c7825 */ /* 0x010fc600078e0256 */
[----:B------:R-:W4:Y:S04]  /*4f2d0*/  LDL.LU.64 R86, [R1+0xc0] ;  /* 0x0000c00001567983 */ /* 0x000f280000300a00 */
[----:B------:R-:W-:Y:S04]  /*4f2e0*/  STL.64 [R1+0x5a8], R12 ;  /* 0x0005a80c01007387 */ /* 0x000fe80000100a00 */
[----:B------:R1:W-:Y:S02]  /*4f2f0*/  LDGSTS.E [R4+-0x2ba00], [R12.64], P3 ;  /* 0xd46000000c047fae */ /* 0x0003e4000992184c */
[----:B-1----:R-:W-:-:S02]  /*4f300*/  IMAD.WIDE R10, R249, 0x4, R70 ;  /* 0x00000004f90a7825 */ /* 0x002fc400078e0246 */
[----:B------:R-:W4:Y:S04]  /*4f310*/  LDL.LU.64 R70, [R1+0xa8] ;  /* 0x0000a80001467983 */ /* 0x000f280000300a00 */
[----:B------:R1:W-:Y:S04]  /*4f320*/  STL.64 [R1+0x5a0], R10 ;  /* 0x0005a00a01007387 */ /* 0x0003e80000100a00 */
[----:B------:R1:W-:Y:S01]  /*4f330*/  LDGSTS.E [R3+-0x2aa00], [R10.64], P3 ;  /* 0xd56000000a037fae */ /* 0x0003e2000992184c */
[----:B------:R-:W-:-:S03]  /*4f340*/  IMAD.WIDE R6, R249, 0x4, R62 ;  /* 0x00000004f9067825 */ /* 0x000fc600078e023e */
[----:B------:R-:W4:Y:S01]  /*4f350*/  LDL.LU.64 R62, [R1+0x90] ;  /* 0x00009000013e7983 */ /* 0x000f220000300a00 */
        /* <DEDUP_REMOVED lines=8> */
[----:B---3--:R-:W-:-:S05]  /*4f3e0*/  IMAD.WIDE R6, R249, 0x4, R126 ;  /* 0x00000004f9067825 */ /* 0x008fca00078e027e */
[----:B------:R3:W-:Y:S04]  /*4f3f0*/  STL.64 [R1+0x580], R6 ;  /* 0x0005800601007387 */ /* 0x0007e80000100a00 */
[----:B------:R3:W-:Y:S01]  /*4f400*/  LDGSTS.E [R3+-0x26a00], [R6.64], P3 ;  /* 0xd960000006037fae */ /* 0x0007e2000992184c */
[----:B-1----:R-:W-:-:S05]  /*4f410*/  IMAD.WIDE R10, R249, 0x4, R118 ;  /* 0x00000004f90a7825 */ /* 0x002fca00078e0276 */
[----:B------:R1:W-:Y:S04]  /*4f420*/  STL.64 [R1+0x578], R10 ;  /* 0x0005780a01007387 */ /* 0x0003e80000100a00 */
[----:B------:R1:W-:Y:S01]  /*4f430*/  LDGSTS.E [R2+-0x25a00], [R10.64], P3 ;  /* 0xda6000000a027fae */ /* 0x0003e2000992184c */
[----:B---3--:R-:W-:-:S04]  /*4f440*/  IMAD.WIDE R6, R249, 0x4, R102 ;  /* 0x00000004f9067825 */ /* 0x008fc800078e0266 */
[C---:B--2---:R-:W-:Y:S01]  /*4f450*/  IMAD.WIDE R12, R249.reuse, 0x4, R78 ;  /* 0x00000004f90c7825 */ /* 0x044fe200078e024e */
[----:B------:R4:W-:Y:S03]  /*4f460*/  STL.64 [R1+0x570], R6 ;  /* 0x0005700601007387 */ /* 0x0009e60000100a00 */
[C---:B-1----:R-:W-:Y:S01]  /*4f470*/  IMAD.WIDE R10, R249.reuse, 0x4, R94 ;  /* 0x00000004f90a7825 */ /* 0x042fe200078e025e */
[----:B------:R4:W-:Y:S04]  /*4f480*/  LDGSTS.E [R5+-0x24a00], [R6.64], P3 ;  /* 0xdb60000006057fae */ /* 0x0009e8000992184c */
[----:B------:R-:W-:Y:S04]  /*4f490*/  STL.64 [R1+0x568], R12 ;  /* 0x0005680c01007387 */ /* 0x000fe80000100a00 */
[----:B------:R1:W-:Y:S04]  /*4f4a0*/  LDGSTS.E [R4+-0x23a00], [R12.64], P3 ;  /* 0xdc6000000c047fae */ /* 0x0003e8000992184c */
[----:B------:R2:W-:Y:S04]  /*4f4b0*/  STL.64 [R1+0x560], R10 ;  /* 0x0005600a01007387 */ /* 0x0005e80000100a00 */
[----:B------:R2:W-:Y:S01]  /*4f4c0*/  LDGSTS.E [R3+-0x22a00], [R10.64], P3 ;  /* 0xdd6000000a037fae */ /* 0x0005e2000992184c */
[----:B----4-:R-:W-:-:S05]  /*4f4d0*/  IMAD.WIDE R6, R249, 0x4, R86 ;  /* 0x00000004f9067825 */ /* 0x010fca00078e0256 */
[----:B------:R3:W-:Y:S04]  /*4f4e0*/  STL.64 [R1+0x558], R6 ;  /* 0x0005580601007387 */ /* 0x0007e80000100a00 */
[----:B------:R3:W-:Y:S01]  /*4f4f0*/  LDGSTS.E [R2+-0x21a00], [R6.64], P3 ;  /* 0xde60000006027fae */ /* 0x0007e2000992184c */
[----:B--2---:R-:W-:-:S05]  /*4f500*/  IMAD.WIDE R10, R249, 0x4, R70 ;  /* 0x00000004f90a7825 */ /* 0x004fca00078e0246 */
[----:B------:R2:W-:Y:S01]  /*4f510*/  STL.64 [R1+0x550], R10 ;  /* 0x0005500a01007387 */ /* 0x0005e20000100a00 */
[----:B---3--:R-:W-:-:S03]  /*4f520*/  IMAD.WIDE R6, R249, 0x4, R14 ;  /* 0x00000004f9067825 */ /* 0x008fc600078e020e */
[----:B------:R2:W-:Y:S01]  /*4f530*/  LDGSTS.E [R5+-0x20a00], [R10.64], P3 ;  /* 0xdf6000000a057fae */ /* 0x0005e2000992184c */
[----:B-1----:R-:W-:-:S04]  /*4f540*/  IMAD.WIDE R12, R249, 0x4, R62 ;  /* 0x00000004f90c7825 */ /* 0x002fc800078e023e */
[C---:B--2---:R-:W-:Y:S01]  /*4f550*/  IMAD.WIDE R10, R249.reuse, 0x4, R20 ;  /* 0x00000004f90a7825 */ /* 0x044fe200078e0214 */
[----:B------:R1:W-:Y:S04]  /*4f560*/  STL.64 [R1+0x548], R12 ;  /* 0x0005480c01007387 */ /* 0x0003e80000100a00 */
        /* <DEDUP_REMOVED lines=69> */
[----:B------:R-:W2:Y:S04]  /*4f9c0*/  LDL.LU.64 R126, [R1+0x88] ;  /* 0x00008800017e7983 */ /* 0x000ea80000300a00 */
[----:B------:R3:W-:Y:S04]  /*4f9d0*/  STL.64 [R1+0x458], R12 ;  /* 0x0004580c01007387 */ /* 0x0007e80000100a00 */
[----:B------:R1:W-:Y:S04]  /*4f9e0*/  LDGSTS.E [R5+-0x8a00], [R10.64], P3 ;  /* 0xf76000000a057fae */ /* 0x0003e8000992184c */
[----:B------:R-:W4:Y:S04]  /*4f9f0*/  LDL.LU.64 R118, [R1+0x80] ;  /* 0x0000800001767983 */ /* 0x000f280000300a00 */
[----:B------:R3:W-:Y:S01]  /*4fa00*/  STL.64 [R1+0x450], R6 ;  /* 0x0004500601007387 */ /* 0x0007e20000100a00 */
[----:B-1----:R-:W-:-:S03]  /*4fa10*/  IMAD.WIDE R10, R249, 0x4, R204 ;  /* 0x00000004f90a7825 */ /* 0x002fc600078e02cc */
[----:B------:R3:W-:Y:S04]  /*4fa20*/  LDGSTS.E [R4+-0x7a00], [R12.64], P3 ;  /* 0xf86000000c047fae */ /* 0x0007e8000992184c */
[----:B------:R1:W-:Y:S04]  /*4fa30*/  LDGSTS.E [R3+-0x6a00], [R6.64], P3 ;  /* 0xf960000006037fae */ /* 0x0003e8000992184c */
[----:B------:R-:W4:Y:S04]  /*4fa40*/  LDL.LU.64 R102, [R1+0x78] ;  /* 0x0000780001667983 */ /* 0x000f280000300a00 */
[----:B------:R1:W-:Y:S01]  /*4fa50*/  STL.64 [R1+0x448], R10 ;  /* 0x0004480a01007387 */ /* 0x0003e20000100a00 */
[----:B---3--:R-:W-:-:S03]  /*4fa60*/  IMAD.WIDE R12, R249, 0x4, R228 ;  /* 0x00000004f90c7825 */ /* 0x008fc600078e02e4 */
[----:B------:R3:W-:Y:S01]  /*4fa70*/  LDGSTS.E [R2+-0x5a00], [R10.64], P3 ;  /* 0xfa6000000a027fae */ /* 0x0007e2000992184c */
[----:B-1----:R-:W-:-:S03]  /*4fa80*/  IMAD.WIDE R6, R249, 0x4, R220 ;  /* 0x00000004f9067825 */ /* 0x002fc600078e02dc */
[----:B------:R-:W4:Y:S04]  /*4fa90*/  LDL.LU.64 R78, [R1+0x70] ;  /* 0x00007000014e7983 */ /* 0x000f280000300a00 */
[----:B------:R1:W-:Y:S01]  /*4faa0*/  STL.64 [R1+0x440], R6 ;  /* 0x0004400601007387 */ /* 0x0003e20000100a00 */
[----:B---3--:R-:W-:-:S03]  /*4fab0*/  IMAD.WIDE R10, R249, 0x4, R212 ;  /* 0x00000004f90a7825 */ /* 0x008fc600078e02d4 */
[----:B------:R1:W-:Y:S04]  /*4fac0*/  LDGSTS.E [R5+-0x4a00], [R6.64], P3 ;  /* 0xfb60000006057fae */ /* 0x0003e8000992184c */
[----:B------:R-:W3:Y:S04]  /*4fad0*/  LDL.LU.64 R94, [R1+0x68] ;  /* 0x00006800015e7983 */ /* 0x000ee80000300a00 */
[----:B------:R-:W-:Y:S01]  /*4fae0*/  STL.64 [R1+0x438], R12 ;  /* 0x0004380c01007387 */ /* 0x000fe20000100a00 */
[----:B-1----:R-:W-:-:S03]  /*4faf0*/  IMAD.WIDE R6, R249, 0x4, R236 ;  /* 0x00000004f9067825 */ /* 0x002fc600078e02ec */
[----:B------:R-:W3:Y:S04]  /*4fb00*/  LDL.LU.64 R86, [R1+0x60] ;  /* 0x0000600001567983 */ /* 0x000ee80000300a00 */
[----:B------:R2:W-:Y:S04]  /*4fb10*/  STL.64 [R1+0x430], R10 ;  /* 0x0004300a01007387 */ /* 0x0005e80000100a00 */
[----:B------:R4:W-:Y:S04]  /*4fb20*/  STL.64 [R1+0x428], R6 ;  /* 0x0004280601007387 */ /* 0x0009e80000100a00 */
[----:B------:R-:W3:Y:S04]  /*4fb30*/  LDL.LU.64 R54, [R1+0x58] ;  /* 0x0000580001367983 */ /* 0x000ee80000300a00 */
[----:B------:R-:W3:Y:S01]  /*4fb40*/  LDL.LU.64 R70, [R1+0x50] ;  /* 0x0000500001467983 */ /* 0x000ee20000300a00 */
[----:B------:R-:W-:Y:S01]  /*4fb50*/  IMAD.WIDE R8, R249, 0x4, R8 ;  /* 0x00000004f9087825 */ /* 0x000fe200078e0208 */
[----:B------:R-:W-:-:S02]  /*4fb60*/  LOP3.LUT R63, R248, 0x40, RZ, 0x3c, !PT ;  /* 0x00000040f83f7812 */ /* 0x000fc400078e3cff */
[----:B------:R1:W-:Y:S04]  /*4fb70*/  LDGSTS.E [R4+-0x3a00], [R12.64], P3 ;  /* 0xfc6000000c047fae */ /* 0x0003e8000992184c */
[----:B------:R1:W-:Y:S04]  /*4fb80*/  LDGSTS.E [R3+-0x2a00], [R10.64], P3 ;  /* 0xfd6000000a037fae */ /* 0x0003e8000992184c */
[----:B------:R1:W-:Y:S04]  /*4fb90*/  LDGSTS.E [R2+-0x1a00], [R6.64], P3 ;  /* 0xfe60000006027fae */ /* 0x0003e8000992184c */
[----:B------:R2:W-:Y:S01]  /*4fba0*/  STL.64 [R1+0x420], R8 ;  /* 0x0004200801007387 */ /* 0x0005e20000100a00 */
[----:B-1----:R-:W-:-:S03]  /*4fbb0*/  IADD3 R4, R63, 0x100000, RZ ;  /* 0x001000003f047810 */ /* 0x002fc60007ffe0ff */
[----:B------:R-:W3:Y:S01]  /*4fbc0*/  LDL.LU.64 R134, [R1+0x48] ;  /* 0x0000480001867983 */ /* 0x000ee20000300a00 */
[----:B------:R-:W-:-:S03]  /*4fbd0*/  IADD3 R3, R63, 0x100000, RZ ;  /* 0x001000003f037810 */ /* 0x000fc60007ffe0ff */
[----:B------:R1:W-:Y:S01]  /*4fbe0*/  LDGSTS.E [R5+-0xa00], [R8.64], P3 ;  /* 0xff60000008057fae */ /* 0x0003e2000992184c */
[C---:B------:R-:W-:Y:S02]  /*4fbf0*/  IADD3 R2, R63.reuse, 0x100000, RZ ;  /* 0x001000003f027810 */ /* 0x040fe40007ffe0ff */
[----:B-1----:R-:W-:Y:S01]  /*4fc00*/  IADD3 R5, R63, 0x100000, RZ ;  /* 0x001000003f057810 */ /* 0x002fe20007ffe0ff */
[----:B--2---:R-:W-:-:S05]  /*4fc10*/  IMAD.WIDE R10, R249, 0x4, R126 ;  /* 0x00000004f90a7825 */ /* 0x004fca00078e027e */
[----:B------:R-:W-:Y:S04]  /*4fc20*/  STL.64 [R1+0x418], R10 ;  /* 0x0004180a01007387 */ /* 0x000fe80000100a00 */
[----:B------:R-:W2:Y:S01]  /*4fc30*/  LDL.LU.64 R110, [R1+0x40] ;  /* 0x00004000016e7983 */ /* 0x000ea20000300a00 */
[----:B----4-:R-:W-:-:S03]  /*4fc40*/  IMAD.WIDE R6, R249, 0x4, R118 ;  /* 0x00000004f9067825 */ /* 0x010fc600078e0276 */
[----:B------:R3:W-:Y:S04]  /*4fc50*/  LDGSTS.E [R4+-0x3f800], [R10.64], P3 ;  /* 0xc08000000a047fae */ /* 0x0007e8000992184c */
[----:B------:R1:W-:Y:S04]  /*4fc60*/  STL.64 [R1+0x410], R6 ;  /* 0x0004100601007387 */ /* 0x0003e80000100a00 */
[----:B------:R-:W4:Y:S04]  /*4fc70*/  LDL.LU.64 R126, [R1+0x38] ;  /* 0x00003800017e7983 */ /* 0x000f280000300a00 */
[----:B------:R1:W-:Y:S01]  /*4fc80*/  LDGSTS.E [R3+-0x3e800], [R6.64], P3 ;  /* 0xc180000006037fae */ /* 0x0003e2000992184c */
[----:B------:R-:W-:-:S05]  /*4fc90*/  IMAD.WIDE R8, R249, 0x4, R102 ;  /* 0x00000004f9087825 */ /* 0x000fca00078e0266 */
[----:B------:R3:W-:Y:S04]  /*4fca0*/  STL.64 [R1+0x408], R8 ;  /* 0x0004080801007387 */ /* 0x0007e80000100a00 */
[----:B------:R-:W4:Y:S01]  /*4fcb0*/  LDL.LU.64 R118, [R1+0x30] ;  /* 0x0000300001767983 */ /* 0x000f220000300a00 */
[----:B-1----:R-:W-:-:S03]  /*4fcc0*/  IMAD.WIDE R6, R249, 0x4, R78 ;  /* 0x00000004f9067825 */ /* 0x002fc600078e024e */
[----:B------:R-:W4:Y:S04]  /*4fcd0*/  LDL.LU.64 R102, [R1+0x28] ;  /* 0x0000280001667983 */ /* 0x000f280000300a00 */
[----:B------:R1:W-:Y:S04]  /*4fce0*/  LDGSTS.E [R2+-0x3d800], [R8.64], P3 ;  /* 0xc280000008027fae */ /* 0x0003e8000992184c */
[----:B------:R1:W-:Y:S01]  /*4fcf0*/  STL.64 [R1+0x400], R6 ;  /* 0x0004000601007387 */ /* 0x0003e20000100a00 */
[----:B---3--:R-:W-:-:S03]  /*4fd00*/  IMAD.WIDE R10, R249, 0x4, R94 ;  /* 0x00000004f90a7825 */ /* 0x008fc600078e025e */
[----:B------:R-:W3:Y:S04]  /*4fd10*/  LDL.LU.64 R78, [R1+0x20] ;  /* 0x00002000014e7983 */ /* 0x000ee80000300a00 */
[----:B------:R-:W3:Y:S01]  /*4fd20*/  LDL.LU.64 R94, [R1+0x18] ;  /* 0x00001800015e7983 */ /* 0x000ee20000300a00 */
[----:B-1----:R-:W-:-:S03]  /*4fd30*/  IMAD.WIDE R8, R249, 0x4, R86 ;  /* 0x00000004f9087825 */ /* 0x002fc600078e0256 */
[----:B------:R1:W-:Y:S04]  /*4fd40*/  LDGSTS.E [R5+-0x3c800], [R6.64], P3 ;  /* 0xc380000006057fae */ /* 0x0003e8000992184c */
[----:B------:R-:W-:Y:S04]  /*4fd50*/  STL.64 [R1+0x3f8], R10 ;  /* 0x0003f80a01007387 */ /* 0x000fe80000100a00 */
[----:B------:R1:W-:Y:S02]  /*4fd60*/  STL.64 [R1+0x3f0], R8 ;  /* 0x0003f00801007387 */ /* 0x0003e40000100a00 */
[----:B-1----:R-:W-:-:S02]  /*4fd70*/  IMAD.WIDE R6, R249, 0x4, R54 ;  /* 0x00000004f9067825 */ /* 0x002fc400078e0236 */
[----:B------:R-:W3:Y:S04]  /*4fd80*/  LDL.LU.64 R86, [R1+0x10] ;  /* 0x0000100001567983 */ /* 0x000ee80000300a00 */
[----:B------:R1:W-:Y:S04]  /*4fd90*/  LDGSTS.E [R4+-0x3b800], [R10.64], P3 ;  /* 0xc48000000a047fae */ /* 0x0003e8000992184c */
[----:B------:R2:W-:Y:S04]  /*4fda0*/  STL.64 [R1+0x3e8], R6 ;  /* 0x0003e80601007387 */ /* 0x0005e80000100a00 */
[----:B------:R1:W-:Y:S04]  /*4fdb0*/  LDGSTS.E [R3+-0x3a800], [R8.64], P3 ;  /* 0xc580000008037fae */ /* 0x0003e8000992184c */
[----:B------:R-:W3:Y:S04]  /*4fdc0*/  LDL.LU.64 R54, [R1+0x8] ;  /* 0x0000080001367983 */ /* 0x000ee80000300a00 */
[----:B------:R2:W-:Y:S01]  /*4fdd0*/  LDGSTS.E [R2+-0x39800], [R6.64], P3 ;  /* 0xc680000006027fae */ /* 0x0005e2000992184c */
[----:B-1----:R-:W-:-:S03]  /*4fde0*/  IMAD.WIDE R8, R249, 0x4, R70 ;  /* 0x00000004f9087825 */ /* 0x002fc600078e0246 */
[----:B------:R-:W3:Y:S01]  /*4fdf0*/  LDL.LU.64 R70, [R1] ;  /* 0x0000000001467983 */ /* 0x000ee20000300a00 */
[----:B------:R-:W-:-:S03]  /*4fe00*/  IMAD.WIDE R10, R249, 0x4, R134 ;  /* 0x00000004f90a7825 */ /* 0x000fc600078e0286 */
[----:B------:R4:W-:Y:S04]  /*4fe10*/  STL.64 [R1+0x3e0], R8 ;  /* 0x0003e00801007387 */ /* 0x0009e80000100a00 */
[----:B------:R4:W-:Y:S04]  /*4fe20*/  LDGSTS.E [R5+-0x38800], [R8.64], P3 ;  /* 0xc780000008057fae */ /* 0x0009e8000992184c */
[----:B------:R-:W-:Y:S04]  /*4fe30*/  STL.64 [R1+0x3d8], R10 ;  /* 0x0003d80a01007387 */ /* 0x000fe80000100a00 */
[----:B------:R1:W-:Y:S01]  /*4fe40*/  LDGSTS.E [R4+-0x37800], [R10.64], P3 ;  /* 0xc88000000a047fae */ /* 0x0003e2000992184c */
[----:B--2---:R-:W-:-:S05]  /*4fe50*/  IMAD.WIDE R6, R249, 0x4, R110 ;  /* 0x00000004f9067825 */ /* 0x004fca00078e026e */
[----:B------:R2:W-:Y:S04]  /*4fe60*/  STL.64 [R1+0x3d0], R6 ;  /* 0x0003d00601007387 */ /* 0x0005e80000100a00 */
[----:B------:R2:W-:Y:S01]  /*4fe70*/  LDGSTS.E [R3+-0x36800], [R6.64], P3 ;  /* 0xc980000006037fae */ /* 0x0005e2000992184c */
[----:B----4-:R-:W-:-:S05]  /*4fe80*/  IMAD.WIDE R8, R249, 0x4, R126 ;  /* 0x00000004f9087825 */ /* 0x010fca00078e027e */
[----:B------:R3:W-:Y:S04]  /*4fe90*/  STL.64 [R1+0x3c8], R8 ;  /* 0x0003c80801007387 */ /* 0x0007e80000100a00 */
[----:B------:R3:W-:Y:S01]  /*4fea0*/  LDGSTS.E [R2+-0x35800], [R8.64], P3 ;  /* 0xca80000008027fae */ /* 0x0007e2000992184c */
[----:B--2---:R-:W-:-:S04]  /*4feb0*/  IMAD.WIDE R6, R249, 0x4, R118 ;  /* 0x00000004f9067825 */ /* 0x004fc800078e0276 */
[C---:B-1----:R-:W-:Y:S01]  /*4fec0*/  IMAD.WIDE R10, R249.reuse, 0x4, R102 ;  /* 0x00000004f90a7825 */ /* 0x042fe200078e0266 */
[----:B------:R1:W-:Y:S04]  /*4fed0*/  STL.64 [R1+0x3c0], R6 ;  /* 0x0003c00601007387 */ /* 0x0003e80000100a00 */
[----:B------:R1:W-:Y:S04]  /*4fee0*/  LDGSTS.E [R5+-0x34800], [R6.64], P3 ;  /* 0xcb80000006057fae */ /* 0x0003e8000992184c */
[----:B------:R-:W-:Y:S01]  /*4fef0*/  STL.64 [R1+0x3b8], R10 ;  /* 0x0003b80a01007387 */ /* 0x000fe20000100a00 */
[----:B---3--:R-:W-:-:S03]  /*4ff00*/  IMAD.WIDE R8, R249, 0x4, R78 ;  /* 0x00000004f9087825 */ /* 0x008fc600078e024e */
[----:B------:R2:W-:Y:S01]  /*4ff10*/  LDGSTS.E [R4+-0x33800], [R10.64], P3 ;  /* 0xcc8000000a047fae */ /* 0x0005e2000992184c */
[----:B-1----:R-:W-:-:S03]  /*4ff20*/  IMAD.WIDE R6, R249, 0x4, R94 ;  /* 0x00000004f9067825 */ /* 0x002fc600078e025e */
[----:B------:R1:W-:Y:S04]  /*4ff30*/  STL.64 [R1+0x3b0], R8 ;  /* 0x0003b00801007387 */ /* 0x0003e80000100a00 */
[----:B------:R1:W-:Y:S04]  /*4ff40*/  LDGSTS.E [R3+-0x32800], [R8.64], P3 ;  /* 0xcd80000008037fae */ /* 0x0003e8000992184c */
[----:B------:R3:W-:Y:S04]  /*4ff50*/  STL.64 [R1+0x3a8], R6 ;  /* 0x0003a80601007387 */ /* 0x0007e80000100a00 */
[----:B------:R-:W4:Y:S04]  /*4ff60*/  LDL.LU.64 R118, [R1+0x758] ;  /* 0x0007580001767983 */ /* 0x000f280000300a00 */
[----:B------:R3:W-:Y:S01]  /*4ff70*/  LDGSTS.E [R2+-0x31800], [R6.64], P3 ;  /* 0xce80000006027fae */ /* 0x0007e2000992184c */
[----:B-1----:R-:W-:-:S05]  /*4ff80*/  IMAD.WIDE R8, R249, 0x4, R86 ;  /* 0x00000004f9087825 */ /* 0x002fca00078e0256 */
[----:B------:R1:W-:Y:S04]  /*4ff90*/  STL.64 [R1+0x3a0], R8 ;  /* 0x0003a00801007387 */ /* 0x0003e80000100a00 */
[----:B------:R-:W4:Y:S04]  /*4ffa0*/  LDL.LU.64 R86, [R1+0x760] ;  /* 0x0007600001567983 */ /* 0x000f280000300a00 */
[----:B------:R1:W-:Y:S01]  /*4ffb0*/  LDGSTS.E [R5+-0x30800], [R8.64], P3 ;  /* 0xcf80000008057fae */ /* 0x0003e2000992184c */
[----:B--2---:R-:W-:-:S05]  /*4ffc0*/  IMAD.WIDE R10, R249, 0x4, R54 ;  /* 0x00000004f90a7825 */ /* 0x004fca00078e0236 */
[----:B------:R2:W-:Y:S04]  /*4ffd0*/  STL.64 [R1+0x398], R10 ;  /* 0x0003980a01007387 */ /* 0x0005e80000100a00 */
[----:B------:R-:W4:Y:S01]  /*4ffe0*/  LDL.LU.64 R54, [R1+0x768] ;  /* 0x0007680001367983 */ /* 0x000f220000300a00 */
[----:B---3--:R-:W-:-:S03]  /*4fff0*/  IMAD.WIDE R6, R249, 0x4, R70 ;  /* 0x00000004f9067825 */ /* 0x008fc600078e0246 */
[----:B------:R2:W-:Y:S01]  /*50000*/  LDGSTS.E [R4+-0x2f800], [R10.64], P3 ;  /* 0xd08000000a047fae */ /* 0x0005e2000992184c */
[----:B-1----:R-:W-:-:S03]  /*50010*/  IMAD.WIDE R8, R249, 0x4, R250 ;  /* 0x00000004f9087825 */ /* 0x002fc600078e02fa */
[----:B------:R1:W-:Y:S04]  /*50020*/  STL.64 [R1+0x390], R6 ;  /* 0x0003900601007387 */ /* 0x0003e80000100a00 */
[----:B------:R-:W3:Y:S04]  /*50030*/  LDL.LU.64 R110, [R1+0x770] ;  /* 0x00077000016e7983 */ /* 0x000ee80000300a00 */
[----:B------:R1:W-:Y:S04]  /*50040*/  STL.64 [R1+0x388], R8 ;  /* 0x0003880801007387 */ /* 0x0003e80000100a00 */
[----:B------:R-:W3:Y:S04]  /*50050*/  LDL.LU.64 R70, [R1+0x778] ;  /* 0x0007780001467983 */ /* 0x000ee80000300a00 */
[----:B------:R1:W-:Y:S04]  /*50060*/  LDGSTS.E [R3+-0x2e800], [R6.64], P3 ;  /* 0xd180000006037fae */ /* 0x0003e8000992184c */
[----:B------:R-:W3:Y:S01]  /*50070*/  LDL.LU.64 R102, [R1+0x780] ;  /* 0x0007800001667983 */ /* 0x000ee20000300a00 */
[----:B--2---:R-:W-:-:S03]  /*50080*/  IMAD.WIDE R10, R249, 0x4, R244 ;  /* 0x00000004f90a7825 */ /* 0x004fc600078e02f4 */
[----:B------:R2:W-:Y:S01]  /*50090*/  LDGSTS.E [R2+-0x2d800], [R8.64], P3 ;  /* 0xd280000008027fae */ /* 0x0005e2000992184c */
[----:B-1----:R-:W-:-:S05]  /*500a0*/  IMAD.WIDE R6, R249, 0x4, R246 ;  /* 0x00000004f9067825 */ /* 0x002fca00078e02f6 */
[----:B------:R1:W-:Y:S04]  /*500b0*/  STL.64 [R1+0x380], R6 ;  /* 0x0003800601007387 */ /* 0x0003e80000100a00 */
[----:B------:R-:W3:Y:S01]  /*500c0*/  LDL.LU.64 R78, [R1+0x788] ;  /* 0x00078800014e7983 */ /* 0x000ee20000300a00 */
[----:B--2---:R-:W-:-:S03]  /*500d0*/  IMAD.WIDE R8, R249, 0x4, R242 ;  /* 0x00000004f9087825 */ /* 0x004fc600078e02f2 */
[----:B------:R-:W-:Y:S04]  /*500e0*/  STL.64 [R1+0x378], R10 ;  /* 0x0003780a01007387 */ /* 0x000fe80000100a00 */
[----:B------:R4:W-:Y:S04]  /*500f0*/  STL.64 [R1+0x370], R8 ;  /* 0x0003700801007387 */ /* 0x0009e80000100a00 */
[----:B------:R-:W2:Y:S04]  /*50100*/  LDL.LU.64 R94, [R1+0x790] ;  /* 0x00079000015e7983 */ /* 0x000ea80000300a00 */
[----:B------:R1:W-:Y:S04]  /*50110*/  LDGSTS.E [R5+-0x2c800], [R6.64], P3 ;  /* 0xd380000006057fae */ /* 0x0003e8000992184c */
[----:B------:R4:W-:Y:S04]  /*50120*/  LDGSTS.E [R4+-0x2b800], [R10.64], P3 ;  /* 0xd48000000a047fae */ /* 0x0009e8000992184c */
[----:B------:R4:W-:Y:S01]  /*50130*/  LDGSTS.E [R3+-0x2a800], [R8.64], P3 ;  /* 0xd580000008037fae */ /* 0x0009e2000992184c */
[----:B-1----:R-:W-:-:S05]  /*50140*/  IMAD.WIDE R6, R249, 0x4, R240 ;  /* 0x00000004f9067825 */ /* 0x002fca00078e02f0 */
[----:B------:R1:W-:Y:S04]  /*50150*/  STL.64 [R1+0x158], R6 ;  /* 0x0001580601007387 */ /* 0x0003e80000100a00 */
[----:B------:R-:W2:Y:S04]  /*50160*/  LDL.LU.64 R126, [R1+0x798] ;  /* 0x00079800017e7983 */ /* 0x000ea80000300a00 */
[----:B------:R1:W-:Y:S01]  /*50170*/  LDGSTS.E [R2+-0x29800], [R6.64], P3 ;  /* 0xd680000006027fae */ /* 0x0003e2000992184c */
[----:B----4-:R-:W-:-:S05]  /*50180*/  IMAD.WIDE R8, R249, 0x4, R118 ;  /* 0x00000004f9087825 */ /* 0x010fca00078e0276 */
[----:B------:R3:W-:Y:S04]  /*50190*/  STL.64 [R1+0x138], R8 ;  /* 0x0001380801007387 */ /* 0x0007e80000100a00 */
[----:B------:R3:W-:Y:S01]  /*501a0*/  LDGSTS.E [R5+-0x28800], [R8.64], P3 ;  /* 0xd780000008057fae */ /* 0x0007e2000992184c */
[----:B------:R-:W-:-:S03]  /*501b0*/  IMAD.WIDE R10, R249, 0x4, R86 ;  /* 0x00000004f90a7825 */ /* 0x000fc600078e0256 */
[----:B------:R-:W4:Y:S04]  /*501c0*/  LDL.LU.64 R86, [R1+0x7a0] ;  /* 0x0007a00001567983 */ /* 0x000f280000300a00 */
[----:B------:R-:W4:Y:S04]  /*501d0*/  LDL.LU.64 R118, [R1+0x7a8] ;  /* 0x0007a80001767983 */ /* 0x000f280000300a00 */
[----:B------:R-:W-:Y:S04]  /*501e0*/  STL.64 [R1+0x118], R10 ;  /* 0x0001180a01007387 */ /* 0x000fe80000100a00 */
[----:B------:R3:W-:Y:S01]  /*501f0*/  LDGSTS.E [R4+-0x27800], [R10.64], P3 ;  /* 0xd88000000a047fae */ /* 0x0007e2000992184c */
[----:B-1----:R-:W-:-:S03]  /*50200*/  IMAD.WIDE R6, R249, 0x4, R54 ;  /* 0x00000004f9067825 */ /* 0x002fc600078e0236 */
[----:B------:R-:W4:Y:S04]  /*50210*/  LDL.LU.64 R54, [R1+0x7b0] ;  /* 0x0007b00001367983 */ /* 0x000f280000300a00 */
[----:B------:R1:W-:Y:S04]  /*50220*/  STL.64 [R1+0xf8], R6 ;  /* 0x0000f80601007387 */ /* 0x0003e80000100a00 */
[----:B------:R1:W-:Y:S01]  /*50230*/  LDGSTS.E [R3+-0x26800], [R6.64], P3 ;  /* 0xd980000006037fae */ /* 0x0003e2000992184c */
[----:B---3--:R-:W-:-:S05]  /*50240*/  IMAD.WIDE R8, R249, 0x4, R110 ;  /* 0x00000004f9087825 */ /* 0x008fca00078e026e */
[----:B------:R3:W-:Y:S04]  /*50250*/  STL.64 [R1+0xd8], R8 ;  /* 0x0000d80801007387 */ /* 0x0007e80000100a00 */
[----:B------:R3:W-:Y:S01]  /*50260*/  LDGSTS.E [R2+-0x25800], [R8.64], P3 ;  /* 0xda80000008027fae */ /* 0x0007e2000992184c */
[----:B-1----:R-:W-:-:S03]  /*50270*/  IMAD.WIDE R6, R249, 0x4, R70 ;  /* 0x00000004f9067825 */ /* 0x002fc600078e0246 */
[----:B------:R-:W4:Y:S01]  /*50280*/  LDL.LU.64 R70, [R1+0x7b8] ;  /* 0x0007b80001467983 */ /* 0x000f220000300a00 */
[----:B------:R-:W-:-:S03]  /*50290*/  IMAD.WIDE R10, R249, 0x4, R102 ;  /* 0x00000004f90a7825 */ /* 0x000fc600078e0266 */
[----:B------:R2:W-:Y:S04]  /*502a0*/  STL.64 [R1+0xb8], R6 ;  /* 0x0000b80601007387 */ /* 0x0005e80000100a00 */
[----:B------:R-:W4:Y:S04]  /*502b0*/  LDL.LU.64 R102, [R1+0x7c0] ;  /* 0x0007c00001667983 */ /* 0x000f280000300a00 */
[----:B------:R2:W-:Y:S04]  /*502c0*/  LDGSTS.E [R5+-0x24800], [R6.64], P3 ;  /* 0xdb80000006057fae */ /* 0x0005e8000992184c */
[----:B------:R1:W-:Y:S01]  /*502d0*/  LDGSTS.E [R4+-0x23800], [R10.64], P3 ;  /* 0xdc8000000a047fae */ /* 0x0003e2000992184c */
[----:B---3--:R-:W-:-:S03]  /*502e0*/  IMAD.WIDE R8, R249, 0x4, R78 ;  /* 0x00000004f9087825 */ /* 0x008fc600078e024e */
[----:B------:R-:W3:Y:S04]  /*502f0*/  LDL.LU.64 R78, [R1+0x7c8] ;  /* 0x0007c800014e7983 */ /* 0x000ee80000300a00 */
[----:B------:R-:W-:Y:S04]  /*50300*/  STL.64 [R1+0x98], R10 ;  /* 0x0000980a01007387 */ /* 0x000fe80000100a00 */
[----:B------:R1:W-:Y:S01]  /*50310*/  STL.64 [R1+0x78], R8 ;  /* 0x0000780801007387 */ /* 0x0003e20000100a00 */
[----:B--2---:R-:W-:-:S03]  /*50320*/  IMAD.WIDE R6, R249, 0x4, R94 ;  /* 0x00000004f9067825 */ /* 0x004fc600078e025e */
[----:B------:R-:W2:Y:S04]  /*50330*/  LDL.LU.64 R94, [R1+0x7d0] ;  /* 0x0007d000015e7983 */ /* 0x000ea80000300a00 */
[----:B------:R1:W-:Y:S04]  /*50340*/  LDGSTS.E [R3+-0x22800], [R8.64], P3 ;  /* 0xdd80000008037fae */ /* 0x0003e8000992184c */
[----:B------:R-:W-:Y:S04]  /*50350*/  STL.64 [R1+0x58], R6 ;  /* 0x0000580601007387 */ /* 0x000fe80000100a00 */
[----:B------:R4:W-:Y:S01]  /*50360*/  LDGSTS.E [R2+-0x21800], [R6.64], P3 ;  /* 0xde80000006027fae */ /* 0x0009e2000992184c */
[----:B-1----:R-:W-:-:S05]  /*50370*/  IMAD.WIDE R8, R249, 0x4, R126 ;  /* 0x00000004f9087825 */ /* 0x002fca00078e027e */
[----:B------:R1:W-:Y:S04]  /*50380*/  STL.64 [R1+0x38], R8 ;  /* 0x0000380801007387 */ /* 0x0003e80000100a00 */
[----:B------:R1:W-:Y:S02]  /*50390*/  LDGSTS.E [R4+-0x20800], [R8.64], P3 ;  /* 0xdf80000008047fae */ /* 0x0003e4000992184c */
[----:B-1----:R-:W-:Y:S01]  /*503a0*/  IADD3 R8, R63, 0x100000, RZ ;  /* 0x001000003f087810 */ /* 0x002fe20007ffe0ff */
[C---:B----4-:R-:W-:Y:S02]  /*503b0*/  IMAD.WIDE R6, R249.reuse, 0x4, R86 ;  /* 0x00000004f9067825 */ /* 0x050fe400078e0256 */
[----:B------:R-:W4:Y:S02]  /*503c0*/  LDL.LU.64 R86, [R1+0x7d8] ;  /* 0x0007d80001567983 */ /* 0x000f240000300a00 */
[----:B------:R-:W-:-:S02]  /*503d0*/  IMAD.WIDE R250, R249, 0x4, R118 ;  /* 0x00000004f9fa7825 */ /* 0x000fc400078e0276 */
[----:B------:R3:W-:Y:S04]  /*503e0*/  STL.64 [R1+0x18], R6 ;  /* 0x0000180601007387 */ /* 0x0007e80000100a00 */
[----:B------:R-:W4:Y:S04]  /*503f0*/  LDL.LU.64 R118, [R1+0x7e0] ;  /* 0x0007e00001767983 */ /* 0x000f280000300a00 */
[----:B------:R1:W-:Y:S01]  /*50400*/  LDGSTS.E [R3+-0x1f800], [R6.64], P3 ;  /* 0xe080000006037fae */ /* 0x0003e2000992184c */
[----:B------:R-:W-:-:S03]  /*50410*/  IMAD.WIDE R240, R249, 0x4, R54 ;  /* 0x00000004f9f07825 */ /* 0x000fc600078e0236 */
[----:B------:R-:W4:Y:S04]  /*50420*/  LDL.LU.64 R54, [R1+0x7e8] ;  /* 0x0007e80001367983 */ /* 0x000f280000300a00 */
[----:B------:R1:W-:Y:S04]  /*50430*/  LDGSTS.E [R2+-0x1e800], [R250.64], P3 ;  /* 0xe1800000fa027fae */ /* 0x0003e8000992184c */
[----:B------:R-:W-:Y:S04]  /*50440*/  STL.64 [R1+0x1880], R250 ;  /* 0x001880fa01007387 */ /* 0x000fe80000100a00 */
[----:B------:R1:W-:Y:S02]  /*50450*/  LDGSTS.E [R4+-0x1d800], [R240.64], P3 ;  /* 0xe2800000f0047fae */ /* 0x0003e4000992184c */
[----:B-1----:R-:W-:-:S02]  /*50460*/  IMAD.WIDE R2, R249, 0x4, R70 ;  /* 0x00000004f9027825 */ /* 0x002fc400078e0246 */
[----:B------:R-:W4:Y:S04]  /*50470*/  LDL.LU.64 R70, [R1+0x7f0] ;  /* 0x0007f00001467983 */ /* 0x000f280000300a00 */
[----:B------:R-:W-:Y:S01]  /*50480*/  STL.64 [R1+0x1868], R240 ;  /* 0x001868f001007387 */ /* 0x000fe20000100a00 */
[----:B------:R-:W-:-:S03]  /*50490*/  IMAD.WIDE R4, R249, 0x4, R102 ;  /* 0x00000004f9047825 */ /* 0x000fc600078e0266 */
[----:B------:R-:W4:Y:S04]  /*504a0*/  LDL.LU.64 R102, [R1+0x7f8] ;  /* 0x0007f80001667983 */ /* 0x000f280000300a00 */
[----:B------:R-:W-:Y:S04]  /*504b0*/  STL.64 [R1+0x1860], R2 ;  /* 0x0018600201007387 */ /* 0x000fe80000100a00 */
[----:B------:R2:W-:Y:S01]  /*504c0*/  LDGSTS.E [R8+-0x1c800], [R2.64], P3 ;  /* 0xe380000002087fae */ /* 0x0005e2000992184c */
[----:B---3--:R-:W-:-:S03]  /*504d0*/  IMAD.WIDE R6, R249, 0x4, R78 ;  /* 0x00000004f9067825 */ /* 0x008fc600078e024e */
[----:B------:R-:W3:Y:S01]  /*504e0*/  LDL.LU.64 R78, [R1+0x800] ;  /* 0x00080000014e7983 */ /* 0x000ee20000300a00 */
[----:B--2---:R-:W-:-:S03]  /*504f0*/  IMAD.WIDE R8, R249, 0x4, R94 ;  /* 0x00000004f9087825 */ /* 0x004fc600078e025e */
[----:B------:R-:W2:Y:S01]  /*50500*/  LDL.LU.64 R94, [R1+0x808] ;  /* 0x00080800015e7983 */ /* 0x000ea20000300a00 */
[C---:B------:R-:W-:Y:S02]  /*50510*/  IADD3 R11, R63.reuse, 0x100000, RZ ;  /* 0x001000003f0b7810 */ /* 0x040fe40007ffe0ff */
[C---:B------:R-:W-:Y:S01]  /*50520*/  IADD3 R10, R63.reuse, 0x100000, RZ ;  /* 0x001000003f0a7810 */ /* 0x040fe20007ffe0ff */
[----:B------:R-:W-:Y:S01]  /*50530*/  STL.64 [R1+0x1870], R4 ;  /* 0x0018700401007387 */ /* 0x000fe20000100a00 */
[----:B------:R-:W-:-:S03]  /*50540*/  IADD3 R12, R63, 0x100000, RZ ;  /* 0x001000003f0c7810 */ /* 0x000fc60007ffe0ff */
[----:B------:R4:W-:Y:S01]  /*50550*/  LDGSTS.E [R11+-0x1b800], [R4.64], P3 ;  /* 0xe4800000040b7fae */ /* 0x0009e2000992184c */
[----:B------:R-:W-:-:S03]  /*50560*/  IADD3 R16, R63, 0x100000, RZ ;  /* 0x001000003f107810 */ /* 0x000fc60007ffe0ff */
[----:B------:R4:W-:Y:S04]  /*50570*/  LDGSTS.E [R10+-0x1a800], [R6.64], P3 ;  /* 0xe5800000060a7fae */ /* 0x0009e8000992184c */
[----:B------:R1:W-:Y:S04]  /*50580*/  STL.64 [R1+0x1878], R6 ;  /* 0x0018780601007387 */ /* 0x0003e80000100a00 */
[----:B------:R1:W-:Y:S01]  /*50590*/  LDGSTS.E [R12+-0x19800], [R8.64], P3 ;  /* 0xe6800000080c7fae */ /* 0x0003e2000992184c */
[C---:B------:R-:W-:Y:S02]  /*505a0*/  IADD3 R19, R63.reuse, 0x100000, RZ ;  /* 0x001000003f137810 */ /* 0x040fe40007ffe0ff */
[----:B------:R-:W-:-:S02]  /*505b0*/  IADD3 R18, R63, 0x100000, RZ ;  /* 0x001000003f127810 */ /* 0x000fc40007ffe0ff */
[----:B------:R-:W-:Y:S01]  /*505c0*/  IADD3 R20, R63, 0x100000, RZ ;  /* 0x001000003f147810 */ /* 0x000fe20007ffe0ff */
[C---:B----4-:R-:W-:Y:S02]  /*505d0*/  IMAD.WIDE R10, R249.reuse, 0x4, R86 ;  /* 0x00000004f90a7825 */ /* 0x050fe400078e0256 */
[----:B------:R-:W4:Y:S04]  /*505e0*/  LDL.LU.64 R86, [R1+0x810] ;  /* 0x0008100001567983 */ /* 0x000f280000300a00 */
[----:B------:R-:W-:Y:S01]  /*505f0*/  STL.64 [R1+0x1888], R8 ;  /* 0x0018880801007387 */ /* 0x000fe20000100a00 */
[----:B-1----:R-:W-:-:S03]  /*50600*/  IMAD.WIDE R12, R249, 0x4, R118 ;  /* 0x00000004f90c7825 */ /* 0x002fc600078e0276 */
[----:B------:R1:W-:Y:S04]  /*50610*/  LDGSTS.E [R16+-0x18800], [R10.64], P3 ;  /* 0xe78000000a107fae */ /* 0x0003e8000992184c */
[----:B------:R1:W-:Y:S01]  /*50620*/  LDGSTS.E [R19+-0x17800], [R12.64], P3 ;  /* 0xe88000000c137fae */ /* 0x0003e2000992184c */
[----:B------:R-:W-:-:S03]  /*50630*/  IMAD.WIDE R14, R249, 0x4, R54 ;  /* 0x00000004f90e7825 */ /* 0x000fc600078e0236 */
[----:B------:R-:W4:Y:S04]  /*50640*/  LDL.LU.64 R54, [R1+0x818] ;  /* 0x0008180001367983 */ /* 0x000f280000300a00 */
[----:B------:R-:W-:Y:S04]  /*50650*/  STL.64 [R1+0x1890], R10 ;  /* 0x0018900a01007387 */ /* 0x000fe80000100a00 */
[----:B------:R-:W4:Y:S04]  /*50660*/  LDL.LU.64 R118, [R1+0x820] ;  /* 0x0008200001767983 */ /* 0x000f280000300a00 */
[----:B------:R1:W-:Y:S02]  /*50670*/  LDGSTS.E [R18+-0x16800], [R14.64], P3 ;  /* 0xe98000000e127fae */ /* 0x0003e4000992184c */
[----:B-1----:R-:W-:-:S02]  /*50680*/  IMAD.WIDE R16, R249, 0x4, R70 ;  /* 0x00000004f9107825 */ /* 0x002fc400078e0246 */
[----:B------:R-:W4:Y:S04]  /*50690*/  LDL.LU.64 R70, [R1+0x830] ;  /* 0x0008300001467983 */ /* 0x000f280000300a00 */
[----:B------:R-:W-:Y:S01]  /*506a0*/  STL.64 [R1+0x1898], R12 ;  /* 0x0018980c01007387 */ /* 0x000fe20000100a00 */
[----:B------:R-:W-:-:S03]  /*506b0*/  IMAD.WIDE R18, R249, 0x4, R102 ;  /* 0x00000004f9127825 */ /* 0x000fc600078e0266 */
[----:B------:R-:W-:Y:S04]  /*506c0*/  STL.64 [R1+0x18a0], R14 ;  /* 0x0018a00e01007387 */ /* 0x000fe80000100a00 */
[----:B------:R-:W4:Y:S04]  /*506d0*/  LDL.LU.64 R102, [R1+0x840] ;  /* 0x0008400001667983 */ /* 0x000f280000300a00 */
[----:B------:R3:W-:Y:S04]  /*506e0*/  LDGSTS.E [R20+-0x15800], [R16.64], P3 ;  /* 0xea80000010147fae */ /* 0x0007e8000992184c */
[----:B------:R-:W-:Y:S01]  /*506f0*/  STL.64 [R1+0x18a8], R16 ;  /* 0x0018a81001007387 */ /* 0x000fe20000100a00 */
[----:B---3--:R-:W-:-:S03]  /*50700*/  IMAD.WIDE R20, R249, 0x4, R78 ;  /* 0x00000004f9147825 */ /* 0x008fc600078e024e */
[----:B------:R-:W3:Y:S01]  /*50710*/  LDL.LU.64 R78, [R1+0x848] ;  /* 0x00084800014e7983 */ /* 0x000ee20000300a00 */
[----:B--2---:R-:W-:-:S03]  /*50720*/  IMAD.WIDE R22, R249, 0x4, R94 ;  /* 0x00000004f9167825 */ /* 0x004fc600078e025e */
[----:B------:R-:W-:Y:S04]  /*50730*/  STL.64 [R1+0x18b0], R18 ;  /* 0x0018b01201007387 */ /* 0x000fe80000100a00 */
[----:B------:R-:W2:Y:S01]  /*50740*/  LDL.LU.64 R94, [R1+0x850] ;  /* 0x00085000015e7983 */ /* 0x000ea20000300a00 */
[C---:B------:R-:W-:Y:S02]  /*50750*/  IADD3 R24, R63.reuse, 0x100000, RZ ;  /* 0x001000003f187810 */ /* 0x040fe40007ffe0ff */
[C---:B------:R-:W-:Y:S02]  /*50760*/  IADD3 R27, R63.reuse, 0x100000, RZ ;  /* 0x001000003f1b7810 */ /* 0x040fe40007ffe0ff */
[C---:B------:R-:W-:Y:S01]  /*50770*/  IADD3 R26, R63.reuse, 0x100000, RZ ;  /* 0x001000003f1a7810 */ /* 0x040fe20007ffe0ff */
[----:B------:R4:W-:Y:S04]  /*50780*/  LDGSTS.E [R24+-0x14800], [R18.64], P3 ;  /* 0xeb80000012187fae */ /* 0x0009e8000992184c */
[----:B------:R1:W-:Y:S04]  /*50790*/  LDGSTS.E [R27+-0x13800], [R20.64], P3 ;  /* 0xec800000141b7fae */ /* 0x0003e8000992184c */
[----:B------:R1:W-:Y:S01]  /*507a0*/  LDGSTS.E [R26+-0x12800], [R22.64], P3 ;  /* 0xed800000161a7fae */ /* 0x0003e2000992184c */
[----:B------:R-:W-:-:S02]  /*507b0*/  IADD3 R28, R63, 0x100000, RZ ;  /* 0x001000003f1c7810 */ /* 0x000fc40007ffe0ff */
[C---:B------:R-:W-:Y:S02]  /*507c0*/  IADD3 R32, R63.reuse, 0x100000, RZ ;  /* 0x001000003f207810 */ /* 0x040fe40007ffe0ff */
[C---:B------:R-:W-:Y:S02]  /*507d0*/  IADD3 R35, R63.reuse, 0x100000, RZ ;  /* 0x001000003f237810 */ /* 0x040fe40007ffe0ff */
[C---:B------:R-:W-:Y:S02]  /*507e0*/  IADD3 R34, R63.reuse, 0x100000, RZ ;  /* 0x001000003f227810 */ /* 0x040fe40007ffe0ff */
[----:B------:R-:W-:Y:S01]  /*507f0*/  IADD3 R36, R63, 0x100000, RZ ;  /* 0x001000003f247810 */ /* 0x000fe20007ffe0ff */
[C---:B----4-:R-:W-:Y:S02]  /*50800*/  IMAD.WIDE R24, R249.reuse, 0x4, R86 ;  /* 0x00000004f9187825 */ /* 0x050fe400078e0256 */
[----:B------:R-:W4:Y:S04]  /*50810*/  LDL.LU.64 R86, [R1+0x858] ;  /* 0x0008580001567983 */ /* 0x000f280000300a00 */
[----:B------:R-:W-:Y:S04]  /*50820*/  STL.64 [R1+0x18b8], R20 ;  /* 0x0018b81401007387 */ /* 0x000fe80000100a00 */
[----:B------:R-:W-:Y:S04]  /*50830*/  STL.64 [R1+0x18c0], R22 ;  /* 0x0018c01601007387 */ /* 0x000fe80000100a00 */
[----:B------:R1:W-:Y:S02]  /*50840*/  LDGSTS.E [R28+-0x11800], [R24.64], P3 ;  /* 0xee800000181c7fae */ /* 0x0003e4000992184c */
[----:B-1----:R-:W-:-:S02]  /*50850*/  IMAD.WIDE R26, R249, 0x4, R54 ;  /* 0x00000004f91a7825 */ /* 0x002fc400078e0236 */
[----:B------:R-:W4:Y:S04]  /*50860*/  LDL.LU.64 R54, [R1+0x860] ;  /* 0x0008600001367983 */ /* 0x000f280000300a00 */
[----:B------:R-:W-:Y:S01]  /*50870*/  STL.64 [R1+0x18c8], R24 ;  /* 0x0018c81801007387 */ /* 0x000fe20000100a00 */
[----:B------:R-:W-:-:S03]  /*50880*/  IMAD.WIDE R28, R249, 0x4, R118 ;  /* 0x00000004f91c7825 */ /* 0x000fc600078e0276 */
[----:B------:R1:W-:Y:S04]  /*50890*/  LDGSTS.E [R32+-0x10800], [R26.64], P3 ;  /* 0xef8000001a207fae */ /* 0x0003e8000992184c */
[----:B------:R3:W-:Y:S01]  /*508a0*/  LDGSTS.E [R35+-0xf800], [R28.64], P3 ;  /* 0xf08000001c237fae */ /* 0x0007e2000992184c */
[----:B------:R-:W-:-:S03]  /*508b0*/  IMAD.WIDE R30, R249, 0x4, R70 ;  /* 0x00000004f91e7825 */ /* 0x000fc600078e0246 */
[----:B------:R-:W4:Y:S04]  /*508c0*/  LDL.LU.64 R70, [R1+0x868] ;  /* 0x0008680001467983 */ /* 0x000f280000300a00 */
[----:B------:R-:W-:Y:S04]  /*508d0*/  STL.64 [R1+0x18d0], R26 ;  /* 0x0018d01a01007387 */ /* 0x000fe80000100a00 */
[----:B------:R-:W4:Y:S01]  /*508e0*/  LDL.LU.64 R118, [R1+0x870] ;  /* 0x0008700001767983 */ /* 0x000f220000300a00 */
[----:B-1----:R-:W-:-:S03]  /*508f0*/  IMAD.WIDE R32, R249, 0x4, R102 ;  /* 0x00000004f9207825 */ /* 0x002fc600078e0266 */
[----:B------:R-:W4:Y:S04]  /*50900*/  LDL.LU.64 R102, [R1+0x878] ;  /* 0x0008780001667983 */ /* 0x000f280000300a00 */
[----:B------:R-:W-:Y:S04]  /*50910*/  STL.64 [R1+0x18d8], R28 ;  /* 0x0018d81c01007387 */ /* 0x000fe80000100a00 */
[----:B------:R3:W-:Y:S04]  /*50920*/  LDGSTS.E [R34+-0xe800], [R30.64], P3 ;  /* 0xf18000001e227fae */ /* 0x0007e8000992184c */
[----:B------:R-:W-:Y:S04]  /*50930*/  STL.64 [R1+0x18e0], R30 ;  /* 0x0018e01e01007387 */ /* 0x000fe80000100a00 */
[----:B------:R2:W-:Y:S01]  /*50940*/  LDGSTS.E [R36+-0xd800], [R32.64], P3 ;  /* 0xf280000020247fae */ /* 0x0005e2000992184c */
[----:B---3--:R-:W-:-:S03]  /*50950*/  IMAD.WIDE R34, R249, 0x4, R78 ;  /* 0x00000004f9227825 */ /* 0x008fc600078e024e */
[----:B------:R-:W3:Y:S04]  /*50960*/  LDL.LU.64 R78, [R1+0x880] ;  /* 0x00088000014e7983 */ /* 0x000ee80000300a00 */
[----:B------:R-:W-:Y:S01]  /*50970*/  STL.64 [R1+0x18e8], R32 ;  /* 0x0018e82001007387 */ /* 0x000fe20000100a00 */
[----:B--2---:R-:W-:-:S03]  /*50980*/  IMAD.WIDE R36, R249, 0x4, R94 ;  /* 0x00000004f9247825 */ /* 0x004fc600078e025e */
[----:B------:R-:W2:Y:S01]  /*50990*/  LDL.LU.64 R94, [R1+0x888] ;  /* 0x00088800015e7983 */ /* 0x000ea20000300a00 */
[C---:B------:R-:W-:Y:S02]  /*509a0*/  IADD3 R40, R63.reuse, 0x100000, RZ ;  /* 0x001000003f287810 */ /* 0x040fe40007ffe0ff */
[C---:B------:R-:W-:Y:S02]  /*509b0*/  IADD3 R43, R63.reuse, 0x100000, RZ ;  /* 0x001000003f2b7810 */ /* 0x040fe40007ffe0ff */
[C---:B------:R-:W-:Y:S01]  /*509c0*/  IADD3 R42, R63.reuse, 0x100000, RZ ;  /* 0x001000003f2a7810 */ /* 0x040fe20007ffe0ff */
[----:B------:R1:W-:Y:S04]  /*509d0*/  LDGSTS.E [R40+-0xc800], [R34.64], P3 ;  /* 0xf380000022287fae */ /* 0x0003e8000992184c */
[----:B------:R-:W-:Y:S04]  /*509e0*/  STL.64 [R1+0x18f0], R34 ;  /* 0x0018f02201007387 */ /* 0x000fe80000100a00 */
[----:B------:R1:W-:Y:S01]  /*509f0*/  LDGSTS.E [R43+-0xb800], [R36.64], P3 ;  /* 0xf4800000242b7fae */ /* 0x0003e2000992184c */
[----:B------:R-:W-:-:S02]  /*50a00*/  IADD3 R44, R63, 0x100000, RZ ;  /* 0x001000003f2c7810 */ /* 0x000fc40007ffe0ff */
[C---:B------:R-:W-:Y:S02]  /*50a10*/  IADD3 R48, R63.reuse, 0x100000, RZ ;  /* 0x001000003f307810 */ /* 0x040fe40007ffe0ff */
[C---:B------:R-:W-:Y:S02]  /*50a20*/  IADD3 R51, R63.reuse, 0x100000, RZ ;  /* 0x001000003f337810 */ /* 0x040fe40007ffe0ff */
[----:B------:R-:W-:Y:S01]  /*50a30*/  IADD3 R50, R63, 0x100000, RZ ;  /* 0x001000003f327810 */ /* 0x000fe20007ffe0ff */
[C---:B----4-:R-:W-:Y:S02]  /*50a40*/  IMAD.WIDE R38, R249.reuse, 0x4, R86 ;  /* 0x00000004f9267825 */ /* 0x050fe400078e0256 */
[----:B------:R-:W4:Y:S04]  /*50a50*/  LDL.LU.64 R86, [R1+0x890] ;  /* 0x0008900001567983 */ /* 0x000f280000300a00 */
[----:B------:R1:W-:Y:S02]  /*50a60*/  LDGSTS.E [R42+-0xa800], [R38.64], P3 ;  /* 0xf5800000262a7fae */ /* 0x0003e4000992184c */
[----:B-1----:R-:W-:-:S02]  /*50a70*/  IMAD.WIDE R40, R249, 0x4, R54 ;  /* 0x00000004f9287825 */ /* 0x002fc400078e0236 */
[----:B------:R-:W4:Y:S04]  /*50a80*/  LDL.LU.64 R54, [R1+0x838] ;  /* 0x0008380001367983 */ /* 0x000f280000300a00 */
[----:B------:R-:W-:Y:S04]  /*50a90*/  STL.64 [R1+0x18f8], R36 ;  /* 0x0018f82401007387 */ /* 0x000fe80000100a00 */
[----:B------:R-:W-:Y:S04]  /*50aa0*/  STL.64 [R1+0x1900], R38 ;  /* 0x0019002601007387 */ /* 0x000fe80000100a00 */
[----:B------:R1:W-:Y:S01]  /*50ab0*/  LDGSTS.E [R44+-0x9800], [R40.64], P3 ;  /* 0xf6800000282c7fae */ /* 0x0003e2000992184c */
[----:B------:R-:W-:-:S03]  /*50ac0*/  IMAD.WIDE R42, R249, 0x4, R70 ;  /* 0x00000004f92a7825 */ /* 0x000fc600078e0246 */
[----:B------:R-:W4:Y:S04]  /*50ad0*/  LDL.LU.64 R70, [R1+0x740] ;  /* 0x0007400001467983 */ /* 0x000f280000300a00 */
[----:B------:R-:W-:Y:S04]  /*50ae0*/  STL.64 [R1+0x1908], R40 ;  /* 0x0019082801007387 */ /* 0x000fe80000100a00 */
[----:B------:R-:W4:Y:S01]  /*50af0*/  LDL.LU.64 R126, [R1+0x720] ;  /* 0x00072000017e7983 */ /* 0x000f220000300a00 */
[----:B-1----:R-:W-:-:S03]  /*50b00*/  IMAD.WIDE R44, R249, 0x4, R118 ;  /* 0x00000004f92c7825 */ /* 0x002fc600078e0276 */
[----:B------:R-:W-:Y:S01]  /*50b10*/  STL.64 [R1+0x1910], R42 ;  /* 0x0019102a01007387 */ /* 0x000fe20000100a00 */
[----:B------:R-:W-:-:S03]  /*50b20*/  IMAD.WIDE R46, R249, 0x4, R102 ;  /* 0x00000004f92e7825 */ /* 0x000fc600078e0266 */
[----:B------:R-:W4:Y:S04]  /*50b30*/  LDL.LU.64 R118, [R1+0x898] ;  /* 0x0008980001767983 */ /* 0x000f280000300a00 */
[----:B------:R-:W4:Y:S04]  /*50b40*/  LDL.LU.64 R102, [R1+0x8a0] ;  /* 0x0008a00001667983 */ /* 0x000f280000300a00 */
[----:B------:R3:W-:Y:S04]  /*50b50*/  LDGSTS.E [R48+-0x8800], [R42.64], P3 ;  /* 0xf78000002a307fae */ /* 0x0007e8000992184c */
[----:B------:R-:W-:Y:S04]  /*50b60*/  STL.64 [R1+0x1918], R44 ;  /* 0x0019182c01007387 */ /* 0x000fe80000100a00 */
[----:B------:R-:W-:Y:S01]  /*50b70*/  STL.64 [R1+0x1920], R46 ;  /* 0x0019202e01007387 */ /* 0x000fe20000100a00 */
[----:B---3--:R-:W-:-:S03]  /*50b80*/  IMAD.WIDE R48, R249, 0x4, R78 ;  /* 0x00000004f9307825 */ /* 0x008fc600078e024e */
[----:B------:R2:W-:Y:S04]  /*50b90*/  LDGSTS.E [R51+-0x7800], [R44.64], P3 ;  /* 0xf88000002c337fae */ /* 0x0005e8000992184c */
[----:B------:R-:W-:Y:S04]  /*50ba0*/  STL.64 [R1+0x1928], R48 ;  /* 0x0019283001007387 */ /* 0x000fe80000100a00 */
[----:B------:R-:W3:Y:S04]  /*50bb0*/  LDL.LU.64 R78, [R1+0x8a8] ;  /* 0x0008a800014e7983 */ /* 0x000ee80000300a00 */
[----:B------:R2:W-:Y:S02]  /*50bc0*/  LDGSTS.E [R50+-0x6800], [R46.64], P3 ;  /* 0xf98000002e327fae */ /* 0x0005e4000992184c */
[----:B--2---:R-:W-:-:S02]  /*50bd0*/  IMAD.WIDE R50, R249, 0x4, R94 ;  /* 0x00000004f9327825 */ /* 0x004fc400078e025e */
[----:B------:R-:W2:Y:S04]  /*50be0*/  LDL.LU.64 R94, [R1+0x8b0] ;  /* 0x0008b000015e7983 */ /* 0x000ea80000300a00 */
[----:B------:R-:W1:Y:S01]  /*50bf0*/  S2R R248, SR_TID.X ;  /* 0x0000000000f87919 */ /* 0x000e620000002100 */
[C---:B------:R-:W-:Y:S02]  /*50c00*/  IADD3 R52, R63.reuse, 0x100000, RZ ;  /* 0x001000003f347810 */ /* 0x040fe40007ffe0ff */
[----:B------:R-:W-:-:S03]  /*50c10*/  IADD3 R56, R63, 0x100000, RZ ;  /* 0x001000003f387810 */ /* 0x000fc60007ffe0ff */
[----:B------:R4:W-:Y:S01]  /*50c20*/  LDGSTS.E [R52+-0x5800], [R48.64], P3 ;  /* 0xfa80000030347fae */ /* 0x0009e2000992184c */
[----:B------:R-:W-:-:S03]  /*50c30*/  IADD3 R59, R63, 0x100000, RZ ;  /* 0x001000003f3b7810 */ /* 0x000fc60007ffe0ff */
[----:B------:R1:W-:Y:S01]  /*50c40*/  LDGSTS.E [R56+-0x4800], [R50.64], P3 ;  /* 0xfb80000032387fae */ /* 0x0003e2000992184c */
[----:B------:R-:W-:-:S03]  /*50c50*/  IADD3 R58, R63, 0x100000, RZ ;  /* 0x001000003f3a7810 */ /* 0x000fc60007ffe0ff */
[----:B------:R-:W-:Y:S01]  /*50c60*/  STL.64 [R1+0x1930], R50 ;  /* 0x0019303201007387 */ /* 0x000fe20000100a00 */
[----:B-1----:R-:W-:-:S05]  /*50c70*/  LOP3.LUT R248, R248, 0x7f, RZ, 0xc0, !PT ;  /* 0x0000007ff8f87812 */ /* 0x002fca00078ec0ff */
[----:B------:R-:W-:Y:S01]  /*50c80*/  IMAD.SHL.U32 R248, R248, 0x4, RZ ;  /* 0x00000004f8f87824 */ /* 0x000fe200078e00ff */
[----:B------:R-:W-:-:S04]  /*50c90*/  IADD3 R60, R63, 0x100000, RZ ;  /* 0x001000003f3c7810 */ /* 0x000fc80007ffe0ff */
[----:B------:R-:W-:Y:S02]  /*50ca0*/  LOP3.LUT R248, R248, 0x50, RZ, 0x3c, !PT ;  /* 0x00000050f8f87812 */ /* 0x000fe400078e3cff */
[----:B------:R-:W-:Y:S02]  /*50cb0*/  IADD3 R63, R63, 0x100000, RZ ;  /* 0x001000003f3f7810 */ /* 0x000fe40007ffe0ff */
[C---:B------:R-:W-:Y:S02]  /*50cc0*/  IADD3 R62, R248.reuse, 0x100000, RZ ;  /* 0x00100000f83e7810 */ /* 0x040fe40007ffe0ff */
[----:B------:R-:W-:Y:S01]  /*50cd0*/  IADD3 R61, R248, 0x100000, RZ ;  /* 0x00100000f83d7810 */ /* 0x000fe20007ffe0ff */
[C---:B----4-:R-:W-:Y:S02]  /*50ce0*/  IMAD.WIDE R52, R249.reuse, 0x4, R86 ;  /* 0x00000004f9347825 */ /* 0x050fe400078e0256 */
[----:B------:R-:W4:Y:S04]  /*50cf0*/  LDL.LU.64 R86, [R1+0x8b8] ;  /* 0x0008b80001567983 */ /* 0x000f280000300a00 */
[----:B------:R1:W-:Y:S01]  /*50d00*/  LDGSTS.E [R59+-0x3800], [R52.64], P3 ;  /* 0xfc800000343b7fae */ /* 0x0003e2000992184c */
[----:B------:R-:W-:-:S05]  /*50d10*/  IMAD.WIDE R54, R249, 0x4, R54 ;  /* 0x00000004f9367825 */ /* 0x000fca00078e0236 */
[----:B------:R1:W-:Y:S01]  /*50d20*/  LDGSTS.E [R58+-0x2800], [R54.64], P3 ;  /* 0xfd800000363a7fae */ /* 0x0003e2000992184c */
[----:B------:R-:W-:-:S03]  /*50d30*/  IMAD.WIDE R56, R249, 0x4, R70 ;  /* 0x00000004f9387825 */ /* 0x000fc600078e0246 */
[----:B------:R-:W4:Y:S04]  /*50d40*/  LDL.LU.64 R70, [R1+0x8c0] ;  /* 0x0008c00001467983 */ /* 0x000f280000300a00 */
[----:B------:R-:W-:Y:S04]  /*50d50*/  STL.64 [R1+0x1938], R52 ;  /* 0x0019383401007387 */ /* 0x000fe80000100a00 */
[----:B------:R-:W-:Y:S04]  /*50d60*/  STL.64 [R1+0x1940], R54 ;  /* 0x0019403601007387 */ /* 0x000fe80000100a00 */
[----:B------:R-:W4:Y:S01]  /*50d70*/  LDL.LU.64 R110, [R1+0x8c8] ;  /* 0x0008c800016e7983 */ /* 0x000f220000300a00 */
[----:B-1----:R-:W-:-:S03]  /*50d80*/  IMAD.WIDE R58, R249, 0x4, R126 ;  /* 0x00000004f93a7825 */ /* 0x002fc600078e027e */
[----:B------:R-:W4:Y:S01]  /*50d90*/  LDL.LU.64 R126, [R1+0x8d0] ;  /* 0x0008d000017e7983 */ /* 0x000f220000300a00 */
[----:B------:R-:W-:-:S03]  /*50da0*/  IMAD.WIDE R6, R249, 0x4, R118 ;  /* 0x00000004f9067825 */ /* 0x000fc600078e0276 */
[----:B------:R-:W-:Y:S01]  /*50db0*/  STL.64 [R1+0x1948], R56 ;  /* 0x0019483801007387 */ /* 0x000fe20000100a00 */
[----:B------:R-:W-:-:S03]  /*50dc0*/  IMAD.WIDE R4, R249, 0x4, R102 ;  /* 0x00000004f9047825 */ /* 0x000fc600078e0266 */
[----:B------:R-:W4:Y:S04]  /*50dd0*/  LDL.LU.64 R118, [R1+0x8d8] ;  /* 0x0008d80001767983 */ /* 0x000f280000300a00 */
[----:B------:R-:W4:Y:S04]  /*50de0*/  LDL.LU.64 R102, [R1+0x8e0] ;  /* 0x0008e00001667983 */ /* 0x000f280000300a00 */
[----:B------:R-:W-:Y:S04]  /*50df0*/  STL.64 [R1+0x368], R6 ;  /* 0x0003680601007387 */ /* 0x000fe80000100a00 */
[----:B------:R2:W-:Y:S04]  /*50e00*/  STL.64 [R1+0x350], R4 ;  /* 0x0003500401007387 */ /* 0x0005e80000100a00 */
[----:B------:R-:W-:Y:S01]  /*50e10*/  STL.64 [R1+0x1950], R58 ;  /* 0x0019503a01007387 */ /* 0x000fe20000100a00 */
[----:B---3--:R-:W-:-:S03]  /*50e20*/  IMAD.WIDE R2, R249, 0x4, R78 ;  /* 0x00000004f9027825 */ /* 0x008fc600078e024e */
[----:B------:R1:W-:Y:S04]  /*50e30*/  LDGSTS.E [R60+-0x1800], [R56.64], P3 ;  /* 0xfe800000383c7fae */ /* 0x0003e8000992184c */
[----:B------:R-:W3:Y:S04]  /*50e40*/  LDL.LU.64 R78, [R1+0x8e8] ;  /* 0x0008e800014e7983 */ /* 0x000ee80000300a00 */
[----:B------:R1:W-:Y:S04]  /*50e50*/  LDGSTS.E [R63+-0x800], [R58.64], P3 ;  /* 0xff8000003a3f7fae */ /* 0x0003e8000992184c */
[----:B------:R4:W-:Y:S04]  /*50e60*/  LDGSTS.E [R62+-0x3f600], [R6.64], P3 ;  /* 0xc0a00000063e7fae */ /* 0x0009e8000992184c */
[----:B------:R2:W-:Y:S04]  /*50e70*/  LDGSTS.E [R61+-0x3e600], [R4.64], P3 ;  /* 0xc1a00000043d7fae */ /* 0x0005e8000992184c */
[----:B------:R4:W-:Y:S01]  /*50e80*/  STL.64 [R1+0x338], R2 ;  /* 0x0003380201007387 */ /* 0x0009e20000100a00 */
[----:B--2---:R-:W-:-:S03]  /*50e90*/  IMAD.WIDE R4, R249, 0x4, R94 ;  /* 0x00000004f9047825 */ /* 0x004fc600078e025e */
[----:B------:R-:W2:Y:S01]  /*50ea0*/  LDL.LU.64 R94, [R1+0x8f0] ;  /* 0x0008f000015e7983 */ /* 0x000ea20000300a00 */
[C---:B-1----:R-:W-:Y:S02]  /*50eb0*/  IADD3 R60, R248.reuse, 0x100000, RZ ;  /* 0x00100000f83c7810 */ /* 0x042fe40007ffe0ff */
[----:B------:R-:W-:Y:S01]  /*50ec0*/  IADD3 R63, R248, 0x100000, RZ ;  /* 0x00100000f83f7810 */ /* 0x000fe20007ffe0ff */
[----:B------:R1:W-:Y:S04]  /*50ed0*/  STL.64 [R1+0x320], R4 ;  /* 0x0003200401007387 */ /* 0x0003e80000100a00 */
[----:B------:R1:W-:Y:S04]  /*50ee0*/  LDGSTS.E [R60+-0x3d600], [R2.64], P3 ;  /* 0xc2a00000023c7fae */ /* 0x0003e8000992184c */
[----:B------:R1:W-:Y:S01]  /*50ef0*/  LDGSTS.E [R63+-0x3c600], [R4.64], P3 ;  /* 0xc3a00000043f7fae */ /* 0x0003e2000992184c */
[----:B----4-:R-:W-:-:S03]  /*50f00*/  IMAD.WIDE R6, R249, 0x4, R86 ;  /* 0x00000004f9067825 */ /* 0x010fc600078e0256 */
[----:B------:R-:W4:Y:S04]  /*50f10*/  LDL.LU.64 R86, [R1+0x8f8] ;  /* 0x0008f80001567983 */ /* 0x000f280000300a00 */
[----:B------:R1:W-:Y:S02]  /*50f20*/  LDGSTS.E [R62+-0x3b600], [R6.64], P3 ;  /* 0xc4a00000063e7fae */ /* 0x0003e4000992184c */
[C---:B-1----:R-:W-:Y:S02]  /*50f30*/  IMAD.WIDE R2, R249.reuse, 0x4, R70 ;  /* 0x00000004f9027825 */ /* 0x042fe400078e0246 */
[----:B------:R-:W4:Y:S04]  /*50f40*/  LDL.LU.64 R70, [R1+0x900] ;  /* 0x0009000001467983 */ /* 0x000f280000300a00 */
[----:B------:R-:W-:Y:S01]  /*50f50*/  STL.64 [R1+0x308], R6 ;  /* 0x0003080601007387 */ /* 0x000fe20000100a00 */
[----:B------:R-:W-:-:S03]  /*50f60*/  IMAD.WIDE R4, R249, 0x4, R110 ;  /* 0x00000004f9047825 */ /* 0x000fc600078e026e */
[----:B------:R1:W-:Y:S04]  /*50f70*/  STL.64 [R1+0x2f0], R2 ;  /* 0x0002f00201007387 */ /* 0x0003e80000100a00 */
[----:B------:R1:W-:Y:S04]  /*50f80*/  LDGSTS.E [R61+-0x3a600], [R2.64], P3 ;  /* 0xc5a00000023d7fae */ /* 0x0003e8000992184c */
[----:B------:R-:W4:Y:S04]  /*50f90*/  LDL.LU.64 R134, [R1+0x910] ;  /* 0x0009100001867983 */ /* 0x000f280000300a00 */
[----:B------:R3:W-:Y:S01]  /*50fa0*/  STL.64 [R1+0x2d8], R4 ;  /* 0x0002d80401007387 */ /* 0x0007e20000100a00 */
[----:B-1----:R-:W-:-:S03]  /*50fb0*/  IMAD.WIDE R2, R249, 0x4, R126 ;  /* 0x00000004f9027825 */ /* 0x002fc600078e027e */
[----:B------:R-:W4:Y:S04]  /*50fc0*/  LDL.LU.64 R110, [R1+0x918] ;  /* 0x00091800016e7983 */ /* 0x000f280000300a00 */
[----:B------:R3:W-:Y:S04]  /*50fd0*/  LDGSTS.E [R60+-0x39600], [R4.64], P3 ;  /* 0xc6a00000043c7fae */ /* 0x0007e8000992184c */
[----:B------:R1:W-:Y:S04]  /*50fe0*/  STL.64 [R1+0x2c0], R2 ;  /* 0x0002c00201007387 */ /* 0x0003e80000100a00 */
[----:B------:R-:W4:Y:S01]  /*50ff0*/  LDL.LU.64 R126, [R1+0x920] ;  /* 0x00092000017e7983 */ /* 0x000f220000300a00 */
[----:B---3--:R-:W-:-:S03]  /*51000*/  IMAD.WIDE R4, R249, 0x4, R102 ;  /* 0x00000004f9047825 */ /* 0x008fc600078e0266 */
[----:B------:R1:W-:Y:S04]  /*51010*/  LDGSTS.E [R63+-0x38600], [R2.64], P3 ;  /* 0xc7a00000023f7fae */ /* 0x0003e8000992184c */
[----:B------:R-:W3:Y:S01]  /*51020*/  LDL.LU.64 R102, [R1+0x928] ;  /* 0x0009280001667983 */ /* 0x000ee20000300a00 */
[----:B------:R-:W-:-:S05]  /*51030*/  IMAD.WIDE R6, R249, 0x4, R118 ;  /* 0x00000004f9067825 */ /* 0x000fca00078e0276 */
[----:B------:R-:W-:Y:S01]  /*51040*/  STL.64 [R1+0x2a8], R6 ;  /* 0x0002a80601007387 */ /* 0x000fe20000100a00 */
[----:B-1----:R-:W-:-:S03]  /*51050*/  IMAD.WIDE R2, R249, 0x4, R78 ;  /* 0x00000004f9027825 */ /* 0x002fc600078e024e */
[----:B------:R2:W-:Y:S04]  /*51060*/  STL.64 [R1+0x290], R4 ;  /* 0x0002900401007387 */ /* 0x0005e80000100a00 */
[----:B------:R-:W3:Y:S04]  /*51070*/  LDL.LU.64 R78, [R1+0x930] ;  /* 0x00093000014e7983 */ /* 0x000ee80000300a00 */
[----:B------:R4:W-:Y:S04]  /*51080*/  LDGSTS.E [R62+-0x37600], [R6.64], P3 ;  /* 0xc8a00000063e7fae */ /* 0x0009e8000992184c */
[----:B------:R2:W-:Y:S04]  /*51090*/  LDGSTS.E [R61+-0x36600], [R4.64], P3 ;  /* 0xc9a00000043d7fae */ /* 0x0005e8000992184c */
[----:B------:R1:W-:Y:S04]  /*510a0*/  STL.64 [R1+0x278], R2 ;  /* 0x0002780201007387 */ /* 0x0003e80000100a00 */
[----:B------:R1:W-:Y:S01]  /*510b0*/  LDGSTS.E [R60+-0x35600], [R2.64], P3 ;  /* 0xcaa00000023c7fae */ /* 0x0003e2000992184c */
[----:B--2---:R-:W-:-:S03]  /*510c0*/  IMAD.WIDE R4, R249, 0x4, R94 ;  /* 0x00000004f9047825 */ /* 0x004fc600078e025e */
[----:B------:R-:W2:Y:S04]  /*510d0*/  LDL.LU.64 R94, [R1+0x940] ;  /* 0x00094000015e7983 */ /* 0x000ea80000300a00 */
[----:B------:R1:W-:Y:S04]  /*510e0*/  STL.64 [R1+0x260], R4 ;  /* 0x0002600401007387 */ /* 0x0003e80000100a00 */
[----:B------:R-:W2:Y:S04]  /*510f0*/  LDL.LU.64 R118, [R1+0x948] ;  /* 0x0009480001767983 */ /* 0x000ea80000300a00 */
[----:B------:R1:W-:Y:S01]  /*51100*/  LDGSTS.E [R63+-0x34600], [R4.64], P3 ;  /* 0xcba00000043f7fae */ /* 0x0003e2000992184c */
[----:B----4-:R-:W-:-:S03]  /*51110*/  IMAD.WIDE R6, R249, 0x4, R86 ;  /* 0x00000004f9067825 */ /* 0x010fc600078e0256 */
[----:B------:R-:W4:Y:S04]  /*51120*/  LDL.LU.64 R86, [R1+0x950] ;  /* 0x0009500001567983 */ /* 0x000f280000300a00 */
[----:B------:R-:W-:Y:S04]  /*51130*/  STL.64 [R1+0x248], R6 ;  /* 0x0002480601007387 */ /* 0x000fe80000100a00 */
[----:B------:R1:W-:Y:S02]  /*51140*/  LDGSTS.E [R62+-0x33600], [R6.64], P3 ;  /* 0xcca00000063e7fae */ /* 0x0003e4000992184c */
[----:B-1----:R-:W-:-:S05]  /*51150*/  IMAD.WIDE R2, R249, 0x4, R70 ;  /* 0x00000004f9027825 */ /* 0x002fca00078e0246 */
[----:B------:R1:W-:Y:S04]  /*51160*/  STL.64 [R1+0x230], R2 ;  /* 0x0002300201007387 */ /* 0x0003e80000100a00 */
[----:B------:R1:W-:Y:S04]  /*51170*/  LDGSTS.E [R61+-0x32600], [R2.64], P3 ;  /* 0xcda00000023d7fae */ /* 0x0003e8000992184c */
[----:B------:R-:W4:Y:S01]  /*51180*/  LDL.LU.64 R70, [R1+0x958] ;  /* 0x0009580001467983 */ /* 0x000f220000300a00 */
[----:B------:R-:W-:-:S05]  /*51190*/  IMAD.WIDE R4, R249, 0x4, R134 ;  /* 0x00000004f9047825 */ /* 0x000fca00078e0286 */
[----:B------:R3:W-:Y:S01]  /*511a0*/  STL.64 [R1+0x218], R4 ;  /* 0x0002180401007387 */ /* 0x0007e20000100a00 */
[----:B-1----:R-:W-:-:S03]  /*511b0*/  IMAD.WIDE R2, R249, 0x4, R110 ;  /* 0x00000004f9027825 */ /* 0x002fc600078e026e */
[----:B------:R3:W-:Y:S04]  /*511c0*/  LDGSTS.E [R60+-0x31600], [R4.64], P3 ;  /* 0xcea00000043c7fae */ /* 0x0007e8000992184c */
[----:B------:R-:W4:Y:S04]  /*511d0*/  LDL.LU.64 R110, [R1+0x960] ;  /* 0x00096000016e7983 */ /* 0x000f280000300a00 */
[----:B------:R1:W-:Y:S01]  /*511e0*/  STL.64 [R1+0x200], R2 ;  /* 0x0002000201007387 */ /* 0x0003e20000100a00 */
[----:B------:R-:W-:-:S03]  /*511f0*/  IMAD.WIDE R6, R249, 0x4, R126 ;  /* 0x00000004f9067825 */ /* 0x000fc600078e027e */
[----:B------:R1:W-:Y:S04]  /*51200*/  LDGSTS.E [R63+-0x30600], [R2.64], P3 ;  /* 0xcfa00000023f7fae */ /* 0x0003e8000992184c */
[----:B------:R-:W4:Y:S01]  /*51210*/  LDL.LU.64 R126, [R1+0x968] ;  /* 0x00096800017e7983 */ /* 0x000f220000300a00 */
[----:B---3--:R-:W-:-:S03]  /*51220*/  IMAD.WIDE R4, R249, 0x4, R102 ;  /* 0x00000004f9047825 */ /* 0x008fc600078e0266 */
[----:B------:R3:W-:Y:S04]  /*51230*/  LDGSTS.E [R62+-0x2f600], [R6.64], P3 ;  /* 0xd0a00000063e7fae */ /* 0x0007e8000992184c */
[----:B------:R-:W3:Y:S04]  /*51240*/  LDL.LU.64 R102, [R1+0x970] ;  /* 0x0009700001667983 */ /* 0x000ee80000300a00 */
[----:B------:R-:W-:Y:S01]  /*51250*/  STL.64 [R1+0x1e8], R6 ;  /* 0x0001e80601007387 */ /* 0x000fe20000100a00 */
[----:B-1----:R-:W-:-:S03]  /*51260*/  IMAD.WIDE R2, R249, 0x4, R78 ;  /* 0x00000004f9027825 */ /* 0x002fc600078e024e */
[----:B------:R2:W-:Y:S04]  /*51270*/  STL.64 [R1+0x1d0], R4 ;  /* 0x0001d00401007387 */ /* 0x0005e80000100a00 */
[----:B------:R-:W3:Y:S04]  /*51280*/  LDL.LU.64 R78, [R1+0x978] ;  /* 0x00097800014e7983 */ /* 0x000ee80000300a00 */
[----:B------:R2:W-:Y:S04]  /*51290*/  LDGSTS.E [R61+-0x2e600], [R4.64], P3 ;  /* 0xd1a00000043d7fae */ /* 0x0005e8000992184c */
[----:B------:R1:W-:Y:S04]  /*512a0*/  STL.64 [R1+0x1b8], R2 ;  /* 0x0001b80201007387 */ /* 0x0003e80000100a00 */
[----:B------:R1:W-:Y:S01]  /*512b0*/  LDGSTS.E [R60+-0x2d600], [R2.64], P3 ;  /* 0xd2a00000023c7fae */ /* 0x0003e2000992184c */
[----:B--2---:R-:W-:-:S03]  /*512c0*/  IMAD.WIDE R4, R249, 0x4, R94 ;  /* 0x00000004f9047825 */ /* 0x004fc600078e025e */
[----:B------:R-:W2:Y:S01]  /*512d0*/  LDL.LU.64 R94, [R1+0x980] ;  /* 0x00098000015e7983 */ /* 0x000ea20000300a00 */
[----:B-1----:R-:W-:-:S03]  /*512e0*/  IMAD.WIDE R2, R249, 0x4, R118 ;  /* 0x00000004f9027825 */ /* 0x002fc600078e0276 */
[----:B------:R-:W-:Y:S04]  /*512f0*/  STL.64 [R1+0x1a0], R4 ;  /* 0x0001a00401007387 */ /* 0x000fe80000100a00 */
[----:B------:R3:W-:Y:S04]  /*51300*/  STL.64 [R1+0x188], R2 ;  /* 0x0001880201007387 */ /* 0x0007e80000100a00 */
[----:B------:R-:W2:Y:S04]  /*51310*/  LDL.LU.64 R118, [R1+0x988] ;  /* 0x0009880001767983 */ /* 0x000ea80000300a00 */
[----:B------:R1:W-:Y:S04]  /*51320*/  LDGSTS.E [R63+-0x2c600], [R4.64], P3 ;  /* 0xd3a00000043f7fae */ /* 0x0003e8000992184c */
[----:B------:R3:W-:Y:S01]  /*51330*/  LDGSTS.E [R62+-0x2b600], [R2.64], P3 ;  /* 0xd4a00000023e7fae */ /* 0x0007e2000992184c */
[----:B----4-:R-:W-:-:S05]  /*51340*/  IMAD.WIDE R58, R249, 0x4, R86 ;  /* 0x00000004f93a7825 */ /* 0x010fca00078e0256 */
[----:B------:R4:W-:Y:S01]  /*51350*/  LDGSTS.E [R61+-0x2a600], [R58.64], P3 ;  /* 0xd5a000003a3d7fae */ /* 0x0009e2000992184c */
[----:B------:R-:W-:-:S03]  /*51360*/  IMAD.WIDE R48, R249, 0x4, R70 ;  /* 0x00000004f9307825 */ /* 0x000fc600078e0246 */
[----:B------:R-:W4:Y:S04]  /*51370*/  LDL.LU.64 R70, [R1+0x990] ;  /* 0x0009900001467983 */ /* 0x000f280000300a00 */
[----:B------:R-:W4:Y:S04]  /*51380*/  LDL.LU.64 R86, [R1+0x998] ;  /* 0x0009980001567983 */ /* 0x000f280000300a00 */
[----:B------:R-:W-:Y:S04]  /*51390*/  STL.64 [R1+0x19d0], R58 ;  /* 0x0019d03a01007387 */ /* 0x000fe80000100a00 */
[----:B------:R-:W-:Y:S04]  /*513a0*/  STL.64 [R1+0x19b0], R48 ;  /* 0x0019b03001007387 */ /* 0x000fe80000100a00 */
[----:B------:R1:W-:Y:S01]  /*513b0*/  LDGSTS.E [R60+-0x29600], [R48.64], P3 ;  /* 0xd6a00000303c7fae */ /* 0x0003e2000992184c */
[----:B------:R-:W-:-:S05]  /*513c0*/  IMAD.WIDE R26, R249, 0x4, R110 ;  /* 0x00000004f91a7825 */ /* 0x000fca00078e026e */
[----:B------:R1:W-:Y:S01]  /*513d0*/  LDGSTS.E [R63+-0x28600], [R26.64], P3 ;  /* 0xd7a000001a3f7fae */ /* 0x0003e2000992184c */
[----:B---3--:R-:W-:-:S03]  /*513e0*/  IMAD.WIDE R2, R249, 0x4, R102 ;  /* 0x00000004f9027825 */ /* 0x008fc600078e0266 */
[----:B------:R-:W3:Y:S01]  /*513f0*/  LDL.LU.64 R102, [R1+0x9a0] ;  /* 0x0009a00001667983 */ /* 0x000ee20000300a00 */
[----:B------:R-:W-:-:S03]  /*51400*/  IMAD.WIDE R54, R249, 0x4, R126 ;  /* 0x00000004f9367825 */ /* 0x000fc600078e027e */
[----:B------:R-:W-:Y:S04]  /*51410*/  STL.64 [R1+0x19a8], R26 ;  /* 0x0019a81a01007387 */ /* 0x000fe80000100a00 */
[----:B------:R-:W-:Y:S01]  /*51420*/  STL.64 [R1+0xf0], R2 ;  /* 0x0000f00201007387 */ /* 0x000fe20000100a00 */
[----:B------:R-:W-:-:S03]  /*51430*/  IMAD.WIDE R22, R249, 0x4, R78 ;  /* 0x00000004f9167825 */ /* 0x000fc600078e024e */
[----:B------:R-:W3:Y:S04]  /*51440*/  LDL.LU.64 R126, [R1+0x9a8] ;  /* 0x0009a800017e7983 */ /* 0x000ee80000300a00 */
[----:B------:R-:W3:Y:S04]  /*51450*/  LDL.LU.64 R78, [R1+0x9b0] ;  /* 0x0009b000014e7983 */ /* 0x000ee80000300a00 */
[----:B------:R-:W-:Y:S04]  /*51460*/  STL.64 [R1+0x1998], R54 ;  /* 0x0019983601007387 */ /* 0x000fe80000100a00 */
[----:B------:R1:W-:Y:S04]  /*51470*/  LDGSTS.E [R62+-0x27600], [R54.64], P3 ;  /* 0xd8a00000363e7fae */ /* 0x0003e8000992184c */
[----:B------:R1:W-:Y:S01]  /*51480*/  LDGSTS.E [R61+-0x26600], [R2.64], P3 ;  /* 0xd9a00000023d7fae */ /* 0x0003e2000992184c */
[----:B--2---:R-:W-:-:S03]  /*51490*/  IMAD.WIDE R52, R249, 0x4, R94 ;  /* 0x00000004f9347825 */ /* 0x004fc600078e025e */
[----:B------:R-:W1:Y:S04]  /*514a0*/  LDL.LU.64 R94, [R1+0x9b8] ;  /* 0x0009b800015e7983 */ /* 0x000e680000300a00 */
[----:B------:R-:W-:Y:S04]  /*514b0*/  STL.64 [R1+0x1968], R22 ;  /* 0x0019681601007387 */ /* 0x000fe80000100a00 */
[----:B------:R1:W-:Y:S04]  /*514c0*/  LDGSTS.E [R60+-0x25600], [R22.64], P3 ;  /* 0xdaa00000163c7fae */ /* 0x0003e8000992184c */
[----:B------:R2:W-:Y:S01]  /*514d0*/  LDGSTS.E [R63+-0x24600], [R52.64], P3 ;  /* 0xdba00000343f7fae */ /* 0x0005e2000992184c */
[----:B------:R-:W-:-:S05]  /*514e0*/  IMAD.WIDE R38, R249, 0x4, R118 ;  /* 0x00000004f9267825 */ /* 0x000fca00078e0276 */
[----:B------:R2:W-:Y:S01]  /*514f0*/  LDGSTS.E [R62+-0x23600], [R38.64], P3 ;  /* 0xdca00000263e7fae */ /* 0x0005e2000992184c */
[----:B----4-:R-:W-:-:S03]  /*51500*/  IMAD.WIDE R12, R249, 0x4, R70 ;  /* 0x00000004f90c7825 */ /* 0x010fc600078e0246 */
[----:B------:R-:W2:Y:S01]  /*51510*/  LDL.LU.64 R70, [R1+0x9c0] ;  /* 0x0009c00001467983 */ /* 0x000ea20000300a00 */
[----:B------:R-:W-:-:S03]  /*51520*/  IMAD.WIDE R42, R249, 0x4, R86 ;  /* 0x00000004f92a7825 */ /* 0x000fc600078e0256 */
[----:B------:R-:W-:Y:S04]  /*51530*/  STL.64 [R1+0x1958], R52 ;  /* 0x0019583401007387 */ /* 0x000fe80000100a00 */
[----:B------:R-:W4:Y:S04]  /*51540*/  LDL.LU.64 R118, [R1+0x9c8] ;  /* 0x0009c80001767983 */ /* 0x000f280000300a00 */
[----:B------:R-:W4:Y:S04]  /*51550*/  LDL.LU.64 R86, [R1+0x9d0] ;  /* 0x0009d00001567983 */ /* 0x000f280000300a00 */
[----:B------:R-:W-:Y:S04]  /*51560*/  STL.64 [R1+0x1960], R38 ;  /* 0x0019602601007387 */ /* 0x000fe80000100a00 */
[----:B------:R-:W-:Y:S04]  /*51570*/  STL.64 [R1+0x1970], R12 ;  /* 0x0019700c01007387 */ /* 0x000fe80000100a00 */
[----:B------:R1:W-:Y:S04]  /*51580*/  LDGSTS.E [R61+-0x22600], [R12.64], P3 ;  /* 0xdda000000c3d7fae */ /* 0x0003e8000992184c */
[----:B------:R1:W-:Y:S01]  /*51590*/  LDGSTS.E [R60+-0x21600], [R42.64], P3 ;  /* 0xdea000002a3c7fae */ /* 0x0003e2000992184c */
[----:B---3--:R-:W-:-:S03]  /*515a0*/  IMAD.WIDE R32, R249, 0x4, R102 ;  /* 0x00000004f9207825 */ /* 0x008fc600078e0266 */
[----:B------:R-:W3:Y:S04]  /*515b0*/  LDL.LU.64 R102, [R1+0x9d8] ;  /* 0x0009d80001667983 */ /* 0x000ee80000300a00 */
[----:B------:R-:W-:Y:S04]  /*515c0*/  STL.64 [R1+0x1978], R42 ;  /* 0x0019782a01007387 */ /* 0x000fe80000100a00 */
[----:B------:R1:W-:Y:S01]  /*515d0*/  LDGSTS.E [R61+-0x20600], [R32.64], P3 ;  /* 0xdfa00000203d7fae */ /* 0x0003e2000992184c */
[----:B------:R-:W-:-:S03]  /*515e0*/  IMAD.WIDE R246, R249, 0x4, R78 ;  /* 0x00000004f9f67825 */ /* 0x000fc600078e024e */
[----:B------:R-:W3:Y:S04]  /*515f0*/  LDL.LU.64 R78, [R1+0x9e0] ;  /* 0x0009e000014e7983 */ /* 0x000ee80000300a00 */
[----:B------:R-:W-:Y:S01]  /*51600*/  STL.64 [R1+0x1980], R32 ;  /* 0x0019802001007387 */ /* 0x000fe20000100a00 */
[----:B------:R-:W-:-:S03]  /*51610*/  IMAD.WIDE R18, R249, 0x4, R126 ;  /* 0x00000004f9127825 */ /* 0x000fc600078e027e */
[----:B------:R-:W3:Y:S01]  /*51620*/  LDL.LU.64 R110, [R1+0x9e8] ;  /* 0x0009e800016e7983 */ /* 0x000ee20000300a00 */
[----:B------:R-:W-:-:S03]  /*51630*/  IADD3 R64, R248, 0x100000, RZ ;  /* 0x00100000f8407810 */ /* 0x000fc60007ffe0ff */
[----:B------:R2:W-:Y:S01]  /*51640*/  LDGSTS.E [R63+-0x1f600], [R18.64], P3 ;  /* 0xe0a00000123f7fae */ /* 0x0005e2000992184c */
[----:B-1----:R-:W-:-:S03]  /*51650*/  IMAD.WIDE R60, R249, 0x4, R94 ;  /* 0x00000004f93c7825 */ /* 0x002fc600078e025e */
[----:B------:R-:W3:Y:S04]  /*51660*/  LDL.LU.64 R94, [R1+0x9f0] ;  /* 0x0009f000015e7983 */ /* 0x000ee80000300a00 */
[----:B------:R-:W-:Y:S04]  /*51670*/  STL.64 [R1+0x1988], R18 ;  /* 0x0019881201007387 */ /* 0x000fe80000100a00 */
[----:B------:R-:W-:Y:S04]  /*51680*/  STL.64 [R1+0x1990], R246 ;  /* 0x001990f601007387 */ /* 0x000fe80000100a00 */
[----:B------:R-:W3:Y:S01]  /*51690*/  LDL.LU.64 R126, [R1+0x9f8] ;  /* 0x0009f800017e7983 */ /* 0x000ee20000300a00 */
[----:B------:R-:W-:-:S03]  /*516a0*/  IADD3 R68, R248, 0x100000, RZ ;  /* 0x00100000f8447810 */ /* 0x000fc60007ffe0ff */
[----:B------:R2:W-:Y:S04]  /*516b0*/  LDGSTS.E [R62+-0x1e600], [R246.64], P3 ;  /* 0xe1a00000f63e7fae */ /* 0x0005e8000992184c */
[----:B------:R4:W-:Y:S04]  /*516c0*/  LDGSTS.E [R64+-0x1d600], [R60.64], P3 ;  /* 0xe2a000003c407fae */ /* 0x0009e8000992184c */
[----:B------:R-:W-:Y:S01]  /*516d0*/  STL.64 [R1+0x19a0], R60 ;  /* 0x0019a03c01007387 */ /* 0x000fe20000100a00 */
[C---:B------:R-:W-:Y:S02]  /*516e0*/  IADD3 R72, R248.reuse, 0x100000, RZ ;  /* 0x00100000f8487810 */ /* 0x040fe40007ffe0ff */
[----:B------:R-:W-:Y:S01]  /*516f0*/  IADD3 R76, R248, 0x100000, RZ ;  /* 0x00100000f84c7810 */ /* 0x000fe20007ffe0ff */
[----:B--2---:R-:W-:-:S05]  /*51700*/  IMAD.WIDE R62, R249, 0x4, R70 ;  /* 0x00000004f93e7825 */ /* 0x004fca00078e0246 */
[----:B------:R3:W-:Y:S01]  /*51710*/  LDGSTS.E [R68+-0x1c600], [R62.64], P3 ;  /* 0xe3a000003e447fae */ /* 0x0007e2000992184c */
[----:B----4-:R-:W-:-:S04]  /*51720*/  IMAD.WIDE R64, R249, 0x4, R118 ;  /* 0x00000004f9407825 */ /* 0x010fc800078e0276 */
[----:B------:R-:W-:Y:S02]  /*51730*/  IMAD.WIDE R66, R249, 0x4, R86 ;  /* 0x00000004f9427825 */ /* 0x000fe400078e0256 */
[----:B------:R-:W2:Y:S04]  /*51740*/  LDL.LU.64 R86, [R1+0xa00] ;  /* 0x000a000001567983 */ /* 0x000ea80000300a00 */
[----:B------:R-:W-:Y:S04]  /*51750*/  STL.64 [R1+0x19b8], R62 ;  /* 0x0019b83e01007387 */ /* 0x000fe80000100a00 */
[----:B------:R-:W4:Y:S01]  /*51760*/  LDL.LU.64 R134, [R1+0xa08] ;  /* 0x000a080001867983 */ /* 0x000f220000300a00 */
[----:B------:R-:W-:-:S02]  /*51770*/  IADD3 R71, R248, 0x100000, RZ ;  /* 0x00100000f8477810 */ /* 0x000fc40007ffe0ff */
[----:B------:R-:W-:-:S03]  /*51780*/  IADD3 R70, R248, 0x100000, RZ ;  /* 0x00100000f8467810 */ /* 0x000fc60007ffe0ff */
[----:B------:R1:W-:Y:S04]  /*51790*/  LDGSTS.E [R71+-0x1b600], [R64.64], P3 ;  /* 0xe4a0000040477fae */ /* 0x0003e8000992184c */
[----:B------:R1:W-:Y:S01]  /*517a0*/  LDGSTS.E [R70+-0x1a600], [R66.64], P3 ;  /* 0xe5a0000042467fae */ /* 0x0003e2000992184c */
[----:B---3--:R-:W-:-:S03]  /*517b0*/  IMAD.WIDE R68, R249, 0x4, R102 ;  /* 0x00000004f9447825 */ /* 0x008fc600078e0266 */
[----:B------:R-:W3:Y:S04]  /*517c0*/  LDL.LU.64 R102, [R1+0xa10] ;  /* 0x000a100001667983 */ /* 0x000ee80000300a00 */
[----:B------:R-:W-:Y:S04]  /*517d0*/  STL.64 [R1+0x19c0], R64 ;  /* 0x0019c04001007387 */ /* 0x000fe80000100a00 */
[----:B------:R-:W-:Y:S04]  /*517e0*/  STL.64 [R1+0x19c8], R66 ;  /* 0x0019c84201007387 */ /* 0x000fe80000100a00 */
[----:B------:R-:W3:Y:S01]  /*517f0*/  LDL.LU.64 R118, [R1+0xa18] ;  /* 0x000a180001767983 */ /* 0x000ee20000300a00 */
[----:B-1----:R-:W-:-:S03]  /*51800*/  IMAD.WIDE R70, R249, 0x4, R78 ;  /* 0x00000004f9467825 */ /* 0x002fc600078e024e */
[----:B------:R-:W-:Y:S04]  /*51810*/  STL.64 [R1+0x19d8], R68 ;  /* 0x0019d84401007387 */ /* 0x000fe80000100a00 */
[----:B------:R1:W-:Y:S04]  /*51820*/  LDGSTS.E [R72+-0x19600], [R68.64], P3 ;  /* 0xe6a0000044487fae */ /* 0x0003e8000992184c */
[----:B------:R1:W-:Y:S01]  /*51830*/  LDGSTS.E [R76+-0x18600], [R70.64], P3 ;  /* 0xe7a00000464c7fae */ /* 0x0003e2000992184c */
[----:B------:R-:W-:-:S03]  /*51840*/  IMAD.WIDE R74, R249, 0x4, R94 ;  /* 0x00000004f94a7825 */ /* 0x000fc600078e025e */
[----:B------:R-:W3:Y:S01]  /*51850*/  LDL.LU.64 R94, [R1+0xa28] ;  /* 0x000a2800015e7983 */ /* 0x000ee20000300a00 */
[----:B-1----:R-:W-:-:S03]  /*51860*/  IMAD.WIDE R72, R249, 0x4, R110 ;  /* 0x00000004f9487825 */ /* 0x002fc600078e026e */
[----:B------:R-:W-:Y:S04]  /*51870*/  STL.64 [R1+0x19e0], R70 ;  /* 0x0019e04601007387 */ /* 0x000fe80000100a00 */
[----:B------:R-:W3:Y:S04]  /*51880*/  LDL.LU.64 R158, [R1+0xa38] ;  /* 0x000a3800019e7983 */ /* 0x000ee80000300a00 */
[----:B------:R-:W3:Y:S01]  /*51890*/  LDL.LU.64 R110, [R1+0xa40] ;  /* 0x000a4000016e7983 */ /* 0x000ee20000300a00 */
[----:B------:R-:W-:-:S03]  /*518a0*/  IMAD.WIDE R76, R249, 0x4, R126 ;  /* 0x00000004f94c7825 */ /* 0x000fc600078e027e */
[----:B------:R-:W-:Y:S04]  /*518b0*/  STL.64 [R1+0x19e8], R72 ;  /* 0x0019e84801007387 */ /* 0x000fe80000100a00 */
[----:B------:R-:W-:Y:S04]  /*518c0*/  STL.64 [R1+0x19f0], R74 ;  /* 0x0019f04a01007387 */ /* 0x000fe80000100a00 */
[----:B------:R-:W3:Y:S01]  /*518d0*/  LDL.LU.64 R126, [R1+0xa48] ;  /* 0x000a4800017e7983 */ /* 0x000ee20000300a00 */
[C---:B------:R-:W-:Y:S02]  /*518e0*/  IADD3 R79, R248.reuse, 0x100000, RZ ;  /* 0x00100000f84f7810 */ /* 0x040fe40007ffe0ff */
[----:B------:R-:W-:-:S02]  /*518f0*/  IADD3 R78, R248, 0x100000, RZ ;  /* 0x00100000f84e7810 */ /* 0x000fc40007ffe0ff */
[C---:B------:R-:W-:Y:S01]  /*51900*/  IADD3 R80, R248.reuse, 0x100000, RZ ;  /* 0x00100000f8507810 */ /* 0x040fe20007ffe0ff */
[----:B------:R2:W-:Y:S01]  /*51910*/  LDGSTS.E [R79+-0x17600], [R72.64], P3 ;  /* 0xe8a00000484f7fae */ /* 0x0005e2000992184c */
[----:B------:R-:W-:-:S03]  /*51920*/  IADD3 R84, R248, 0x100000, RZ ;  /* 0x00100000f8547810 */ /* 0x000fc60007ffe0ff */
[----:B------:R2:W-:Y:S04]  /*51930*/  LDGSTS.E [R78+-0x16600], [R74.64], P3 ;  /* 0xe9a000004a4e7fae */ /* 0x0005e8000992184c */
[----:B------:R-:W-:Y:S04]  /*51940*/  STL.64 [R1+0x19f8], R76 ;  /* 0x0019f84c01007387 */ /* 0x000fe80000100a00 */
[----:B------:R4:W-:Y:S01]  /*51950*/  LDGSTS.E [R80+-0x15600], [R76.64], P3 ;  /* 0xeaa000004c507fae */ /* 0x0009e2000992184c */
[C---:B------:R-:W-:Y:S02]  /*51960*/  IADD3 R88, R248.reuse, 0x100000, RZ ;  /* 0x00100000f8587810 */ /* 0x040fe40007ffe0ff */
[----:B------:R-:W-:Y:S01]  /*51970*/  IADD3 R92, R248, 0x100000, RZ ;  /* 0x00100000f85c7810 */ /* 0x000fe20007ffe0ff */
[----:B--2---:R-:W-:-:S05]  /*51980*/  IMAD.WIDE R78, R249, 0x4, R86 ;  /* 0x00000004f94e7825 */ /* 0x004fca00078e0256 */
[----:B------:R1:W-:Y:S01]  /*51990*/  LDGSTS.E [R84+-0x14600], [R78.64], P3 ;  /* 0xeba000004e547fae */ /* 0x0003e2000992184c */
[----:B----4-:R-:W-:Y:S01]  /*519a0*/  IMAD.WIDE R80, R249, 0x4, R134 ;  /* 0x00000004f9507825 */ /* 0x010fe200078e0286 */
[C---:B------:R-:W-:Y:S02]  /*519b0*/  IADD3 R87, R248.reuse, 0x100000, RZ ;  /* 0x00100000f8577810 */ /* 0x040fe40007ffe0ff */
[----:B------:R-:W-:-:S03]  /*519c0*/  IADD3 R86, R248, 0x100000, RZ ;  /* 0x00100000f8567810 */ /* 0x000fc60007ffe0ff */
[----:B------:R2:W-:Y:S01]  /*519d0*/  LDGSTS.E [R87+-0x13600], [R80.64], P3 ;  /* 0xeca0000050577fae */ /* 0x0005e2000992184c */
[----:B---3--:R-:W-:-:S03]  /*519e0*/  IMAD.WIDE R82, R249, 0x4, R102 ;  /* 0x00000004f9527825 */ /* 0x008fc600078e0266 */
[----:B------:R-:W3:Y:S04]  /*519f0*/  LDL.LU.64 R102, [R1+0xa50] ;  /* 0x000a500001667983 */ /* 0x000ee80000300a00 */
[----:B------:R-:W-:Y:S04]  /*51a00*/  STL.64 [R1+0x1a00], R78 ;  /* 0x001a004e01007387 */ /* 0x000fe80000100a00 */
[----:B------:R-:W4:Y:S01]  /*51a10*/  LDL.LU.64 R150, [R1+0xa58] ;  /* 0x000a580001967983 */ /* 0x000f220000300a00 */
[----:B-1----:R-:W-:-:S03]  /*51a20*/  IMAD.WIDE R84, R249, 0x4, R118 ;  /* 0x00000004f9547825 */ /* 0x002fc600078e0276 */
[----:B------:R-:W4:Y:S04]  /*51a30*/  LDL.LU.64 R118, [R1+0xa60] ;  /* 0x000a600001767983 */ /* 0x000f280000300a00 */
[----:B------:R-:W-:Y:S04]  /*51a40*/  STL.64 [R1+0x1a08], R80 ;  /* 0x001a085001007387 */ /* 0x000fe80000100a00 */
[----:B------:R-:W-:Y:S04]  /*51a50*/  STL.64 [R1+0x1a10], R82 ;  /* 0x001a105201007387 */ /* 0x000fe80000100a00 */
[----:B------:R-:W4:Y:S04]  /*51a60*/  LDL.LU.64 R134, [R1+0xa68] ;  /* 0x000a680001867983 */ /* 0x000f280000300a00 */
[----:B------:R2:W-:Y:S04]  /*51a70*/  LDGSTS.E [R86+-0x12600], [R82.64], P3 ;  /* 0xeda0000052567fae */ /* 0x0005e8000992184c */
[----:B------:R1:W-:Y:S04]  /*51a80*/  LDGSTS.E [R88+-0x11600], [R84.64], P3 ;  /* 0xeea0000054587fae */ /* 0x0003e8000992184c */
[----:B------:R-:W-:Y:S01]  /*51a90*/  STL.64 [R1+0x1a18], R84 ;  /* 0x001a185401007387 */ /* 0x000fe20000100a00 */
[----:B--2---:R-:W-:-:S04]  /*51aa0*/  IMAD.WIDE R86, R249, 0x4, R94 ;  /* 0x00000004f9567825 */ /* 0x004fc800078e025e */
[C---:B-1----:R-:W-:Y:S01]  /*51ab0*/  IMAD.WIDE R88, R249.reuse, 0x4, R158 ;  /* 0x00000004f9587825 */ /* 0x042fe200078e029e */
[----:B------:R1:W-:Y:S03]  /*51ac0*/  LDGSTS.E [R92+-0x10600], [R86.64], P3 ;  /* 0xefa00000565c7fae */ /* 0x0003e6000992184c */
[C---:B------:R-:W-:Y:S02]  /*51ad0*/  IMAD.WIDE R90, R249.reuse, 0x4, R110 ;  /* 0x00000004f95a7825 */ /* 0x040fe400078e026e */
[----:B------:R-:W2:Y:S04]  /*51ae0*/  LDL.LU.64 R110, [R1+0xa70] ;  /* 0x000a7000016e7983 */ /* 0x000ea80000300a00 */
[----:B------:R-:W-:Y:S04]  /*51af0*/  STL.64 [R1+0x1a20], R86 ;  /* 0x001a205601007387 */ /* 0x000fe80000100a00 */
[----:B------:R-:W2:Y:S01]  /*51b00*/  LDL.LU.64 R166, [R1+0xa78] ;  /* 0x000a780001a67983 */ /* 0x000ea20000300a00 */
[----:B-1----:R-:W-:-:S03]  /*51b10*/  IMAD.WIDE R92, R249, 0x4, R126 ;  /* 0x00000004f95c7825 */ /* 0x002fc600078e027e */
[----:B------:R-:W2:Y:S04]  /*51b20*/  LDL.LU.64 R158, [R1+0xaa0] ;  /* 0x000aa000019e7983 */ /* 0x000ea80000300a00 */
[----:B------:R-:W-:Y:S04]  /*51b30*/  STL.64 [R1+0x1a28], R88 ;  /* 0x001a285801007387 */ /* 0x000fe80000100a00 */
[----:B------:R-:W-:Y:S04]  /*51b40*/  STL.64 [R1+0x1a30], R90 ;  /* 0x001a305a01007387 */ /* 0x000fe80000100a00 */
[----:B------:R-:W2:Y:S01]  /*51b50*/  LDL.LU.64 R126, [R1+0xa98] ;  /* 0x000a9800017e7983 */ /* 0x000ea20000300a00 */
[----:B------:R-:W-:-:S02]  /*51b60*/  IADD3 R95, R248, 0x100000, RZ ;  /* 0x00100000f85f7810 */ /* 0x000fc40007ffe0ff */
[C---:B------:R-:W-:Y:S02]  /*51b70*/  IADD3 R94, R248.reuse, 0x100000, RZ ;  /* 0x00100000f85e7810 */ /* 0x040fe40007ffe0ff */
[C---:B------:R-:W-:Y:S01]  /*51b80*/  IADD3 R96, R248.reuse, 0x100000, RZ ;  /* 0x00100000f8607810 */ /* 0x040fe20007ffe0ff */
[----:B------:R3:W-:Y:S04]  /*51b90*/  LDGSTS.E [R95+-0xf600], [R88.64], P3 ;  /* 0xf0a00000585f7fae */ /* 0x0007e8000992184c */
[----:B------:R3:W-:Y:S01]  /*51ba0*/  LDGSTS.E [R94+-0xe600], [R90.64], P3 ;  /* 0xf1a000005a5e7fae */ /* 0x0007e2000992184c */
[----:B------:R-:W-:-:S03]  /*51bb0*/  IADD3 R100, R248, 0x100000, RZ ;  /* 0x00100000f8647810 */ /* 0x000fc60007ffe0ff */
[----:B------:R4:W-:Y:S04]  /*51bc0*/  LDGSTS.E [R96+-0xd600], [R92.64], P3 ;  /* 0xf2a000005c607fae */ /* 0x0009e8000992184c */
[----:B------:R-:W-:Y:S01]  /*51bd0*/  STL.64 [R1+0x1a38], R92 ;  /* 0x001a385c01007387 */ /* 0x000fe20000100a00 */
[C---:B------:R-:W-:Y:S02]  /*51be0*/  IADD3 R104, R248.reuse, 0x100000, RZ ;  /* 0x00100000f8687810 */ /* 0x040fe40007ffe0ff */
[----:B------:R-:W-:Y:S01]  /*51bf0*/  IADD3 R108, R248, 0x100000, RZ ;  /* 0x00100000f86c7810 */ /* 0x000fe20007ffe0ff */
[----:B---3--:R-:W-:-:S04]  /*51c00*/  IMAD.WIDE R94, R249, 0x4, R102 ;  /* 0x00000004f95e7825 */ /* 0x008fc800078e0266 */
[C---:B----4-:R-:W-:Y:S01]  /*51c10*/  IMAD.WIDE R96, R249.reuse, 0x4, R150 ;  /* 0x00000004f9607825 */ /* 0x050fe200078e0296 */
[----:B------:R1:W-:Y:S03]  /*51c20*/  LDGSTS.E [R100+-0xc600], [R94.64], P3 ;  /* 0xf3a000005e647fae */ /* 0x0003e6000992184c */
[C---:B------:R-:W-:Y:S02]  /*51c30*/  IMAD.WIDE R98, R249.reuse, 0x4, R118 ;  /* 0x00000004f9627825 */ /* 0x040fe400078e0276 */
[----:B------:R-:W3:Y:S04]  /*51c40*/  LDL.LU.64 R118, [R1+0xa90] ;  /* 0x000a900001767983 */ /* 0x000ee80000300a00 */
[----:B------:R-:W-:Y:S04]  /*51c50*/  STL.64 [R1+0x1a40], R94 ;  /* 0x001a405e01007387 */ /* 0x000fe80000100a00 */
[----:B------:R-:W4:Y:S01]  /*51c60*/  LDL.LU.64 R142, [R1+0xa88] ;  /* 0x000a8800018e7983 */ /* 0x000f220000300a00 */
[----:B-1----:R-:W-:-:S03]  /*51c70*/  IMAD.WIDE R100, R249, 0x4, R134 ;  /* 0x00000004f9647825 */ /* 0x002fc600078e0286 */
[----:B------:R-:W4:Y:S01]  /*51c80*/  LDL.LU.64 R150, [R1+0xa80] ;  /* 0x000a800001967983 */ /* 0x000f220000300a00 */
[----:B------:R-:W-:-:S03]  /*51c90*/  IADD3 R103, R248, 0x100000, RZ ;  /* 0x00100000f8677810 */ /* 0x000fc60007ffe0ff */
[----:B------:R-:W-:Y:S01]  /*51ca0*/  STL.64 [R1+0x1a48], R96 ;  /* 0x001a486001007387 */ /* 0x000fe20000100a00 */
[----:B------:R-:W-:-:S03]  /*51cb0*/  IADD3 R102, R248, 0x100000, RZ ;  /* 0x00100000f8667810 */ /* 0x000fc60007ffe0ff */
[----:B------:R-:W-:Y:S04]  /*51cc0*/  STL.64 [R1+0x1a50], R98 ;  /* 0x001a506201007387 */ /* 0x000fe80000100a00 */
[----:B------:R-:W4:Y:S04]  /*51cd0*/  LDL.LU.64 R134, [R1+0xa30] ;  /* 0x000a300001867983 */ /* 0x000f280000300a00 */
[----:B------:R2:W-:Y:S04]  /*51ce0*/  LDGSTS.E [R103+-0xb600], [R96.64], P3 ;  /* 0xf4a0000060677fae */ /* 0x0005e8000992184c */
[----:B------:R2:W-:Y:S04]  /*51cf0*/  LDGSTS.E [R102+-0xa600], [R98.64], P3 ;  /* 0xf5a0000062667fae */ /* 0x0005e8000992184c */
[----:B------:R-:W-:Y:S04]  /*51d00*/  STL.64 [R1+0x1a58], R100 ;  /* 0x001a586401007387 */ /* 0x000fe80000100a00 */
[----:B------:R1:W-:Y:S01]  /*51d10*/  LDGSTS.E [R104+-0x9600], [R100.64], P3 ;  /* 0xf6a0000064687fae */ /* 0x0003e2000992184c */
[----:B--2---:R-:W-:-:S04]  /*51d20*/  IMAD.WIDE R102, R249, 0x4, R110 ;  /* 0x00000004f9667825 */ /* 0x004fc800078e026e */
[C---:B------:R-:W-:Y:S01]  /*51d30*/  IMAD.WIDE R106, R249.reuse, 0x4, R158 ;  /* 0x00000004f96a7825 */ /* 0x040fe200078e029e */
[----:B------:R2:W-:Y:S04]  /*51d40*/  LDGSTS.E [R108+-0x8600], [R102.64], P3 ;  /* 0xf7a00000666c7fae */ /* 0x0005e8000992184c */
[----:B------:R-:W4:Y:S04]  /*51d50*/  LDL.LU.64 R158, [R1+0x718] ;  /* 0x00071800019e7983 */ /* 0x000f280000300a00 */
[----:B------:R-:W-:Y:S01]  /*51d60*/  STL.64 [R1+0x1a60], R102 ;  /* 0x001a606601007387 */ /* 0x000fe20000100a00 */
[----:B--2---:R-:W-:-:S03]  /*51d70*/  IMAD.WIDE R108, R249, 0x4, R126 ;  /* 0x00000004f96c7825 */ /* 0x004fc600078e027e */
[----:B------:R-:W2:Y:S04]  /*51d80*/  LDL.LU.64 R182, [R1+0xaa8] ;  /* 0x000aa80001b67983 */ /* 0x000ea80000300a00 */
[----:B------:R-:W2:Y:S01]  /*51d90*/  LDL.LU.64 R126, [R1+0xab0] ;  /* 0x000ab000017e7983 */ /* 0x000ea20000300a00 */
[C---:B------:R-:W-:Y:S01]  /*51da0*/  IADD3 R111, R248.reuse, 0x100000, RZ ;  /* 0x00100000f86f7810 */ /* 0x040fe20007ffe0ff */
[----:B-1----:R-:W-:Y:S01]  /*51db0*/  IMAD.WIDE R104, R249, 0x4, R166 ;  /* 0x00000004f9687825 */ /* 0x002fe200078e02a6 */
[C---:B------:R-:W-:Y:S02]  /*51dc0*/  IADD3 R110, R248.reuse, 0x100000, RZ ;  /* 0x00100000f86e7810 */ /* 0x040fe40007ffe0ff */
[C---:B------:R-:W-:Y:S02]  /*51dd0*/  IADD3 R112, R248.reuse, 0x100000, RZ ;  /* 0x00100000f8707810 */ /* 0x040fe40007ffe0ff */
[----:B------:R3:W-:Y:S01]  /*51de0*/  LDGSTS.E [R111+-0x7600], [R104.64], P3 ;  /* 0xf8a00000686f7fae */ /* 0x0007e2000992184c */
[----:B------:R-:W-:-:S03]  /*51df0*/  IADD3 R116, R248, 0x100000, RZ ;  /* 0x00100000f8747810 */ /* 0x000fc60007ffe0ff */
[----:B------:R-:W-:Y:S04]  /*51e00*/  STL.64 [R1+0x1a68], R104 ;  /* 0x001a686801007387 */ /* 0x000fe80000100a00 */
[----:B------:R3:W-:Y:S04]  /*51e10*/  LDGSTS.E [R110+-0x6600], [R106.64], P3 ;  /* 0xf9a000006a6e7fae */ /* 0x0007e8000992184c */
[----:B------:R-:W-:Y:S04]  /*51e20*/  STL.64 [R1+0x1a70], R106 ;  /* 0x001a706a01007387 */ /* 0x000fe80000100a00 */
[----:B------:R-:W2:Y:S04]  /*51e30*/  LDL.LU.64 R166, [R1+0xab8] ;  /* 0x000ab80001a67983 */ /* 0x000ea80000300a00 */
[----:B------:R-:W-:Y:S04]  /*51e40*/  STL.64 [R1+0x1a78], R108 ;  /* 0x001a786c01007387 */ /* 0x000fe80000100a00 */
[----:B------:R4:W-:Y:S01]  /*51e50*/  LDGSTS.E [R112+-0x5600], [R108.64], P3 ;  /* 0xfaa000006c707fae */ /* 0x0009e2000992184c */
[----:B---3--:R-:W-:-:S05]  /*51e60*/  IMAD.WIDE R110, R249, 0x4, R118 ;  /* 0x00000004f96e7825 */ /* 0x008fca00078e0276 */
[----:B------:R1:W-:Y:S01]  /*51e70*/  LDGSTS.E [R116+-0x4600], [R110.64], P3 ;  /* 0xfba000006e747fae */ /* 0x0003e2000992184c */
[----:B----4-:R-:W-:-:S04]  /*51e80*/  IMAD.WIDE R112, R249, 0x4, R142 ;  /* 0x00000004f9707825 */ /* 0x010fc800078e028e */
[C---:B------:R-:W-:Y:S02]  /*51e90*/  IMAD.WIDE R114, R249.reuse, 0x4, R150 ;  /* 0x00000004f9727825 */ /* 0x040fe400078e0296 */
[----:B------:R-:W3:Y:S04]  /*51ea0*/  LDL.LU.64 R150, [R1+0xac0] ;  /* 0x000ac00001967983 */ /* 0x000ee80000300a00 */
[----:B------:R-:W-:Y:S04]  /*51eb0*/  STL.64 [R1+0x1a80], R110 ;  /* 0x001a806e01007387 */ /* 0x000fe80000100a00 */
[----:B------:R-:W4:Y:S01]  /*51ec0*/  LDL.LU.64 R142, [R1+0xac8] ;  /* 0x000ac800018e7983 */ /* 0x000f220000300a00 */
[----:B-1----:R-:W-:-:S03]  /*51ed0*/  IMAD.WIDE R116, R249, 0x4, R134 ;  /* 0x00000004f9747825 */ /* 0x002fc600078e0286 */
[----:B------:R-:W4:Y:S01]  /*51ee0*/  LDL.LU.64 R134, [R1+0xad0] ;  /* 0x000ad00001867983 */ /* 0x000f220000300a00 */
[C---:B------:R-:W-:Y:S02]  /*51ef0*/  IADD3 R119, R248.reuse, 0x100000, RZ ;  /* 0x00100000f8777810 */ /* 0x040fe40007ffe0ff */
[----:B------:R-:W-:Y:S01]  /*51f00*/  IADD3 R118, R248, 0x100000, RZ ;  /* 0x00100000f8767810 */ /* 0x000fe20007ffe0ff */
[----:B------:R-:W-:Y:S04]  /*51f10*/  STL.64 [R1+0x1a88], R112 ;  /* 0x001a887001007387 */ /* 0x000fe80000100a00 */
[----:B------:R1:W-:Y:S04]  /*51f20*/  LDGSTS.E [R119+-0x3600], [R112.64], P3 ;  /* 0xfca0000070777fae */ /* 0x0003e8000992184c */
[----:B------:R1:W-:Y:S04]  /*51f30*/  LDGSTS.E [R118+-0x2600], [R114.64], P3 ;  /* 0xfda0000072767fae */ /* 0x0003e8000992184c */
[----:B------:R2:W-:Y:S01]  /*51f40*/  STL.64 [R1+0x1a90], R114 ;  /* 0x001a907201007387 */ /* 0x0005e20000100a00 */
[----:B-1----:R-:W-:-:S03]  /*51f50*/  IMAD.WIDE R118, R249, 0x4, R158 ;  /* 0x00000004f9767825 */ /* 0x002fc600078e029e */
[----:B------:R-:W4:Y:S04]  /*51f60*/  LDL.LU.64 R158, [R1+0xad8] ;  /* 0x000ad800019e7983 */ /* 0x000f280000300a00 */
[----:B------:R1:W-:Y:S01]  /*51f70*/  STL.64 [R1+0x1a98], R116 ;  /* 0x001a987401007387 */ /* 0x0003e20000100a00 */
[----:B--2---:R-:W-:-:S04]  /*51f80*/  IMAD.WIDE R114, R249, 0x4, R182 ;  /* 0x00000004f9727825 */ /* 0x004fc800078e02b6 */
[----:B------:R-:W-:Y:S02]  /*51f90*/  IMAD.WIDE R110, R249, 0x4, R126 ;  /* 0x00000004f96e7825 */ /* 0x000fe400078e027e */
[----:B------:R-:W2:Y:S04]  /*51fa0*/  LDL.LU.64 R126, [R1+0xae0] ;  /* 0x000ae000017e7983 */ /* 0x000ea80000300a00 */
[----:B------:R-:W-:Y:S04]  /*51fb0*/  STL.64 [R1+0x1aa0], R118 ;  /* 0x001aa07601007387 */ /* 0x000fe80000100a00 */
[----:B------:R-:W2:Y:S01]  /*51fc0*/  LDL.LU.64 R182, [R1+0xae8] ;  /* 0x000ae80001b67983 */ /* 0x000ea20000300a00 */
[----:B------:R-:W-:-:S05]  /*51fd0*/  IADD3 R120, R248, 0x100000, RZ ;  /* 0x00100000f8787810 */ /* 0x000fca0007ffe0ff */
[----:B------:R1:W-:Y:S02]  /*51fe0*/  LDGSTS.E [R120+-0x1600], [R116.64], P3 ;  /* 0xfea0000074787fae */ /* 0x0003e4000992184c */
[C---:B-1----:R-:W-:Y:S02]  /*51ff0*/  IMAD.WIDE R116, R249.reuse, 0x4, R166 ;  /* 0x00000004f9747825 */ /* 0x042fe400078e02a6 */
[----:B------:R-:W2:Y:S04]  /*52000*/  LDL.LU.64 R166, [R1+0xaf0] ;  /* 0x000af00001a67983 */ /* 0x000ea80000300a00 */
[----:B------:R-:W-:Y:S04]  /*52010*/  STL.64 [R1+0x1b30], R114 ;  /* 0x001b307201007387 */ /* 0x000fe80000100a00 */
[----:B------:R-:W-:Y:S01]  /*52020*/  STL.64 [R1+0x1b20], R110 ;  /* 0x001b206e01007387 */ /* 0x000fe20000100a00 */
[----:B---3--:R-:W-:-:S03]  /*52030*/  IMAD.WIDE R112, R249, 0x4, R150 ;  /* 0x00000004f9707825 */ /* 0x008fc600078e0296 */
[----:B------:R-:W3:Y:S04]  /*52040*/  LDL.LU.64 R150, [R1+0xaf8] ;  /* 0x000af80001967983 */ /* 0x000ee80000300a00 */
[----:B------:R-:W-:Y:S01]  /*52050*/  STL.64 [R1+0x1b10], R116 ;  /* 0x001b107401007387 */ /* 0x000fe20000100a00 */
[----:B----4-:R-:W-:-:S03]  /*52060*/  IMAD.WIDE R78, R249, 0x4, R134 ;  /* 0x00000004f94e7825 */ /* 0x010fc600078e0286 */
[----:B------:R-:W4:Y:S01]  /*52070*/  LDL.LU.64 R134, [R1+0xb00] ;  /* 0x000b000001867983 */ /* 0x000f220000300a00 */
[----:B------:R-:W-:-:S03]  /*52080*/  IMAD.WIDE R108, R249, 0x4, R142 ;  /* 0x00000004f96c7825 */ /* 0x000fc600078e028e */
[----:B------:R-:W-:Y:S04]  /*52090*/  STL.64 [R1+0x1b00], R112 ;  /* 0x001b007001007387 */ /* 0x000fe80000100a00 */
[----:B------:R-:W4:Y:S01]  /*520a0*/  LDL.LU.64 R142, [R1+0xb08] ;  /* 0x000b0800018e7983 */ /* 0x000f220000300a00 */
[----:B------:R-:W-:-:S03]  /*520b0*/  IMAD.WIDE R70, R249, 0x4, R158 ;  /* 0x00000004f9467825 */ /* 0x000fc600078e029e */
[----:B------:R-:W4:Y:S04]  /*520c0*/  LDL.LU.64 R158, [R1+0xb18] ;  /* 0x000b1800019e7983 */ /* 0x000f280000300a00 */
[----:B------:R-:W-:Y:S04]  /*520d0*/  STL.64 [R1+0x1af0], R108 ;  /* 0x001af06c01007387 */ /* 0x000fe80000100a00 */
[----:B------:R-:W-:Y:S01]  /*520e0*/  STL.64 [R1+0x1ae0], R78 ;  /* 0x001ae04e01007387 */ /* 0x000fe20000100a00 */
[----:B--2---:R-:W-:-:S03]  /*520f0*/  IMAD.WIDE R106, R249, 0x4, R126 ;  /* 0x00000004f96a7825 */ /* 0x004fc600078e027e */
[----:B------:R-:W2:Y:S04]  /*52100*/  LDL.LU.64 R126, [R1+0xb20] ;  /* 0x000b2000017e7983 */ /* 0x000ea80000300a00 */
[----:B------:R-:W-:Y:S01]  /*52110*/  STL.64 [R1+0x1ad0], R70 ;  /* 0x001ad04601007387 */ /* 0x000fe20000100a00 */
[----:B------:R-:W-:-:S03]  /*52120*/  IMAD.WIDE R94, R249, 0x4, R182 ;  /* 0x00000004f95e7825 */ /* 0x000fc600078e02b6 */
[----:B------:R-:W2:Y:S04]  /*52130*/  LDL.LU.64 R182, [R1+0xb28] ;  /* 0x000b280001b67983 */ /* 0x000ea80000300a00 */
[----:B------:R-:W-:Y:S01]  /*52140*/  STL.64 [R1+0x1ac0], R106 ;  /* 0x001ac06a01007387 */ /* 0x000fe20000100a00 */
[----:B------:R-:W-:-:S03]  /*52150*/  IMAD.WIDE R66, R249, 0x4, R166 ;  /* 0x00000004f9427825 */ /* 0x000fc600078e02a6 */
[----:B------:R-:W2:Y:S01]  /*52160*/  LDL.LU.64 R166, [R1+0xb30] ;  /* 0x000b300001a67983 */ /* 0x000ea20000300a00 */
[----:B---3--:R-:W-:-:S03]  /*52170*/  IMAD.WIDE R96, R249, 0x4, R150 ;  /* 0x00000004f9607825 */ /* 0x008fc600078e0296 */
[----:B------:R-:W3:Y:S04]  /*52180*/  LDL.LU.64 R150, [R1+0xb38] ;  /* 0x000b380001967983 */ /* 0x000ee80000300a00 */
[----:B------:R-:W-:Y:S04]  /*52190*/  STL.64 [R1+0x1ab0], R94 ;  /* 0x001ab05e01007387 */ /* 0x000fe80000100a00 */
[----:B------:R-:W-:Y:S01]  /*521a0*/  STL.64 [R1+0x1aa8], R66 ;  /* 0x001aa84201007387 */ /* 0x000fe20000100a00 */
[----:B----4-:R-:W-:-:S03]  /*521b0*/  IMAD.WIDE R90, R249, 0x4, R134 ;  /* 0x00000004f95a7825 */ /* 0x010fc600078e0286 */
[----:B------:R-:W4:Y:S04]  /*521c0*/  LDL.LU.64 R134, [R1+0xb40] ;  /* 0x000b400001867983 */ /* 0x000f280000300a00 */
[----:B------:R-:W-:Y:S01]  /*521d0*/  STL.64 [R1+0x1ab8], R96 ;  /* 0x001ab86001007387 */ /* 0x000fe20000100a00 */
[----:B------:R-:W-:-:S03]  /*521e0*/  IMAD.WIDE R64, R249, 0x4, R142 ;  /* 0x00000004f9407825 */ /* 0x000fc600078e028e */
[----:B------:R-:W4:Y:S04]  /*521f0*/  LDL.LU.64 R142, [R1+0xb48] ;  /* 0x000b4800018e7983 */ /* 0x000f280000300a00 */
[----:B------:R-:W-:Y:S01]  /*52200*/  STL.64 [R1+0x1ac8], R90 ;  /* 0x001ac85a01007387 */ /* 0x000fe20000100a00 */
[----:B------:R-:W-:-:S03]  /*52210*/  IMAD.WIDE R68, R249, 0x4, R158 ;  /* 0x00000004f9447825 */ /* 0x000fc600078e029e */
[----:B------:R-:W4:Y:S01]  /*52220*/  LDL.LU.64 R158, [R1+0xb58] ;  /* 0x000b5800019e7983 */ /* 0x000f220000300a00 */
[----:B--2---:R-:W-:-:S03]  /*52230*/  IMAD.WIDE R98, R249, 0x4, R126 ;  /* 0x00000004f9627825 */ /* 0x004fc600078e027e */
[----:B------:R-:W2:Y:S04]  /*52240*/  LDL.LU.64 R126, [R1+0xb60] ;  /* 0x000b6000017e7983 */ /* 0x000ea80000300a00 */
[----:B------:R-:W-:Y:S01]  /*52250*/  STL.64 [R1+0x1ad8], R64 ;  /* 0x001ad84001007387 */ /* 0x000fe20000100a00 */
[----:B------:R-:W-:-:S03]  /*52260*/  IMAD.WIDE R86, R249, 0x4, R182 ;  /* 0x00000004f9567825 */ /* 0x000fc600078e02b6 */
[----:B------:R1:W-:Y:S04]  /*52270*/  STL.64 [R1+0x1ae8], R68 ;  /* 0x001ae84401007387 */ /* 0x0003e80000100a00 */
[----:B------:R-:W2:Y:S04]  /*52280*/  LDL.LU.64 R182, [R1+0xb68] ;  /* 0x000b680001b67983 */ /* 0x000ea80000300a00 */
[----:B------:R-:W-:Y:S01]  /*52290*/  STL.64 [R1+0x1af8], R98 ;  /* 0x001af86201007387 */ /* 0x000fe20000100a00 */
[----:B------:R-:W-:-:S03]  /*522a0*/  IMAD.WIDE R82, R249, 0x4, R166 ;  /* 0x00000004f9527825 */ /* 0x000fc600078e02a6 */
[----:B------:R-:W2:Y:S01]  /*522b0*/  LDL.LU.64 R166, [R1+0xb70] ;  /* 0x000b700001a67983 */ /* 0x000ea20000300a00 */
[----:B---3--:R-:W-:-:S03]  /*522c0*/  IMAD.WIDE R76, R249, 0x4, R150 ;  /* 0x00000004f94c7825 */ /* 0x008fc600078e0296 */
[----:B------:R-:W3:Y:S04]  /*522d0*/  LDL.LU.64 R150, [R1+0xb78] ;  /* 0x000b780001967983 */ /* 0x000ee80000300a00 */
[----:B------:R-:W-:Y:S01]  /*522e0*/  STL.64 [R1+0x1b08], R86 ;  /* 0x001b085601007387 */ /* 0x000fe20000100a00 */
[----:B----4-:R-:W-:-:S03]  /*522f0*/  IMAD.WIDE R60, R249, 0x4, R134 ;  /* 0x00000004f93c7825 */ /* 0x010fc600078e0286 */
[----:B------:R-:W4:Y:S04]  /*52300*/  LDL.LU.64 R134, [R1+0xb80] ;  /* 0x000b800001867983 */ /* 0x000f280000300a00 */
[----:B------:R-:W4:Y:S01]  /*52310*/  LDL.LU.64 R190, [R1+0xb90] ;  /* 0x000b900001be7983 */ /* 0x000f220000300a00 */
[----:B------:R-:W-:-:S03]  /*52320*/  IMAD.WIDE R62, R249, 0x4, R142 ;  /* 0x00000004f93e7825 */ /* 0x000fc600078e028e */
[----:B------:R1:W-:Y:S04]  /*52330*/  STL.64 [R1+0x1b18], R82 ;  /* 0x001b185201007387 */ /* 0x0003e80000100a00 */
[----:B------:R-:W-:Y:S04]  /*52340*/  STL.64 [R1+0x1b28], R76 ;  /* 0x001b284c01007387 */ /* 0x000fe80000100a00 */
[----:B------:R-:W4:Y:S04]  /*52350*/  LDL.LU.64 R142, [R1+0xb98] ;  /* 0x000b9800018e7983 */ /* 0x000f280000300a00 */
[----:B------:R1:W-:Y:S01]  /*52360*/  STL.64 [R1+0x1b38], R60 ;  /* 0x001b383c01007387 */ /* 0x0003e20000100a00 */
[----:B------:R-:W-:-:S03]  /*52370*/  IMAD.WIDE R18, R249, 0x4, R158 ;  /* 0x00000004f9127825 */ /* 0x000fc600078e029e */
[----:B------:R-:W4:Y:S01]  /*52380*/  LDL.LU.64 R158, [R1+0xba0] ;  /* 0x000ba000019e7983 */ /* 0x000f220000300a00 */
[----:B--2---:R-:W-:-:S03]  /*52390*/  IMAD.WIDE R54, R249, 0x4, R126 ;  /* 0x00000004f9367825 */ /* 0x004fc600078e027e */
[----:B------:R-:W2:Y:S01]  /*523a0*/  LDL.LU.64 R126, [R1+0xba8] ;  /* 0x000ba800017e7983 */ /* 0x000ea20000300a00 */
[----:B------:R-:W-:-:S03]  /*523b0*/  IMAD.WIDE R46, R249, 0x4, R182 ;  /* 0x00000004f92e7825 */ /* 0x000fc600078e02b6 */
[----:B------:R-:W2:Y:S01]  /*523c0*/  LDL.LU.64 R182, [R1+0xbb0] ;  /* 0x000bb00001b67983 */ /* 0x000ea20000300a00 */
[----:B------:R-:W-:-:S03]  /*523d0*/  IMAD.WIDE R24, R249, 0x4, R166 ;  /* 0x00000004f9187825 */ /* 0x000fc600078e02a6 */
[----:B------:R-:W2:Y:S01]  /*523e0*/  LDL.LU.64 R166, [R1+0xbb8] ;  /* 0x000bb80001a67983 */ /* 0x000ea20000300a00 */
[----:B---3--:R-:W-:-:S03]  /*523f0*/  IMAD.WIDE R52, R249, 0x4, R150 ;  /* 0x00000004f9347825 */ /* 0x008fc600078e0296 */
[----:B------:R-:W3:Y:S01]  /*52400*/  LDL.LU.64 R150, [R1+0xbc0] ;  /* 0x000bc00001967983 */ /* 0x000ee20000300a00 */
[----:B----4-:R-:W-:-:S03]  /*52410*/  IMAD.WIDE R32, R249, 0x4, R134 ;  /* 0x00000004f9207825 */ /* 0x010fc600078e0286 */
[----:B------:R-:W4:Y:S01]  /*52420*/  LDL.LU.64 R134, [R1+0xbd0] ;  /* 0x000bd00001867983 */ /* 0x000f220000300a00 */
[----:B------:R-:W-:-:S03]  /*52430*/  IMAD.WIDE R20, R249, 0x4, R190 ;  /* 0x00000004f9147825 */ /* 0x000fc600078e02be */
[----:B------:R-:W4:Y:S01]  /*52440*/  LDL.LU.64 R190, [R1+0xbd8] ;  /* 0x000bd80001be7983 */ /* 0x000f220000300a00 */
[----:B------:R-:W-:-:S03]  /*52450*/  IMAD.WIDE R250, R249, 0x4, R142 ;  /* 0x00000004f9fa7825 */ /* 0x000fc600078e028e */
[----:B------:R-:W4:Y:S01]  /*52460*/  LDL.LU.64 R142, [R1+0xbe0] ;  /* 0x000be000018e7983 */ /* 0x000f220000300a00 */
[----:B------:R-:W-:-:S03]  /*52470*/  IMAD.WIDE R36, R249, 0x4, R158 ;  /* 0x00000004f9247825 */ /* 0x000fc600078e029e */
[----:B------:R-:W4:Y:S01]  /*52480*/  LDL.LU.64 R158, [R1+0xbe8] ;  /* 0x000be800019e7983 */ /* 0x000f220000300a00 */
[----:B--2---:R-:W-:-:S03]  /*52490*/  IMAD.WIDE R10, R249, 0x4, R126 ;  /* 0x00000004f90a7825 */ /* 0x004fc600078e027e */
[----:B------:R-:W4:Y:S01]  /*524a0*/  LDL.LU.64 R126, [R1+0xbf0] ;  /* 0x000bf000017e7983 */ /* 0x000f220000300a00 */
[----:B------:R-:W-:-:S03]  /*524b0*/  IMAD.WIDE R6, R249, 0x4, R182 ;  /* 0x00000004f9067825 */ /* 0x000fc600078e02b6 */
[----:B------:R-:W4:Y:S01]  /*524c0*/  LDL.LU.64 R182, [R1+0xbf8] ;  /* 0x000bf80001b67983 */ /* 0x000f220000300a00 */
[----:B------:R-:W-:Y:S02]  /*524d0*/  IADD3 R123, R248, 0x100000, RZ ;  /* 0x00100000f87b7810 */ /* 0x000fe40007ffe0ff */
[----:B------:R-:W-:-:S03]  /*524e0*/  LOP3.LUT R248, R252, 0x60, RZ, 0x3c, !PT ;  /* 0x00000060fcf87812 */ /* 0x000fc600078e3cff */
[----:B------:R1:W-:Y:S01]  /*524f0*/  LDGSTS.E [R123+-0x600], [R118.64], P3 ;  /* 0xffa00000767b7fae */ /* 0x0003e2000992184c */
[C---:B------:R-:W-:Y:S02]  /*52500*/  IADD3 R122, R248.reuse, 0x100000, RZ ;  /* 0x00100000f87a7810 */ /* 0x040fe40007ffe0ff */
[C---:B------:R-:W-:Y:S02]  /*52510*/  IADD3 R121, R248.reuse, 0x100000, RZ ;  /* 0x00100000f8797810 */ /* 0x040fe40007ffe0ff */
[C---:B------:R-:W-:Y:S01]  /*52520*/  IADD3 R120, R248.reuse, 0x100000, RZ ;  /* 0x00100000f8787810 */ /* 0x040fe20007ffe0ff */
[----:B------:R3:W-:Y:S04]  /*52530*/  LDGSTS.E [R122+-0x3f400], [R114.64], P3 ;  /* 0xc0c00000727a7fae */ /* 0x0007e8000992184c */
[----:B------:R3:W-:Y:S01]  /*52540*/  LDGSTS.E [R121+-0x3e400], [R110.64], P3 ;  /* 0xc1c000006e797fae */ /* 0x0007e2000992184c */
[----:B-1----:R-:W-:-:S03]  /*52550*/  IADD3 R123, R248, 0x100000, RZ ;  /* 0x00100000f87b7810 */ /* 0x002fc60007ffe0ff */
        /* <DEDUP_REMOVED lines=17> */
[----:B------:R1:W-:Y:S01]  /*52670*/  LDGSTS.E [R123+-0x2c400], [R62.64], P3 ;  /* 0xd3c000003e7b7fae */ /* 0x0003e2000992184c */
[----:B------:R-:W-:-:S03]  /*52680*/  IMAD.WIDE R30, R249, 0x4, R166 ;  /* 0x00000004f91e7825 */ /* 0x000fc600078e02a6 */
[----:B------:R1:W-:Y:S04]  /*52690*/  LDGSTS.E [R122+-0x2b400], [R18.64], P3 ;  /* 0xd4c00000127a7fae */ /* 0x0003e8000992184c */
[----:B------:R1:W-:Y:S04]  /*526a0*/  LDGSTS.E [R121+-0x2a400], [R54.64], P3 ;  /* 0xd5c0000036797fae */ /* 0x0003e8000992184c */
[----:B------:R1:W-:Y:S04]  /*526b0*/  LDGSTS.E [R120+-0x29400], [R46.64], P3 ;  /* 0xd6c000002e787fae */ /* 0x0003e8000992184c */
[----:B------:R1:W-:Y:S04]  /*526c0*/  LDGSTS.E [R123+-0x28400], [R24.64], P3 ;  /* 0xd7c00000187b7fae */ /* 0x0003e8000992184c */
[----:B------:R1:W-:Y:S04]  /*526d0*/  LDGSTS.E [R122+-0x27400], [R52.64], P3 ;  /* 0xd8c00000347a7fae */ /* 0x0003e8000992184c */
[----:B------:R-:W2:Y:S04]  /*526e0*/  LDL.LU.64 R166, [R1+0xc00] ;  /* 0x000c000001a67983 */ /* 0x000ea80000300a00 */
[----:B------:R1:W-:Y:S04]  /*526f0*/  LDGSTS.E [R121+-0x26400], [R32.64], P3 ;  /* 0xd9c0000020797fae */ /* 0x0003e8000992184c */
[----:B------:R1:W-:Y:S04]  /*52700*/  LDGSTS.E [R120+-0x25400], [R20.64], P3 ;  /* 0xdac0000014787fae */ /* 0x0003e8000992184c */
[----:B------:R1:W-:Y:S04]  /*52710*/  LDGSTS.E [R123+-0x24400], [R250.64], P3 ;  /* 0xdbc00000fa7b7fae */ /* 0x0003e8000992184c */
[----:B------:R1:W-:Y:S04]  /*52720*/  LDGSTS.E [R122+-0x23400], [R36.64], P3 ;  /* 0xdcc00000247a7fae */ /* 0x0003e8000992184c */
[----:B------:R1:W-:Y:S01]  /*52730*/  LDGSTS.E [R121+-0x22400], [R10.64], P3 ;  /* 0xddc000000a797fae */ /* 0x0003e2000992184c */
[----:B------:R-:W-:-:S03]  /*52740*/  IADD3 R124, R248, 0x100000, RZ ;  /* 0x00100000f87c7810 */ /* 0x000fc60007ffe0ff */
[----:B------:R1:W-:Y:S04]  /*52750*/  LDGSTS.E [R120+-0x21400], [R6.64], P3 ;  /* 0xdec0000006787fae */ /* 0x0003e8000992184c */
[----:B------:R1:W-:Y:S01]  /*52760*/  LDGSTS.E [R121+-0x20400], [R30.64], P3 ;  /* 0xdfc000001e797fae */ /* 0x0003e2000992184c */
[----:B------:R-:W-:Y:S01]  /*52770*/  IADD3 R128, R248, 0x100000, RZ ;  /* 0x00100000f8807810 */ /* 0x000fe20007ffe0ff */
[C---:B---3--:R-:W-:Y:S02]  /*52780*/  IMAD.WIDE R16, R249.reuse, 0x4, R150 ;  /* 0x00000004f9107825 */ /* 0x048fe400078e0296 */
[----:B------:R-:W3:Y:S04]  /*52790*/  LDL.LU.64 R150, [R1+0xc10] ;  /* 0x000c100001967983 */ /* 0x000ee80000300a00 */
[----:B------:R4:W-:Y:S02]  /*527a0*/  LDGSTS.E [R123+-0x1f400], [R16.64], P3 ;  /* 0xe0c00000107b7fae */ /* 0x0009e4000992184c */
[----:B----4-:R-:W-:-:S02]  /*527b0*/  IMAD.WIDE R244, R249, 0x4, R134 ;  /* 0x00000004f9f47825 */ /* 0x010fc400078e0286 */
[----:B------:R-:W4:Y:S02]  /*527c0*/  LDL.LU.64 R134, [R1+0xc18] ;  /* 0x000c180001867983 */ /* 0x000f240000300a00 */
[C---:B-1----:R-:W-:Y:S02]  /*527d0*/  IMAD.WIDE R120, R249.reuse, 0x4, R190 ;  /* 0x00000004f9787825 */ /* 0x042fe400078e02be */
[----:B------:R-:W4:Y:S04]  /*527e0*/  LDL.LU.64 R174, [R1+0xc20] ;  /* 0x000c200001ae7983 */ /* 0x000f280000300a00 */
[----:B------:R-:W4:Y:S04]  /*527f0*/  LDL.LU.64 R190, [R1+0xc28] ;  /* 0x000c280001be7983 */ /* 0x000f280000300a00 */
[----:B------:R1:W-:Y:S04]  /*52800*/  LDGSTS.E [R122+-0x1e400], [R244.64], P3 ;  /* 0xe1c00000f47a7fae */ /* 0x0003e8000992184c */
[----:B------:R1:W-:Y:S02]  /*52810*/  LDGSTS.E [R124+-0x1d400], [R120.64], P3 ;  /* 0xe2c00000787c7fae */ /* 0x0003e4000992184c */
[----:B-1----:R-:W-:-:S02]  /*52820*/  IMAD.WIDE R122, R249, 0x4, R142 ;  /* 0x00000004f97a7825 */ /* 0x002fc400078e028e */
[----:B------:R-:W4:Y:S02]  /*52830*/  LDL.LU.64 R142, [R1+0xc30] ;  /* 0x000c3000018e7983 */ /* 0x000f240000300a00 */
[C---:B------:R-:W-:Y:S02]  /*52840*/  IMAD.WIDE R124, R249.reuse, 0x4, R158 ;  /* 0x00000004f97c7825 */ /* 0x040fe400078e029e */
[----:B------:R-:W4:Y:S04]  /*52850*/  LDL.LU.64 R158, [R1+0xc38] ;  /* 0x000c3800019e7983 */ /* 0x000f280000300a00 */
[----:B------:R1:W-:Y:S02]  /*52860*/  LDGSTS.E [R128+-0x1c400], [R122.64], P3 ;  /* 0xe3c000007a807fae */ /* 0x0003e4000992184c */
[----:B-1----:R-:W-:-:S02]  /*52870*/  IMAD.WIDE R128, R249, 0x4, R182 ;  /* 0x00000004f9807825 */ /* 0x002fc400078e02b6 */
[----:B------:R-:W4:Y:S04]  /*52880*/  LDL.LU.64 R182, [R1+0xc40] ;  /* 0x000c400001b67983 */ /* 0x000f280000300a00 */
[----:B------:R-:W4:Y:S01]  /*52890*/  LDL.LU.64 R198, [R1+0xc58] ;  /* 0x000c580001c67983 */ /* 0x000f220000300a00 */
[C---:B------:R-:W-:Y:S01]  /*528a0*/  IADD3 R131, R248.reuse, 0x100000, RZ ;  /* 0x00100000f8837810 */ /* 0x040fe20007ffe0ff */
[----:B------:R-:W-:Y:S01]  /*528b0*/  IMAD.WIDE R126, R249, 0x4, R126 ;  /* 0x00000004f97e7825 */ /* 0x000fe200078e027e */
[C---:B------:R-:W-:Y:S02]  /*528c0*/  IADD3 R130, R248.reuse, 0x100000, RZ ;  /* 0x00100000f8827810 */ /* 0x040fe40007ffe0ff */
[C---:B------:R-:W-:Y:S01]  /*528d0*/  IADD3 R132, R248.reuse, 0x100000, RZ ;  /* 0x00100000f8847810 */ /* 0x040fe20007ffe0ff */
[----:B------:R2:W-:Y:S01]  /*528e0*/  LDGSTS.E [R131+-0x1b400], [R124.64], P3 ;  /* 0xe4c000007c837fae */ /* 0x0005e2000992184c */
[----:B------:R-:W-:-:S03]  /*528f0*/  IADD3 R136, R248, 0x100000, RZ ;  /* 0x00100000f8887810 */ /* 0x000fc60007ffe0ff */
[----:B------:R2:W-:Y:S01]  /*52900*/  LDGSTS.E [R130+-0x1a400], [R126.64], P3 ;  /* 0xe5c000007e827fae */ /* 0x0005e2000992184c */
[----:B------:R-:W-:-:S03]  /*52910*/  IADD3 R139, R248, 0x100000, RZ ;  /* 0x00100000f88b7810 */ /* 0x000fc60007ffe0ff */
[----:B------:R3:W-:Y:S01]  /*52920*/  LDGSTS.E [R132+-0x19400], [R128.64], P3 ;  /* 0xe6c0000080847fae */ /* 0x0007e2000992184c */
[C---:B------:R-:W-:Y:S02]  /*52930*/  IADD3 R138, R248.reuse, 0x100000, RZ ;  /* 0x00100000f88a7810 */ /* 0x040fe40007ffe0ff */
[C---:B------:R-:W-:Y:S02]  /*52940*/  IADD3 R140, R248.reuse, 0x100000, RZ ;  /* 0x00100000f88c7810 */ /* 0x040fe40007ffe0ff */
[C---:B------:R-:W-:Y:S02]  /*52950*/  IADD3 R144, R248.reuse, 0x100000, RZ ;  /* 0x00100000f8907810 */ /* 0x040fe40007ffe0ff */
[C---:B------:R-:W-:Y:S02]  /*52960*/  IADD3 R147, R248.reuse, 0x100000, RZ ;  /* 0x00100000f8937810 */ /* 0x040fe40007ffe0ff */
[----:B------:R-:W-:Y:S01]  /*52970*/  IADD3 R146, R248, 0x100000, RZ ;  /* 0x00100000f8927810 */ /* 0x000fe20007ffe0ff */
[----:B--2---:R-:W-:-:S02]  /*52980*/  IMAD.WIDE R130, R249, 0x4, R166 ;  /* 0x00000004f9827825 */ /* 0x004fc400078e02a6 */
[----:B------:R-:W2:Y:S04]  /*52990*/  LDL.LU.64 R166, [R1+0xc60] ;  /* 0x000c600001a67983 */ /* 0x000ea80000300a00 */
[----:B------:R1:W-:Y:S01]  /*529a0*/  LDGSTS.E [R136+-0x18400], [R130.64], P3 ;  /* 0xe7c0000082887fae */ /* 0x0003e2000992184c */
[----:B---3--:R-:W-:-:S03]  /*529b0*/  IMAD.WIDE R132, R249, 0x4, R150 ;  /* 0x00000004f9847825 */ /* 0x008fc600078e0296 */
[----:B------:R-:W3:Y:S04]  /*529c0*/  LDL.LU.64 R150, [R1+0xc68] ;  /* 0x000c680001967983 */ /* 0x000ee80000300a00 */
[----:B------:R4:W-:Y:S04]  /*529d0*/  LDGSTS.E [R139+-0x17400], [R132.64], P3 ;  /* 0xe8c00000848b7fae */ /* 0x0009e8000992184c */
[----:B------:R-:W3:Y:S01]  /*529e0*/  LDL.LU.64 R214, [R1+0xc70] ;  /* 0x000c700001d67983 */ /* 0x000ee20000300a00 */
[----:B----4-:R-:W-:-:S04]  /*529f0*/  IMAD.WIDE R134, R249, 0x4, R134 ;  /* 0x00000004f9867825 */ /* 0x010fc800078e0286 */
[C---:B-1----:R-:W-:Y:S01]  /*52a00*/  IMAD.WIDE R136, R249.reuse, 0x4, R174 ;  /* 0x00000004f9887825 */ /* 0x042fe200078e02ae */
[----:B------:R1:W-:Y:S04]  /*52a10*/  LDGSTS.E [R138+-0x16400], [R134.64], P3 ;  /* 0xe9c00000868a7fae */ /* 0x0003e8000992184c */
[----:B------:R4:W-:Y:S01]  /*52a20*/  LDGSTS.E [R140+-0x15400], [R136.64], P3 ;  /* 0xeac00000888c7fae */ /* 0x0009e2000992184c */
[----:B-1----:R-:W-:-:S03]  /*52a30*/  IMAD.WIDE R138, R249, 0x4, R190 ;  /* 0x00000004f98a7825 */ /* 0x002fc600078e02be */
[----:B------:R-:W3:Y:S04]  /*52a40*/  LDL.LU.64 R190, [R1+0xc78] ;  /* 0x000c780001be7983 */ /* 0x000ee80000300a00 */
[----:B------:R-:W3:Y:S01]  /*52a50*/  LDL.LU.64 R174, [R1+0xc80] ;  /* 0x000c800001ae7983 */ /* 0x000ee20000300a00 */
[----:B----4-:R-:W-:-:S03]  /*52a60*/  IMAD.WIDE R140, R249, 0x4, R142 ;  /* 0x00000004f98c7825 */ /* 0x010fc600078e028e */
[----:B------:R1:W-:Y:S01]  /*52a70*/  LDGSTS.E [R144+-0x14400], [R138.64], P3 ;  /* 0xebc000008a907fae */ /* 0x0003e2000992184c */
[----:B------:R-:W-:-:S03]  /*52a80*/  IMAD.WIDE R142, R249, 0x4, R158 ;  /* 0x00000004f98e7825 */ /* 0x000fc600078e029e */
[----:B------:R4:W-:Y:S04]  /*52a90*/  LDGSTS.E [R147+-0x13400], [R140.64], P3 ;  /* 0xecc000008c937fae */ /* 0x0009e8000992184c */
[----:B------:R-:W3:Y:S04]  /*52aa0*/  LDL.LU.64 R158, [R1+0xc98] ;  /* 0x000c9800019e7983 */ /* 0x000ee80000300a00 */
[----:B------:R4:W-:Y:S01]  /*52ab0*/  LDGSTS.E [R146+-0x12400], [R142.64], P3 ;  /* 0xedc000008e927fae */ /* 0x0009e2000992184c */
[----:B-1----:R-:W-:-:S03]  /*52ac0*/  IMAD.WIDE R144, R249, 0x4, R182 ;  /* 0x00000004f9907825 */ /* 0x002fc600078e02b6 */
[----:B------:R-:W3:Y:S01]  /*52ad0*/  LDL.LU.64 R182, [R1+0xca0] ;  /* 0x000ca00001b67983 */ /* 0x000ee20000300a00 */
[----:B----4-:R-:W-:-:S03]  /*52ae0*/  IMAD.WIDE R146, R249, 0x4, R198 ;  /* 0x00000004f9927825 */ /* 0x010fc600078e02c6 */
[----:B------:R-:W4:Y:S01]  /*52af0*/  LDL.LU.64 R198, [R1+0xca8] ;  /* 0x000ca80001c67983 */ /* 0x000f220000300a00 */
[C---:B------:R-:W-:Y:S02]  /*52b00*/  IADD3 R148, R248.reuse, 0x100000, RZ ;  /* 0x00100000f8947810 */ /* 0x040fe40007ffe0ff */
[C---:B------:R-:W-:Y:S01]  /*52b10*/  IADD3 R152, R248.reuse, 0x100000, RZ ;  /* 0x00100000f8987810 */ /* 0x040fe20007ffe0ff */
[----:B------:R-:W4:Y:S01]  /*52b20*/  LDL.LU.64 R206, [R1+0xce0] ;  /* 0x000ce00001ce7983 */ /* 0x000f220000300a00 */
[----:B------:R-:W-:-:S03]  /*52b30*/  IADD3 R155, R248, 0x100000, RZ ;  /* 0x00100000f89b7810 */ /* 0x000fc60007ffe0ff */
[----:B------:R2:W-:Y:S01]  /*52b40*/  LDGSTS.E [R148+-0x11400], [R144.64], P3 ;  /* 0xeec0000090947fae */ /* 0x0005e2000992184c */
[----:B------:R-:W-:-:S03]  /*52b50*/  IADD3 R154, R248, 0x100000, RZ ;  /* 0x00100000f89a7810 */ /* 0x000fc60007ffe0ff */
[----:B------:R1:W-:Y:S01]  /*52b60*/  LDGSTS.E [R152+-0x10400], [R146.64], P3 ;  /* 0xefc0000092987fae */ /* 0x0003e2000992184c */
[C---:B------:R-:W-:Y:S02]  /*52b70*/  IADD3 R156, R248.reuse, 0x100000, RZ ;  /* 0x00100000f89c7810 */ /* 0x040fe40007ffe0ff */
[C---:B------:R-:W-:Y:S02]  /*52b80*/  IADD3 R160, R248.reuse, 0x100000, RZ ;  /* 0x00100000f8a07810 */ /* 0x040fe40007ffe0ff */
[C---:B------:R-:W-:Y:S02]  /*52b90*/  IADD3 R163, R248.reuse, 0x100000, RZ ;  /* 0x00100000f8a37810 */ /* 0x040fe40007ffe0ff */
[----:B------:R-:W-:Y:S01]  /*52ba0*/  IADD3 R162, R248, 0x100000, RZ ;  /* 0x00100000f8a27810 */ /* 0x000fe20007ffe0ff */
[C---:B--2---:R-:W-:Y:S02]  /*52bb0*/  IMAD.WIDE R148, R249.reuse, 0x4, R166 ;  /* 0x00000004f9947825 */ /* 0x044fe400078e02a6 */
[----:B------:R-:W2:Y:S04]  /*52bc0*/  LDL.LU.64 R166, [R1+0xcd8] ;  /* 0x000cd80001a67983 */ /* 0x000ea80000300a00 */
[----:B------:R-:W2:Y:S04]  /*52bd0*/  LDL.LU.64 R222, [R1+0xcd0] ;  /* 0x000cd00001de7983 */ /* 0x000ea80000300a00 */
[----:B------:R1:W-:Y:S01]  /*52be0*/  LDGSTS.E [R155+-0xf400], [R148.64], P3 ;  /* 0xf0c00000949b7fae */ /* 0x0003e2000992184c */
[----:B---3--:R-:W-:-:S05]  /*52bf0*/  IMAD.WIDE R150, R249, 0x4, R150 ;  /* 0x00000004f9967825 */ /* 0x008fca00078e0296 */
[----:B------:R3:W-:Y:S01]  /*52c00*/  LDGSTS.E [R154+-0xe400], [R150.64], P3 ;  /* 0xf1c00000969a7fae */ /* 0x0007e2000992184c */
[----:B-1----:R-:W-:-:S05]  /*52c10*/  IMAD.WIDE R152, R249, 0x4, R214 ;  /* 0x00000004f9987825 */ /* 0x002fca00078e02d6 */
[----:B------:R1:W-:Y:S01]  /*52c20*/  LDGSTS.E [R156+-0xd400], [R152.64], P3 ;  /* 0xf2c00000989c7fae */ /* 0x0003e2000992184c */
[----:B---3--:R-:W-:-:S03]  /*52c30*/  IMAD.WIDE R154, R249, 0x4, R190 ;  /* 0x00000004f99a7825 */ /* 0x008fc600078e02be */
[----:B------:R-:W3:Y:S01]  /*52c40*/  LDL.LU.64 R190, [R1+0xcc8] ;  /* 0x000cc80001be7983 */ /* 0x000ee20000300a00 */
[----:B-1----:R-:W-:-:S03]  /*52c50*/  IMAD.WIDE R156, R249, 0x4, R174 ;  /* 0x00000004f99c7825 */ /* 0x002fc600078e02ae */
[----:B------:R-:W3:Y:S04]  /*52c60*/  LDL.LU.64 R214, [R1+0xcc0] ;  /* 0x000cc00001d67983 */ /* 0x000ee80000300a00 */
[----:B------:R-:W3:Y:S04]  /*52c70*/  LDL.LU.64 R174, [R1+0xcb8] ;  /* 0x000cb80001ae7983 */ /* 0x000ee80000300a00 */
[----:B------:R1:W-:Y:S01]  /*52c80*/  LDGSTS.E [R160+-0xc400], [R154.64], P3 ;  /* 0xf3c000009aa07fae */ /* 0x0003e2000992184c */
[----:B------:R-:W-:-:S03]  /*52c90*/  IMAD.WIDE R158, R249, 0x4, R158 ;  /* 0x00000004f99e7825 */ /* 0x000fc600078e029e */
[----:B------:R4:W-:Y:S04]  /*52ca0*/  LDGSTS.E [R163+-0xb400], [R156.64], P3 ;  /* 0xf4c000009ca37fae */ /* 0x0009e8000992184c */
[----:B------:R4:W-:Y:S01]  /*52cb0*/  LDGSTS.E [R162+-0xa400], [R158.64], P3 ;  /* 0xf5c000009ea27fae */ /* 0x0009e2000992184c */
[----:B-1----:R-:W-:-:S03]  /*52cc0*/  IMAD.WIDE R160, R249, 0x4, R182 ;  /* 0x00000004f9a07825 */ /* 0x002fc600078e02b6 */
[----:B------:R-:W3:Y:S01]  /*52cd0*/  LDL.LU.64 R182, [R1+0xcb0] ;  /* 0x000cb00001b67983 */ /* 0x000ee20000300a00 */
[----:B----4-:R-:W-:-:S03]  /*52ce0*/  IMAD.WIDE R162, R249, 0x4, R198 ;  /* 0x00000004f9a27825 */ /* 0x010fc600078e02c6 */
[----:B------:R-:W4:Y:S01]  /*52cf0*/  LDL.LU.64 R198, [R1+0x750] ;  /* 0x0007500001c67983 */ /* 0x000f220000300a00 */
[C---:B------:R-:W-:Y:S02]  /*52d00*/  IADD3 R164, R248.reuse, 0x100000, RZ ;  /* 0x00100000f8a47810 */ /* 0x040fe40007ffe0ff */
[C---:B------:R-:W-:Y:S01]  /*52d10*/  IADD3 R168, R248.reuse, 0x100000, RZ ;  /* 0x00100000f8a87810 */ /* 0x040fe20007ffe0ff */
[----:B------:R-:W4:Y:S04]  /*52d20*/  LDL.LU.64 R184, [R1+0xce8] ;  /* 0x000ce80001b87983 */ /* 0x000f280000300a00 */
[----:B------:R1:W-:Y:S01]  /*52d30*/  LDGSTS.E [R164+-0x9400], [R160.64], P3 ;  /* 0xf6c00000a0a47fae */ /* 0x0003e2000992184c */
[----:B------:R-:W-:-:S03]  /*52d40*/  IADD3 R171, R248, 0x100000, RZ ;  /* 0x00100000f8ab7810 */ /* 0x000fc60007ffe0ff */
[----:B------:R2:W-:Y:S01]  /*52d50*/  LDGSTS.E [R168+-0x8400], [R162.64], P3 ;  /* 0xf7c00000a2a87fae */ /* 0x0005e2000992184c */
[C---:B------:R-:W-:Y:S01]  /*52d60*/  IADD3 R170, R248.reuse, 0x100000, RZ ;  /* 0x00100000f8aa7810 */ /* 0x040fe20007ffe0ff */
[----:B-1----:R-:W-:Y:S02]  /*52d70*/  IMAD.WIDE R164, R249, 0x4, R206 ;  /* 0x00000004f9a47825 */ /* 0x002fe400078e02ce */
[----:B------:R-:W4:Y:S01]  /*52d80*/  LDL.LU.64 R206, [R1+0xcf0] ;  /* 0x000cf00001ce7983 */ /* 0x000f220000300a00 */
[----:B------:R-:W-:-:S03]  /*52d90*/  IADD3 R172, R248, 0x100000, RZ ;  /* 0x00100000f8ac7810 */ /* 0x000fc60007ffe0ff */
[----:B------:R3:W-:Y:S01]  /*52da0*/  LDGSTS.E [R171+-0x7400], [R164.64], P3 ;  /* 0xf8c00000a4ab7fae */ /* 0x0007e2000992184c */
[C---:B------:R-:W-:Y:S02]  /*52db0*/  IADD3 R176, R248.reuse, 0x100000, RZ ;  /* 0x00100000f8b07810 */ /* 0x040fe40007ffe0ff */
[C---:B------:R-:W-:Y:S02]  /*52dc0*/  IADD3 R179, R248.reuse, 0x100000, RZ ;  /* 0x00100000f8b37810 */ /* 0x040fe40007ffe0ff */
[----:B------:R-:W-:Y:S01]  /*52dd0*/  IADD3 R178, R248, 0x100000, RZ ;  /* 0x00100000f8b27810 */ /* 0x000fe20007ffe0ff */
[----:B--2---:R-:W-:-:S04]  /*52de0*/  IMAD.WIDE R166, R249, 0x4, R166 ;  /* 0x00000004f9a67825 */ /* 0x004fc800078e02a6 */
[C---:B------:R-:W-:Y:S01]  /*52df0*/  IMAD.WIDE R168, R249.reuse, 0x4, R222 ;  /* 0x00000004f9a87825 */ /* 0x040fe200078e02de */
[----:B------:R3:W-:Y:S04]  /*52e00*/  LDGSTS.E [R170+-0x6400], [R166.64], P3 ;  /* 0xf9c00000a6aa7fae */ /* 0x0007e8000992184c */
[----:B------:R-:W2:Y:S04]  /*52e10*/  LDL.LU.64 R222, [R1+0xcf8] ;  /* 0x000cf80001de7983 */ /* 0x000ea80000300a00 */
[----:B------:R1:W-:Y:S01]  /*52e20*/  LDGSTS.E [R172+-0x5400], [R168.64], P3 ;  /* 0xfac00000a8ac7fae */ /* 0x0003e2000992184c */
[----:B---3--:R-:W-:-:S03]  /*52e30*/  IMAD.WIDE R170, R249, 0x4, R190 ;  /* 0x00000004f9aa7825 */ /* 0x008fc600078e02be */
[----:B------:R-:W3:Y:S04]  /*52e40*/  LDL.LU.64 R190, [R1+0xd10] ;  /* 0x000d100001be7983 */ /* 0x000ee80000300a00 */
[----:B------:R-:W3:Y:S01]  /*52e50*/  LDL.LU.64 R192, [R1+0xd18] ;  /* 0x000d180001c07983 */ /* 0x000ee20000300a00 */
[----:B-1----:R-:W-:-:S03]  /*52e60*/  IMAD.WIDE R172, R249, 0x4, R214 ;  /* 0x00000004f9ac7825 */ /* 0x002fc600078e02d6 */
[----:B------:R-:W3:Y:S01]  /*52e70*/  LDL.LU.64 R230, [R1+0xd20] ;  /* 0x000d200001e67983 */ /* 0x000ee20000300a00 */
[----:B------:R-:W-:-:S03]  /*52e80*/  IMAD.WIDE R174, R249, 0x4, R174 ;  /* 0x00000004f9ae7825 */ /* 0x000fc600078e02ae */
[----:B------:R-:W3:Y:S04]  /*52e90*/  LDL.LU.64 R214, [R1+0xd28] ;  /* 0x000d280001d67983 */ /* 0x000ee80000300a00 */
[----:B------:R1:W-:Y:S04]  /*52ea0*/  LDGSTS.E [R176+-0x4400], [R170.64], P3 ;  /* 0xfbc00000aab07fae */ /* 0x0003e8000992184c */
[----:B------:R4:W-:Y:S04]  /*52eb0*/  LDGSTS.E [R179+-0x3400], [R172.64], P3 ;  /* 0xfcc00000acb37fae */ /* 0x0009e8000992184c */
[----:B------:R4:W-:Y:S02]  /*52ec0*/  LDGSTS.E [R178+-0x2400], [R174.64], P3 ;  /* 0xfdc00000aeb27fae */ /* 0x0009e4000992184c */
[----:B----4-:R-:W-:-:S02]  /*52ed0*/  IMAD.WIDE R178, R249, 0x4, R198 ;  /* 0x00000004f9b27825 */ /* 0x010fc400078e02c6 */
[----:B------:R-:W4:Y:S02]  /*52ee0*/  LDL.LU.64 R198, [R1+0xd30] ;  /* 0x000d300001c67983 */ /* 0x000f240000300a00 */
[C---:B------:R-:W-:Y:S02]  /*52ef0*/  IMAD.WIDE R68, R249.reuse, 0x4, R184 ;  /* 0x00000004f9447825 */ /* 0x040fe400078e02b8 */
[----:B------:R-:W4:Y:S02]  /*52f00*/  LDL.LU.64 R184, [R1+0xd38] ;  /* 0x000d380001b87983 */ /* 0x000f240000300a00 */
[C---:B------:R-:W-:Y:S02]  /*52f10*/  IMAD.WIDE R64, R249.reuse, 0x4, R206 ;  /* 0x00000004f9407825 */ /* 0x040fe400078e02ce */
[----:B------:R-:W4:Y:S02]  /*52f20*/  LDL.LU.64 R206, [R1+0xd40] ;  /* 0x000d400001ce7983 */ /* 0x000f240000300a00 */
[----:B--2---:R-:W-:-:S02]  /*52f30*/  IMAD.WIDE R90, R249, 0x4, R222 ;  /* 0x00000004f95a7825 */ /* 0x004fc400078e02de */
[----:B------:R-:W2:Y:S02]  /*52f40*/  LDL.LU.64 R222, [R1+0xd58] ;  /* 0x000d580001de7983 */ /* 0x000ea40000300a00 */
[C---:B---3--:R-:W-:Y:S02]  /*52f50*/  IMAD.WIDE R94, R249.reuse, 0x4, R190 ;  /* 0x00000004f95e7825 */ /* 0x048fe400078e02be */
[----:B------:R-:W3:Y:S02]  /*52f60*/  LDL.LU.64 R190, [R1+0xd60] ;  /* 0x000d600001be7983 */ /* 0x000ee40000300a00 */
[C---:B------:R-:W-:Y:S02]  /*52f70*/  IMAD.WIDE R66, R249.reuse, 0x4, R192 ;  /* 0x00000004f9427825 */ /* 0x040fe400078e02c0 */
[----:B------:R-:W3:Y:S02]  /*52f80*/  LDL.LU.64 R192, [R1+0xd68] ;  /* 0x000d680001c07983 */ /* 0x000ee40000300a00 */
[----:B------:R-:W-:-:S02]  /*52f90*/  IMAD.WIDE R104, R249, 0x4, R230 ;  /* 0x00000004f9687825 */ /* 0x000fc400078e02e6 */
[----:B------:R-:W3:Y:S02]  /*52fa0*/  LDL.LU.64 R230, [R1+0xd70] ;  /* 0x000d700001e67983 */ /* 0x000ee40000300a00 */
[C---:B------:R-:W-:Y:S02]  /*52fb0*/  IMAD.WIDE R92, R249.reuse, 0x4, R214 ;  /* 0x00000004f95c7825 */ /* 0x040fe400078e02d6 */
[----:B------:R-:W3:Y:S02]  /*52fc0*/  LDL.LU.64 R214, [R1+0xd78] ;  /* 0x000d780001d67983 */ /* 0x000ee40000300a00 */
[C---:B----4-:R-:W-:Y:S02]  /*52fd0*/  IMAD.WIDE R100, R249.reuse, 0x4, R198 ;  /* 0x00000004f9647825 */ /* 0x050fe400078e02c6 */
[----:B------:R-:W4:Y:S02]  /*52fe0*/  LDL.LU.64 R198, [R1+0xd80] ;  /* 0x000d800001c67983 */ /* 0x000f240000300a00 */
[----:B------:R-:W-:-:S02]  /*52ff0*/  IMAD.WIDE R72, R249, 0x4, R184 ;  /* 0x00000004f9487825 */ /* 0x000fc400078e02b8 */
[----:B------:R-:W4:Y:S02]  /*53000*/  LDL.LU.64 R184, [R1+0xd88] ;  /* 0x000d880001b87983 */ /* 0x000f240000300a00 */
[C---:B------:R-:W-:Y:S02]  /*53010*/  IMAD.WIDE R56, R249.reuse, 0x4, R206 ;  /* 0x00000004f9387825 */ /* 0x040fe400078e02ce */
[----:B------:R-:W4:Y:S02]  /*53020*/  LDL.LU.64 R206, [R1+0xda0] ;  /* 0x000da00001ce7983 */ /* 0x000f240000300a00 */
[C---:B--2---:R-:W-:Y:S02]  /*53030*/  IMAD.WIDE R40, R249.reuse, 0x4, R222 ;  /* 0x00000004f9287825 */ /* 0x044fe400078e02de */
[----:B------:R-:W2:Y:S02]  /*53040*/  LDL.LU.64 R222, [R1+0xda8] ;  /* 0x000da80001de7983 */ /* 0x000ea40000300a00 */
[----:B---3--:R-:W-:-:S02]  /*53050*/  IMAD.WIDE R84, R249, 0x4, R190 ;  /* 0x00000004f9547825 */ /* 0x008fc400078e02be */
[----:B------:R-:W3:Y:S02]  /*53060*/  LDL.LU.64 R190, [R1+0xdb0] ;  /* 0x000db00001be7983 */ /* 0x000ee40000300a00 */
[C---:B------:R-:W-:Y:S02]  /*53070*/  IMAD.WIDE R246, R249.reuse, 0x4, R192 ;  /* 0x00000004f9f67825 */ /* 0x040fe400078e02c0 */
[----:B------:R-:W3:Y:S02]  /*53080*/  LDL.LU.64 R192, [R1+0xdb8] ;  /* 0x000db80001c07983 */ /* 0x000ee40000300a00 */
[C---:B------:R-:W-:Y:S02]  /*53090*/  IMAD.WIDE R102, R249.reuse, 0x4, R230 ;  /* 0x00000004f9667825 */ /* 0x040fe400078e02e6 */
[----:B------:R-:W3:Y:S02]  /*530a0*/  LDL.LU.64 R230, [R1+0xdc0] ;  /* 0x000dc00001e67983 */ /* 0x000ee40000300a00 */
[----:B------:R-:W-:-:S02]  /*530b0*/  IMAD.WIDE R88, R249, 0x4, R214 ;  /* 0x00000004f9587825 */ /* 0x000fc400078e02d6 */
[----:B------:R-:W3:Y:S02]  /*530c0*/  LDL.LU.64 R214, [R1+0xdc8] ;  /* 0x000dc80001d67983 */ /* 0x000ee40000300a00 */
[C---:B----4-:R-:W-:Y:S02]  /*530d0*/  IMAD.WIDE R26, R249.reuse, 0x4, R198 ;  /* 0x00000004f91a7825 */ /* 0x050fe400078e02c6 */
[----:B------:R-:W4:Y:S02]  /*530e0*/  LDL.LU.64 R198, [R1+0xdd0] ;  /* 0x000dd00001c67983 */ /* 0x000f240000300a00 */
[C---:B------:R-:W-:Y:S02]  /*530f0*/  IMAD.WIDE R80, R249.reuse, 0x4, R184 ;  /* 0x00000004f9507825 */ /* 0x040fe400078e02b8 */
[----:B------:R-:W4:Y:S02]  /*53100*/  LDL.LU.64 R184, [R1+0xde8] ;  /* 0x000de80001b87983 */ /* 0x000f240000300a00 */
[----:B------:R-:W-:-:S02]  /*53110*/  IMAD.WIDE R42, R249, 0x4, R206 ;  /* 0x00000004f92a7825 */ /* 0x000fc400078e02ce */
[----:B------:R-:W4:Y:S02]  /*53120*/  LDL.LU.64 R206, [R1+0xdf0] ;  /* 0x000df00001ce7983 */ /* 0x000f240000300a00 */
[C---:B--2---:R-:W-:Y:S02]  /*53130*/  IMAD.WIDE R58, R249.reuse, 0x4, R222 ;  /* 0x00000004f93a7825 */ /* 0x044fe400078e02de */
[----:B------:R-:W2:Y:S02]  /*53140*/  LDL.LU.64 R222, [R1+0xdf8] ;  /* 0x000df80001de7983 */ /* 0x000ea40000300a00 */
[C---:B---3--:R-:W-:Y:S02]  /*53150*/  IMAD.WIDE R48, R249.reuse, 0x4, R190 ;  /* 0x00000004f9307825 */ /* 0x048fe400078e02be */
[----:B------:R-:W3:Y:S02]  /*53160*/  LDL.LU.64 R190, [R1+0xe00] ;  /* 0x000e000001be7983 */ /* 0x000ee40000300a00 */
[----:B------:R-:W-:-:S02]  /*53170*/  IMAD.WIDE R74, R249, 0x4, R192 ;  /* 0x00000004f94a7825 */ /* 0x000fc400078e02c0 */
[----:B------:R-:W3:Y:S02]  /*53180*/  LDL.LU.64 R192, [R1+0xe08] ;  /* 0x000e080001c07983 */ /* 0x000ee40000300a00 */
[C---:B------:R-:W-:Y:S02]  /*53190*/  IMAD.WIDE R22, R249.reuse, 0x4, R230 ;  /* 0x00000004f9167825 */ /* 0x040fe400078e02e6 */
[----:B------:R-:W3:Y:S02]  /*531a0*/  LDL.LU.64 R230, [R1+0xe10] ;  /* 0x000e100001e67983 */ /* 0x000ee40000300a00 */
[C---:B------:R-:W-:Y:S02]  /*531b0*/  IMAD.WIDE R44, R249.reuse, 0x4, R214 ;  /* 0x00000004f92c7825 */ /* 0x040fe400078e02d6 */
[----:B------:R-:W3:Y:S02]  /*531c0*/  LDL.LU.64 R214, [R1+0xe18] ;  /* 0x000e180001d67983 */ /* 0x000ee40000300a00 */
        /* <DEDUP_REMOVED lines=17> */
[----:B------:R-:W3:Y:S04]  /*532e0*/  LDL.LU.64 R198, [R1+0xe80] ;  /* 0x000e800001c67983 */ /* 0x000ee80000300a00 */
[----:B------:R-:W3:Y:S01]  /*532f0*/  LDL.LU.64 R216, [R1+0xe88] ;  /* 0x000e880001d87983 */ /* 0x000ee20000300a00 */
[----:B------:R-:W-:Y:S01]  /*53300*/  IADD3 R180, R248, 0x100000, RZ ;  /* 0x00100000f8b47810 */ /* 0x000fe20007ffe0ff */
[----:B-1----:R-:W-:Y:S01]  /*53310*/  IMAD.WIDE R176, R249, 0x4, R182 ;  /* 0x00000004f9b07825 */ /* 0x002fe200078e02b6 */
[----:B------:R-:W-:Y:S01]  /*53320*/  LOP3.LUT R252, R252, 0x70, RZ, 0x3c, !PT ;  /* 0x00000070fcfc7812 */ /* 0x000fe200078e3cff */
[----:B------:R-:W3:Y:S01]  /*53330*/  LDL.LU.64 R200, [R1+0xe90] ;  /* 0x000e900001c87983 */ /* 0x000ee20000300a00 */
[----:B------:R-:W-:-:S02]  /*53340*/  IADD3 R183, R248, 0x100000, RZ ;  /* 0x00100000f8b77810 */ /* 0x000fc40007ffe0ff */
[C---:B------:R-:W-:Y:S01]  /*53350*/  IADD3 R182, R252.reuse, 0x100000, RZ ;  /* 0x00100000fcb67810 */ /* 0x040fe20007ffe0ff */
[----:B------:R1:W-:Y:S01]  /*53360*/  LDGSTS.E [R180+-0x1400], [R176.64], P3 ;  /* 0xfec00000b0b47fae */ /* 0x0003e2000992184c */
[----:B------:R-:W-:-:S03]  /*53370*/  IADD3 R181, R252, 0x100000, RZ ;  /* 0x00100000fcb57810 */ /* 0x000fc60007ffe0ff */
[----:B------:R1:W-:Y:S04]  /*53380*/  LDGSTS.E [R183+-0x400], [R178.64], P3 ;  /* 0xffc00000b2b77fae */ /* 0x0003e8000992184c */
[----:B------:R3:W-:Y:S01]  /*53390*/  LDGSTS.E [R182+-0x3f200], [R68.64], P3 ;  /* 0xc0e0000044b67fae */ /* 0x0007e2000992184c */
[----:B-1----:R-:W-:-:S03]  /*533a0*/  IADD3 R180, R252, 0x100000, RZ ;  /* 0x00100000fcb47810 */ /* 0x002fc60007ffe0ff */
[----:B------:R2:W-:Y:S01]  /*533b0*/  LDGSTS.E [R181+-0x3e200], [R64.64], P3 ;  /* 0xc1e0000040b57fae */ /* 0x0005e2000992184c */
[----:B------:R-:W-:-:S03]  /*533c0*/  IADD3 R183, R252, 0x100000, RZ ;  /* 0x00100000fcb77810 */ /* 0x000fc60007ffe0ff */
        /* <DEDUP_REMOVED lines=31> */
[----:B------:R-:W4:Y:S01]  /*535c0*/  LDL.LU.64 R206, [R1+0xe98] ;  /* 0x000e980001ce7983 */ /* 0x000f220000300a00 */
[----:B------:R-:W-:-:S04]  /*535d0*/  IMAD.WIDE R14, R249, 0x4, R184 ;  /* 0x00000004f90e7825 */ /* 0x000fc800078e02b8 */
[----:B--2---:R-:W-:Y:S01]  /*535e0*/  IMAD.WIDE R180, R249, 0x4, R222 ;  /* 0x00000004f9b47825 */ /* 0x004fe200078e02de */
[C---:B------:R-:W-:Y:S01]  /*535f0*/  IADD3 R184, R252.reuse, 0x100000, RZ ;  /* 0x00100000fcb87810 */ /* 0x040fe20007ffe0ff */
[----:B------:R-:W2:Y:S04]  /*53600*/  LDL.LU.64 R222, [R1+0xea0] ;  /* 0x000ea00001de7983 */ /* 0x000ea80000300a00 */
[----:B------:R-:W2:Y:S01]  /*53610*/  LDL.LU.64 R224, [R1+0xea8] ;  /* 0x000ea80001e07983 */ /* 0x000ea20000300a00 */
[----:B------:R-:W-:-:S03]  /*53620*/  IADD3 R188, R252, 0x100000, RZ ;  /* 0x00100000fcbc7810 */ /* 0x000fc60007ffe0ff */
[----:B------:R3:W-:Y:S04]  /*53630*/  LDGSTS.E [R183+-0x1f200], [R14.64], P3 ;  /* 0xe0e000000eb77fae */ /* 0x0007e8000992184c */
[----:B------:R3:W-:Y:S04]  /*53640*/  LDGSTS.E [R182+-0x1e200], [R242.64], P3 ;  /* 0xe1e00000f2b67fae */ /* 0x0007e8000992184c */
[----:B------:R-:W2:Y:S04]  /*53650*/  LDL.LU.64 R208, [R1+0xec0] ;  /* 0x000ec00001d07983 */ /* 0x000ea80000300a00 */
[----:B------:R1:W-:Y:S01]  /*53660*/  LDGSTS.E [R184+-0x1d200], [R180.64], P3 ;  /* 0xe2e00000b4b87fae */ /* 0x0003e2000992184c */
[----:B---3--:R-:W-:Y:S01]  /*53670*/  IMAD.WIDE R182, R249, 0x4, R190 ;  /* 0x00000004f9b67825 */ /* 0x008fe200078e02be */
[----:B------:R-:W-:-:S02]  /*53680*/  IADD3 R191, R252, 0x100000, RZ ;  /* 0x00100000fcbf7810 */ /* 0x000fc40007ffe0ff */
[C---:B------:R-:W-:Y:S01]  /*53690*/  IADD3 R190, R252.reuse, 0x100000, RZ ;  /* 0x00100000fcbe7810 */ /* 0x040fe20007ffe0ff */
[C---:B-1----:R-:W-:Y:S01]  /*536a0*/  IMAD.WIDE R184, R249.reuse, 0x4, R192 ;  /* 0x00000004f9b87825 */ /* 0x042fe200078e02c0 */
[----:B------:R1:W-:Y:S03]  /*536b0*/  LDGSTS.E [R188+-0x1c200], [R182.64], P3 ;  /* 0xe3e00000b6bc7fae */ /* 0x0003e6000992184c */
[C---:B------:R-:W-:Y:S01]  /*536c0*/  IMAD.WIDE R186, R249.reuse, 0x4, R230 ;  /* 0x00000004f9ba7825 */ /* 0x040fe200078e02e6 */
[----:B------:R-:W-:Y:S01]  /*536d0*/  IADD3 R192, R252, 0x100000, RZ ;  /* 0x00100000fcc07810 */ /* 0x000fe20007ffe0ff */
[----:B------:R-:W3:Y:S04]  /*536e0*/  LDL.LU.64 R230, [R1+0xec8] ;  /* 0x000ec80001e67983 */ /* 0x000ee80000300a00 */
[----:B------:R1:W-:Y:S02]  /*536f0*/  LDGSTS.E [R191+-0x1b200], [R184.64], P3 ;  /* 0xe4e00000b8bf7fae */ /* 0x0003e4000992184c */
[----:B-1----:R-:W-:-:S02]  /*53700*/  IMAD.WIDE R188, R249, 0x4, R214 ;  /* 0x00000004f9bc7825 */ /* 0x002fc400078e02d6 */
[----:B------:R1:W-:Y:S04]  /*53710*/  LDGSTS.E [R190+-0x1a200], [R186.64], P3 ;  /* 0xe5e00000babe7fae */ /* 0x0003e8000992184c */
[----:B------:R-:W3:Y:S04]  /*53720*/  LDL.LU.64 R214, [R1+0xed0] ;  /* 0x000ed00001d67983 */ /* 0x000ee80000300a00 */
[----:B------:R1:W-:Y:S04]  /*53730*/  LDGSTS.E [R192+-0x19200], [R188.64], P3 ;  /* 0xe6e00000bcc07fae */ /* 0x0003e8000992184c */
[----:B------:R-:W3:Y:S01]  /*53740*/  LDL.LU.64 R210, [R1+0xed8] ;  /* 0x000ed80001d27983 */ /* 0x000ee20000300a00 */
[----:B-1----:R-:W-:-:S03]  /*53750*/  IMAD.WIDE R192, R249, 0x4, R216 ;  /* 0x00000004f9c07825 */ /* 0x002fc600078e02d8 */
[----:B------:R-:W3:Y:S04]  /*53760*/  LDL.LU.64 R216, [R1+0xee0] ;  /* 0x000ee00001d87983 */ /* 0x000ee80000300a00 */
[----:B------:R-:W3:Y:S01]  /*53770*/  LDL.LU.64 R234, [R1+0xee8] ;  /* 0x000ee80001ea7983 */ /* 0x000ee20000300a00 */
[C---:B------:R-:W-:Y:S01]  /*53780*/  IADD3 R196, R252.reuse, 0x100000, RZ ;  /* 0x00100000fcc47810 */ /* 0x040fe20007ffe0ff */
[C---:B------:R-:W-:Y:S01]  /*53790*/  IMAD.WIDE R190, R249.reuse, 0x4, R198 ;  /* 0x00000004f9be7825 */ /* 0x040fe200078e02c6 */
[C---:B------:R-:W-:Y:S02]  /*537a0*/  IADD3 R199, R252.reuse, 0x100000, RZ ;  /* 0x00100000fcc77810 */ /* 0x040fe40007ffe0ff */
[C---:B------:R-:W-:Y:S01]  /*537b0*/  IADD3 R198, R252.reuse, 0x100000, RZ ;  /* 0x00100000fcc67810 */ /* 0x040fe20007ffe0ff */
[----:B------:R-:W-:Y:S01]  /*537c0*/  IMAD.WIDE R194, R249, 0x4, R200 ;  /* 0x00000004f9c27825 */ /* 0x000fe200078e02c8 */
[----:B------:R4:W-:Y:S01]  /*537d0*/  LDGSTS.E [R196+-0x18200], [R190.64], P3 ;  /* 0xe7e00000bec47fae */ /* 0x0009e2000992184c */
[----:B------:R-:W-:-:S03]  /*537e0*/  IADD3 R200, R252, 0x100000, RZ ;  /* 0x00100000fcc87810 */ /* 0x000fc60007ffe0ff */
[----:B------:R2:W-:Y:S04]  /*537f0*/  LDGSTS.E [R199+-0x17200], [R192.64], P3 ;  /* 0xe8e00000c0c77fae */ /* 0x0005e8000992184c */
[----:B------:R2:W-:Y:S01]  /*53800*/  LDGSTS.E [R198+-0x16200], [R194.64], P3 ;  /* 0xe9e00000c2c67fae */ /* 0x0005e2000992184c */
[C---:B------:R-:W-:Y:S02]  /*53810*/  IADD3 R204, R252.reuse, 0x100000, RZ ;  /* 0x00100000fccc7810 */ /* 0x040fe40007ffe0ff */
[----:B------:R-:W-:Y:S01]  /*53820*/  IADD3 R212, R252, 0x100000, RZ ;  /* 0x00100000fcd47810 */ /* 0x000fe20007ffe0ff */
[----:B----4-:R-:W-:-:S05]  /*53830*/  IMAD.WIDE R196, R249, 0x4, R206 ;  /* 0x00000004f9c47825 */ /* 0x010fca00078e02ce */
[----:B------:R1:W-:Y:S01]  /*53840*/  LDGSTS.E [R200+-0x15200], [R196.64], P3 ;  /* 0xeae00000c4c87fae */ /* 0x0003e2000992184c */
[----:B--2---:R-:W-:-:S03]  /*53850*/  IMAD.WIDE R198, R249, 0x4, R222 ;  /* 0x00000004f9c67825 */ /* 0x004fc600078e02de */
[----:B------:R-:W2:Y:S04]  /*53860*/  LDL.LU.64 R222, [R1+0xf08] ;  /* 0x000f080001de7983 */ /* 0x000ea80000300a00 */
[----:B------:R-:W4:Y:S01]  /*53870*/  LDL.LU.64 R218, [R1+0xf10] ;  /* 0x000f100001da7983 */ /* 0x000f220000300a00 */
[----:B-1----:R-:W-:-:S03]  /*53880*/  IMAD.WIDE R200, R249, 0x4, R224 ;  /* 0x00000004f9c87825 */ /* 0x002fc600078e02e0 */
[----:B------:R-:W4:Y:S01]  /*53890*/  LDL.LU.64 R224, [R1+0xf18] ;  /* 0x000f180001e07983 */ /* 0x000f220000300a00 */
[----:B------:R-:W-:-:S03]  /*538a0*/  IADD3 R207, R252, 0x100000, RZ ;  /* 0x00100000fccf7810 */ /* 0x000fc60007ffe0ff */
[----:B------:R-:W4:Y:S01]  /*538b0*/  LDL.LU.64 R228, [R1+0xf20] ;  /* 0x000f200001e47983 */ /* 0x000f220000300a00 */
[C---:B------:R-:W-:Y:S01]  /*538c0*/  IADD3 R206, R252.reuse, 0x100000, RZ ;  /* 0x00100000fcce7810 */ /* 0x040fe20007ffe0ff */
[----:B------:R-:W-:Y:S02]  /*538d0*/  IMAD.WIDE R202, R249, 0x4, R208 ;  /* 0x00000004f9ca7825 */ /* 0x000fe400078e02d0 */
[----:B------:R3:W-:Y:S01]  /*538e0*/  LDGSTS.E [R204+-0x14200], [R198.64], P3 ;  /* 0xebe00000c6cc7fae */ /* 0x0007e2000992184c */
[----:B------:R-:W-:-:S03]  /*538f0*/  IADD3 R208, R252, 0x100000, RZ ;  /* 0x00100000fcd07810 */ /* 0x000fc60007ffe0ff */
[----:B------:R1:W-:Y:S04]  /*53900*/  LDGSTS.E [R207+-0x13200], [R200.64], P3 ;  /* 0xece00000c8cf7fae */ /* 0x0003e8000992184c */
[----:B------:R1:W-:Y:S01]  /*53910*/  LDGSTS.E [R206+-0x12200], [R202.64], P3 ;  /* 0xede00000cace7fae */ /* 0x0003e2000992184c */
[----:B---3--:R-:W-:-:S03]  /*53920*/  IMAD.WIDE R204, R249, 0x4, R230 ;  /* 0x00000004f9cc7825 */ /* 0x008fc600078e02e6 */
[----:B------:R-:W3:Y:S04]  /*53930*/  LDL.LU.64 R230, [R1+0xf28] ;  /* 0x000f280001e67983 */ /* 0x000ee80000300a00 */
[----:B------:R-:W3:Y:S04]  /*53940*/  LDL.LU.64 R226, [R1+0xf30] ;  /* 0x000f300001e27983 */ /* 0x000ee80000300a00 */
[----:B------:R-:W3:Y:S01]  /*53950*/  LDL.LU.64 R232, [R1+0xf38] ;  /* 0x000f380001e87983 */ /* 0x000ee20000300a00 */
[----:B-1----:R-:W-:-:S03]  /*53960*/  IMAD.WIDE R206, R249, 0x4, R214 ;  /* 0x00000004f9ce7825 */ /* 0x002fc600078e02d6 */
[----:B------:R-:W3:Y:S04]  /*53970*/  LDL.LU.64 R236, [R1+0xf78] ;  /* 0x000f780001ec7983 */ /* 0x000ee80000300a00 */
[----:B------:R-:W3:Y:S04]  /*53980*/  LDL.LU.64 R238, [R1+0xf70] ;  /* 0x000f700001ee7983 */ /* 0x000ee80000300a00 */
[----:B------:R1:W-:Y:S04]  /*53990*/  LDGSTS.E [R208+-0x11200], [R204.64], P3 ;  /* 0xeee00000ccd07fae */ /* 0x0003e8000992184c */
[----:B------:R1:W-:Y:S04]  /*539a0*/  LDGSTS.E [R212+-0x10200], [R206.64], P3 ;  /* 0xefe00000ced47fae */ /* 0x0003e8000992184c */
[----:B------:R-:W3:Y:S01]  /*539b0*/  LDL.LU.64 R112, [R1+0xf68] ;  /* 0x000f680001707983 */ /* 0x000ee20000300a00 */
[----:B-1----:R-:W-:-:S03]  /*539c0*/  IMAD.WIDE R212, R249, 0x4, R234 ;  /* 0x00000004f9d47825 */ /* 0x002fc600078e02ea */
        /* <DEDUP_REMOVED lines=8> */
[C---:B------:R-:W-:Y:S01]  /*53a50*/  IADD3 R215, R252.reuse, 0x100000, RZ ;  /* 0x00100000fcd77810 */ /* 0x040fe20007ffe0ff */
[C---:B------:R-:W-:Y:S01]  /*53a60*/  IMAD.WIDE R208, R249.reuse, 0x4, R210 ;  /* 0x00000004f9d07825 */ /* 0x040fe200078e02d2 */
[C---:B------:R-:W-:Y:S01]  /*53a70*/  IADD3 R214, R252.reuse, 0x100000, RZ ;  /* 0x00100000fcd67810 */ /* 0x040fe20007ffe0ff */
[----:B------:R-:W3:Y:S02]  /*53a80*/  LDL.LU.64 R78, [R1+0x368] ;  /* 0x00036800014e7983 */ /* 0x000ee40000300a00 */
[----:B------:R-:W-:Y:S01]  /*53a90*/  IMAD.WIDE R210, R249, 0x4, R216 ;  /* 0x00000004f9d27825 */ /* 0x000fe200078e02d8 */
[C---:B------:R-:W-:Y:S01]  /*53aa0*/  IADD3 R216, R252.reuse, 0x100000, RZ ;  /* 0x00100000fcd87810 */ /* 0x040fe20007ffe0ff */
[----:B------:R2:W-:Y:S01]  /*53ab0*/  LDGSTS.E [R215+-0xf200], [R208.64], P3 ;  /* 0xf0e00000d0d77fae */ /* 0x0005e2000992184c */
[----:B------:R-:W-:-:S03]  /*53ac0*/  IADD3 R220, R252, 0x100000, RZ ;  /* 0x00100000fcdc7810 */ /* 0x000fc60007ffe0ff */
[----:B------:R2:W-:Y:S04]  /*53ad0*/  LDGSTS.E [R214+-0xe200], [R210.64], P3 ;  /* 0xf1e00000d2d67fae */ /* 0x0005e8000992184c */
[----:B------:R4:W-:Y:S04]  /*53ae0*/  LDGSTS.E [R216+-0xd200], [R212.64], P3 ;  /* 0xf2e00000d4d87fae */ /* 0x0009e8000992184c */
[----:B------:R-:W3:Y:S04]  /*53af0*/  LDL.LU.64 R86, [R1+0x668] ;  /* 0x0006680001567983 */ /* 0x000ee80000300a00 */
[----:B------:R-:W3:Y:S01]  /*53b00*/  LDL.LU.64 R96, [R1+0x670] ;  /* 0x0006700001607983 */ /* 0x000ee20000300a00 */
[----:B--2---:R-:W-:Y:S01]  /*53b10*/  IMAD.WIDE R214, R249, 0x4, R222 ;  /* 0x00000004f9d67825 */ /* 0x004fe200078e02de */
[----:B------:R-:W-:-:S02]  /*53b20*/  IADD3 R223, R252, 0x100000, RZ ;  /* 0x00100000fcdf7810 */ /* 0x000fc40007ffe0ff */
[C---:B------:R-:W-:Y:S01]  /*53b30*/  IADD3 R222, R252.reuse, 0x100000, RZ ;  /* 0x00100000fcde7810 */ /* 0x040fe20007ffe0ff */
[C---:B----4-:R-:W-:Y:S01]  /*53b40*/  IMAD.WIDE R216, R249.reuse, 0x4, R218 ;  /* 0x00000004f9d87825 */ /* 0x050fe200078e02da */
[----:B------:R1:W-:Y:S03]  /*53b50*/  LDGSTS.E [R220+-0xc200], [R214.64], P3 ;  /* 0xf3e00000d6dc7fae */ /* 0x0003e6000992184c */
[C---:B------:R-:W-:Y:S01]  /*53b60*/  IMAD.WIDE R218, R249.reuse, 0x4, R224 ;  /* 0x00000004f9da7825 */ /* 0x040fe200078e02e0 */
[C---:B------:R-:W-:Y:S01]  /*53b70*/  IADD3 R224, R252.reuse, 0x100000, RZ ;  /* 0x00100000fce07810 */ /* 0x040fe20007ffe0ff */
[----:B------:R3:W-:Y:S04]  /*53b80*/  LDGSTS.E [R223+-0xb200], [R216.64], P3 ;  /* 0xf4e00000d8df7fae */ /* 0x0007e8000992184c */
[----:B------:R3:W-:Y:S01]  /*53b90*/  LDGSTS.E [R222+-0xa200], [R218.64], P3 ;  /* 0xf5e00000dade7fae */ /* 0x0007e2000992184c */
[----:B-1----:R-:W-:Y:S01]  /*53ba0*/  IMAD.WIDE R220, R249, 0x4, R228 ;  /* 0x00000004f9dc7825 */ /* 0x002fe200078e02e4 */
[----:B------:R-:W-:-:S04]  /*53bb0*/  IADD3 R228, R252, 0x100000, RZ ;  /* 0x00100000fce47810 */ /* 0x000fc80007ffe0ff */
[----:B------:R1:W-:Y:S01]  /*53bc0*/  LDGSTS.E [R224+-0x9200], [R220.64], P3 ;  /* 0xf6e00000dce07fae */ /* 0x0003e2000992184c */
[C---:B---3--:R-:W-:Y:S01]  /*53bd0*/  IMAD.WIDE R222, R249.reuse, 0x4, R230 ;  /* 0x00000004f9de7825 */ /* 0x048fe200078e02e6 */
[C---:B------:R-:W-:Y:S02]  /*53be0*/  IADD3 R231, R252.reuse, 0x100000, RZ ;  /* 0x00100000fce77810 */ /* 0x040fe40007ffe0ff */
[C---:B------:R-:W-:Y:S01]  /*53bf0*/  IADD3 R230, R252.reuse, 0x100000, RZ ;  /* 0x00100000fce67810 */ /* 0x040fe20007ffe0ff */
[C---:B-1----:R-:W-:Y:S01]  /*53c00*/  IMAD.WIDE R224, R249.reuse, 0x4, R226 ;  /* 0x00000004f9e07825 */ /* 0x042fe200078e02e2 */
        /* <DEDUP_REMOVED lines=8> */
[C---:B--2---:R-:W-:Y:S01]  /*53c90*/  IMAD.WIDE R230, R249.reuse, 0x4, R238 ;  /* 0x00000004f9e67825 */ /* 0x044fe200078e02ee */
[C---:B------:R-:W-:Y:S02]  /*53ca0*/  IADD3 R239, R252.reuse, 0x100000, RZ ;  /* 0x00100000fcef7810 */ /* 0x040fe40007ffe0ff */
[----:B------:R-:W-:Y:S02]  /*53cb0*/  IADD3 R238, R252, 0x100000, RZ ;  /* 0x00100000fcee7810 */ /* 0x000fe40007ffe0ff */
[----:B------:R2:W-:Y:S01]  /*53cc0*/  LDGSTS.E [R236+-0x4200], [R230.64], P3 ;  /* 0xfbe00000e6ec7fae */ /* 0x0005e2000992184c */
[----:B-1----:R-:W-:-:S03]  /*53cd0*/  IMAD.WIDE R232, R249, 0x4, R112 ;  /* 0x00000004f9e87825 */ /* 0x002fc600078e0270 */
[----:B------:R-:W3:Y:S04]  /*53ce0*/  LDL.LU.64 R112, [R1+0x678] ;  /* 0x0006780001707983 */ /* 0x000ee80000300a00 */
[----:B------:R-:W4:Y:S01]  /*53cf0*/  LDL.LU.64 R76, [R1+0x640] ;  /* 0x00064000014c7983 */ /* 0x000f220000300a00 */
[----:B------:R-:W-:-:S03]  /*53d00*/  IMAD.WIDE R234, R249, 0x4, R234 ;  /* 0x00000004f9ea7825 */ /* 0x000fc600078e02ea */
[----:B------:R1:W-:Y:S01]  /*53d10*/  LDGSTS.E [R239+-0x3200], [R232.64], P3 ;  /* 0xfce00000e8ef7fae */ /* 0x0003e2000992184c */
[----:B--2---:R-:W-:-:S03]  /*53d20*/  IMAD.WIDE R236, R249, 0x4, R110 ;  /* 0x00000004f9ec7825 */ /* 0x004fc600078e026e */
[----:B------:R-:W2:Y:S04]  /*53d30*/  LDL.LU.64 R110, [R1+0x410] ;  /* 0x00041000016e7983 */ /* 0x000ea80000300a00 */
[----:B------:R-:W3:Y:S01]  /*53d40*/  LDL.LU.64 R70, [R1+0x350] ;  /* 0x0003500001467983 */ /* 0x000ee20000300a00 */
[----:B------:R-:W-:-:S03]  /*53d50*/  IMAD.WIDE R82, R249, 0x4, R82 ;  /* 0x00000004f9527825 */ /* 0x000fc600078e0252 */
[----:B------:R1:W-:Y:S04]  /*53d60*/  LDGSTS.E [R238+-0x2200], [R234.64], P3 ;  /* 0xfde00000eaee7fae */ /* 0x0003e8000992184c */
[----:B------:R-:W3:Y:S04]  /*53d70*/  LDL.LU.64 R98, [R1+0x680] ;  /* 0x0006800001627983 */ /* 0x000ee80000300a00 */
[----:B------:R-:W3:Y:S01]  /*53d80*/  LDL.LU.64 R108, [R1+0x688] ;  /* 0x00068800016c7983 */ /* 0x000ee20000300a00 */
[----:B-1----:R-:W-:-:S03]  /*53d90*/  IMAD.WIDE R238, R249, 0x4, R118 ;  /* 0x00000004f9ee7825 */ /* 0x002fc600078e0276 */
[----:B------:R-:W3:Y:S04]  /*53da0*/  LDL.LU.64 R118, [R1+0x690] ;  /* 0x0006900001767983 */ /* 0x000ee80000300a00 */
[----:B------:R1:W-:Y:S01]  /*53db0*/  STL.64 [R1+0x650], R82 ;  /* 0x0006505201007387 */ /* 0x0003e20000100a00 */
[----:B------:R-:W-:-:S04]  /*53dc0*/  IMAD.WIDE R60, R249, 0x4, R60 ;  /* 0x00000004f93c7825 */ /* 0x000fc800078e023c */
[----:B------:R-:W-:-:S04]  /*53dd0*/  IMAD.WIDE R114, R249, 0x4, R114 ;  /* 0x00000004f9727825 */ /* 0x000fc800078e0272 */
[----:B-1----:R-:W-:-:S04]  /*53de0*/  IMAD.WIDE R82, R249, 0x4, R106 ;  /* 0x00000004f9527825 */ /* 0x002fc800078e026a */
[C---:B------:R-:W-:Y:S01]  /*53df0*/  IMAD.WIDE R106, R249.reuse, 0x4, R116 ;  /* 0x00000004f96a7825 */ /* 0x040fe200078e0274 */
[----:B------:R1:W-:Y:S04]  /*53e00*/  STL.64 [R1+0x658], R82 ;  /* 0x0006585201007387 */ /* 0x0003e80000100a00 */
[----:B-1----:R-:W3:Y:S04]  /*53e10*/  LDL.LU.64 R82, [R1+0x638] ;  /* 0x0006380001527983 */ /* 0x002ee80000300a00 */
[----:B------:R-:W3:Y:S04]  /*53e20*/  LDL.LU.64 R116, [R1+0x408] ;  /* 0x0004080001747983 */ /* 0x000ee80000300a00 */
        /* <DEDUP_REMOVED lines=8> */
[----:B------:R-:W-:-:S04]  /*53eb0*/  IMAD.WIDE R86, R249, 0x4, R86 ;  /* 0x00000004f9567825 */ /* 0x000fc800078e0256 */
[----:B----4-:R-:W-:-:S04]  /*53ec0*/  IMAD.WIDE R76, R249, 0x4, R76 ;  /* 0x00000004f94c7825 */ /* 0x010fc800078e024c */
[----:B--2---:R-:W-:-:S04]  /*53ed0*/  IMAD.WIDE R110, R249, 0x4, R110 ;  /* 0x00000004f96e7825 */ /* 0x004fc800078e026e */
[----:B---3--:R-:W-:-:S04]  /*53ee0*/  IMAD.WIDE R78, R249, 0x4, R114 ;  /* 0x00000004f94e7825 */ /* 0x008fc800078e0272 */
[C---:B------:R-:W-:Y:S02]  /*53ef0*/  IMAD.WIDE R114, R249.reuse, 0x4, R68 ;  /* 0x00000004f9727825 */ /* 0x040fe400078e0244 */
[----:B------:R-:W2:Y:S04]  /*53f00*/  LDL.LU.64 R68, [R1+0x698] ;  /* 0x0006980001447983 */ /* 0x000ea80000300a00 */
[----:B------:R1:W-:Y:S04]  /*53f10*/  STL.64 [R1+0x360], R78 ;  /* 0x0003604e01007387 */ /* 0x0003e80000100a00 */
[----:B-1----:R-:W3:Y:S04]  /*53f20*/  LDL.LU.64 R78, [R1+0x6a0] ;  /* 0x0006a000014e7983 */ /* 0x002ee80000300a00 */
[----:B------:R1:W-:Y:S04]  /*53f30*/  STL.64 [R1+0x358], R114 ;  /* 0x0003587201007387 */ /* 0x0003e80000100a00 */
[----:B-1----:R-:W4:Y:S04]  /*53f40*/  LDL.LU.64 R114, [R1+0x6a8] ;  /* 0x0006a80001727983 */ /* 0x002f280000300a00 */
[----:B------:R1:W-:Y:S02]  /*53f50*/  STL.64 [R1+0x668], R86 ;  /* 0x0006685601007387 */ /* 0x0003e40000100a00 */
[----:B-1----:R-:W-:-:S04]  /*53f60*/  IMAD.WIDE R86, R249, 0x4, R96 ;  /* 0x00000004f9567825 */ /* 0x002fc800078e0260 */
[C---:B------:R-:W-:Y:S01]  /*53f70*/  IMAD.WIDE R96, R249.reuse, 0x4, R112 ;  /* 0x00000004f9607825 */ /* 0x040fe200078e0270 */
        /* <DEDUP_REMOVED lines=12> */
[----:B------:R-:W-:-:S04]  /*54040*/  IMAD.WIDE R108, R249, 0x4, R108 ;  /* 0x00000004f96c7825 */ /* 0x000fc800078e026c */
[----:B------:R-:W-:-:S04]  /*54050*/  IMAD.WIDE R118, R249, 0x4, R118 ;  /* 0x00000004f9767825 */ /* 0x000fc800078e0276 */
[----:B------:R-:W-:-:S04]  /*54060*/  IMAD.WIDE R82, R249, 0x4, R82 ;  /* 0x00000004f9527825 */ /* 0x000fc800078e0252 */
[----:B------:R-:W-:-:S04]  /*54070*/  IMAD.WIDE R116, R249, 0x4, R116 ;  /* 0x00000004f9747825 */ /* 0x000fc800078e0274 */
[----:B--2---:R-:W-:-:S04]  /*54080*/  IMAD.WIDE R70, R249, 0x4, R110 ;  /* 0x00000004f9467825 */ /* 0x004fc800078e026e */
[C---:B------:R-:W-:Y:S02]  /*54090*/  IMAD.WIDE R110, R249.reuse, 0x4, R64 ;  /* 0x00000004f96e7825 */ /* 0x040fe400078e0240 */
        /* <DEDUP_REMOVED lines=18> */
[----:B---3--:R-:W-:-:S04]  /*541c0*/  IMAD.WIDE R78, R249, 0x4, R78 ;  /* 0x00000004f94e7825 */ /* 0x008fc800078e024e */
[----:B----4-:R-:W-:-:S04]  /*541d0*/  IMAD.WIDE R114, R249, 0x4, R114 ;  /* 0x00000004f9727825 */ /* 0x010fc800078e0272 */
[----:B------:R-:W-:-:S04]  /*541e0*/  IMAD.WIDE R86, R249, 0x4, R86 ;  /* 0x00000004f9567825 */ /* 0x000fc800078e0256 */
[----:B------:R-:W-:-:S04]  /*541f0*/  IMAD.WIDE R112, R249, 0x4, R112 ;  /* 0x00000004f9707825 */ /* 0x000fc800078e0270 */
[----:B--2---:R-:W-:-:S04]  /*54200*/  IMAD.WIDE R106, R249, 0x4, R116 ;  /* 0x00000004f96a7825 */ /* 0x004fc800078e0274 */
[C---:B------:R-:W-:Y:S02]  /*54210*/  IMAD.WIDE R116, R249.reuse, 0x4, R90 ;  /* 0x00000004f9747825 */ /* 0x040fe400078e025a */
[----:B------:R-:W2:Y:S04]  /*54220*/  LDL.LU.64 R90, [R1+0x6e0] ;  /* 0x0006e000015a7983 */ /* 0x000ea80000300a00 */
        /* <DEDUP_REMOVED lines=65> */
[----:B------:R-:W-:-:S04]  /*54640*/  IMAD.WIDE R96, R249, 0x4, R96 ;  /* 0x00000004f9607825 */ /* 0x000fc800078e0260 */
[C---:B------:R-:W-:Y:S01]  /*54650*/  IMAD.WIDE R94, R249.reuse, 0x4, R94 ;  /* 0x00000004f95e7825 */ /* 0x040fe200078e025e */
[----:B-1----:R-:W3:Y:S03]  /*54660*/  LDL.LU.64 R114, [R1+0xf00] ;  /* 0x000f000001727983 */ /* 0x002ee60000300a00 */
[----:B------:R-:W-:-:S04]  /*54670*/  IMAD.WIDE R112, R249, 0x4, R112 ;  /* 0x00000004f9707825 */ /* 0x000fc800078e0270 */
        /* <DEDUP_REMOVED lines=21> */
[----:B---3--:R-:W-:-:S04]  /*547d0*/  IMAD.WIDE R118, R249, 0x4, R118 ;  /* 0x00000004f9767825 */ /* 0x008fc800078e0276 */
[----:B----4-:R-:W-:-:S04]  /*547e0*/  IMAD.WIDE R108, R249, 0x4, R108 ;  /* 0x00000004f96c7825 */ /* 0x010fc800078e026c */
[----:B------:R-:W-:-:S04]  /*547f0*/  IMAD.WIDE R90, R249, 0x4, R90 ;  /* 0x00000004f95a7825 */ /* 0x000fc800078e025a */
[----:B------:R-:W-:-:S04]  /*54800*/  IMAD.WIDE R106, R249, 0x4, R106 ;  /* 0x00000004f96a7825 */ /* 0x000fc800078e026a */
[C---:B--2---:R-:W-:Y:S02]  /*54810*/  IMAD.WIDE R110, R249.reuse, 0x4, R70 ;  /* 0x00000004f96e7825 */ /* 0x044fe400078e0246 */
        /* <DEDUP_REMOVED lines=19> */
[----:B------:R-:W-:-:S04]  /*54950*/  IMAD.WIDE R96, R249, 0x4, R96 ;  /* 0x00000004f9607825 */ /* 0x000fc800078e0260 */
[----:B------:R-:W-:-:S04]  /*54960*/  IMAD.WIDE R94, R249, 0x4, R94 ;  /* 0x00000004f95e7825 */ /* 0x000fc800078e025e */
[----:B--2---:R-:W-:-:S05]  /*54970*/  IMAD.WIDE R106, R249, 0x4, R106 ;  /* 0x00000004f96a7825 */ /* 0x004fca00078e026a */
[----:B------:R1:W-:Y:S04]  /*54980*/  STL.64 [R1+0x2b8], R106 ;  /* 0x0002b86a01007387 */ /* 0x0003e80000100a00 */
[----:B-1----:R-:W2:Y:S04]  /*54990*/  LDL.LU.64 R106, [R1+0xf90] ;  /* 0x000f9000016a7983 */ /* 0x002ea80000300a00 */
[----:B------:R-:W2:Y:S04]  /*549a0*/  LDL.LU.64 R100, [R1+0xd08] ;  /* 0x000d080001647983 */ /* 0x000ea80000300a00 */
[----:B------:R1:W-:Y:S02]  /*549b0*/  STL.64 [R1+0x2b0], R116 ;  /* 0x0002b07401007387 */ /* 0x0003e40000100a00 */
[----:B-1----:R-:W-:-:S04]  /*549c0*/  IMAD.WIDE R116, R249, 0x4, R114 ;  /* 0x00000004f9747825 */ /* 0x002fc800078e0272 */
[C---:B------:R-:W-:Y:S02]  /*549d0*/  IMAD.WIDE R114, R249.reuse, 0x4, R78 ;  /* 0x00000004f9727825 */ /* 0x040fe400078e024e */
[----:B------:R-:W2:Y:S04]  /*549e0*/  LDL.LU.64 R78, [R1+0x938] ;  /* 0x00093800014e7983 */ /* 0x000ea80000300a00 */
[----:B------:R1:W-:Y:S04]  /*549f0*/  STL.64 [R1+0x750], R116 ;  /* 0x0007507401007387 */ /* 0x0003e80000100a00 */
[----:B------:R3:W-:Y:S04]  /*54a00*/  STL.64 [R1+0x758], R114 ;  /* 0x0007587201007387 */ /* 0x0007e80000100a00 */
[----:B-1----:R-:W2:Y:S04]  /*54a10*/  LDL.LU.64 R116, [R1+0x5f8] ;  /* 0x0005f80001747983 */ /* 0x002ea80000300a00 */
[----:B---3--:R-:W3:Y:S04]  /*54a20*/  LDL.LU.64 R114, [R1+0x3c8] ;  /* 0x0003c80001727983 */ /* 0x008ee80000300a00 */
        /* <DEDUP_REMOVED lines=10> */
[----:B----4-:R-:W-:-:S04]  /*54ad0*/  IMAD.WIDE R92, R249, 0x4, R92 ;  /* 0x00000004f95c7825 */ /* 0x010fc800078e025c */
[----:B------:R-:W-:-:S04]  /*54ae0*/  IMAD.WIDE R66, R249, 0x4, R66 ;  /* 0x00000004f9427825 */ /* 0x000fc800078e0242 */
[----:B--2---:R-:W-:-:S05]  /*54af0*/  IMAD.WIDE R94, R249, 0x4, R94 ;  /* 0x00000004f95e7825 */ /* 0x004fca00078e025e */
[----:B------:R1:W-:Y:S04]  /*54b00*/  STL.64 [R1+0x778], R94 ;  /* 0x0007785e01007387 */ /* 0x0003e80000100a00 */
[----:B-1----:R-:W2:Y:S04]  /*54b10*/  LDL.LU.64 R94, [R1+0xfa8] ;  /* 0x000fa800015e7983 */ /* 0x002ea80000300a00 */
[----:B------:R-:W4:Y:S04]  /*54b20*/  LDL.LU.64 R72, [R1+0xd50] ;  /* 0x000d500001487983 */ /* 0x000f280000300a00 */
[----:B------:R1:W-:Y:S02]  /*54b30*/  STL.64 [R1+0x780], R112 ;  /* 0x0007807001007387 */ /* 0x0003e40000100a00 */
[----:B-1----:R-:W-:-:S02]  /*54b40*/  IMAD.WIDE R112, R249, 0x4, R70 ;  /* 0x00000004f9707825 */ /* 0x002fc400078e0246 */
[----:B------:R-:W4:Y:S04]  /*54b50*/  LDL.LU.64 R70, [R1+0xa20] ;  /* 0x000a200001467983 */ /* 0x000f280000300a00 */
[----:B------:R1:W-:Y:S04]  /*54b60*/  STL.64 [R1+0x788], R112 ;  /* 0x0007887001007387 */ /* 0x0003e80000100a00 */
[----:B-1----:R-:W4:Y:S04]  /*54b70*/  LDL.LU.64 R112, [R1+0x5f0] ;  /* 0x0005f00001707983 */ /* 0x002f280000300a00 */
[----:B------:R1:W-:Y:S04]  /*54b80*/  STL.64 [R1+0x790], R110 ;  /* 0x0007906e01007387 */ /* 0x0003e80000100a00 */
[----:B-1----:R-:W4:Y:S04]  /*54b90*/  LDL.LU.64 R110, [R1+0x3c0] ;  /* 0x0003c000016e7983 */ /* 0x002f280000300a00 */
        /* <DEDUP_REMOVED lines=10> */
[C---:B------:R-:W-:Y:S01]  /*54c40*/  IMAD.WIDE R100, R249.reuse, 0x4, R100 ;  /* 0x00000004f9647825 */ /* 0x040fe200078e0264 */
[----:B------:R1:W-:Y:S03]  /*54c50*/  STL.64 [R1+0x7a8], R108 ;  /* 0x0007a86c01007387 */ /* 0x0003e60000100a00 */
[C---:B------:R-:W-:Y:S01]  /*54c60*/  IMAD.WIDE R78, R249.reuse, 0x4, R78 ;  /* 0x00000004f94e7825 */ /* 0x040fe200078e024e */
[----:B-1----:R-:W4:Y:S03]  /*54c70*/  LDL.LU.64 R108, [R1+0xfc0] ;  /* 0x000fc000016c7983 */ /* 0x002f260000300a00 */
[----:B------:R-:W-:-:S04]  /*54c80*/  IMAD.WIDE R116, R249, 0x4, R116 ;  /* 0x00000004f9747825 */ /* 0x000fc800078e0274 */
[----:B---3--:R-:W-:-:S04]  /*54c90*/  IMAD.WIDE R114, R249, 0x4, R114 ;  /* 0x00000004f9727825 */ /* 0x008fc800078e0272 */
[----:B------:R-:W-:-:S04]  /*54ca0*/  IMAD.WIDE R104, R249, 0x4, R104 ;  /* 0x00000004f9687825 */ /* 0x000fc800078e0268 */
[----:B------:R-:W-:-:S04]  /*54cb0*/  IMAD.WIDE R96, R249, 0x4, R96 ;  /* 0x00000004f9607825 */ /* 0x000fc800078e0260 */
[----:B------:R-:W-:-:S04]  /*54cc0*/  IMAD.WIDE R40, R249, 0x4, R40 ;  /* 0x00000004f9287825 */ /* 0x000fc800078e0228 */
[----:B--2---:R-:W-:-:S04]  /*54cd0*/  IMAD.WIDE R94, R249, 0x4, R94 ;  /* 0x00000004f95e7825 */ /* 0x004fc800078e025e */
[----:B----4-:R-:W-:-:S04]  /*54ce0*/  IMAD.WIDE R72, R249, 0x4, R72 ;  /* 0x00000004f9487825 */ /* 0x010fc800078e0248 */
        /* <DEDUP_REMOVED lines=46> */
[----:B--2---:R-:W-:-:S05]  /*54fd0*/  IMAD.WIDE R66, R249, 0x4, R66 ;  /* 0x00000004f9427825 */ /* 0x004fca00078e0242 */
[----:B------:R1:W-:Y:S01]  /*54fe0*/  STL.64 [R1+0x838], R66 ;  /* 0x0008384201007387 */ /* 0x0003e20000100a00 */
[----:B---3--:R-:W-:-:S03]  /*54ff0*/  IMAD.WIDE R56, R249, 0x4, R56 ;  /* 0x00000004f9387825 */ /* 0x008fc600078e0238 */
[----:B-1----:R-:W2:Y:S04]  /*55000*/  LDL.LU.64 R66, [R1+0x5d8] ;  /* 0x0005d80001427983 */ /* 0x002ea80000300a00 */
[----:B------:R1:W-:Y:S01]  /*55010*/  STL.64 [R1+0x840], R56 ;  /* 0x0008403801007387 */ /* 0x0003e20000100a00 */
[----:B----4-:R-:W-:-:S03]  /*55020*/  IMAD.WIDE R106, R249, 0x4, R106 ;  /* 0x00000004f96a7825 */ /* 0x010fc600078e026a */
[----:B-1----:R-:W3:Y:S04]  /*55030*/  LDL.LU.64 R56, [R1+0x3a8] ;  /* 0x0003a80001387983 */ /* 0x002ee80000300a00 */
[----:B------:R1:W-:Y:S01]  /*55040*/  STL.64 [R1+0x848], R106 ;  /* 0x0008486a01007387 */ /* 0x0003e20000100a00 */
[----:B------:R-:W-:-:S03]  /*55050*/  IMAD.WIDE R100, R249, 0x4, R100 ;  /* 0x00000004f9647825 */ /* 0x000fc600078e0264 */
[----:B-1----:R-:W4:Y:S04]  /*55060*/  LDL.LU.64 R106, [R1+0x1a70] ;  /* 0x001a7000016a7983 */ /* 0x002f280000300a00 */
[----:B------:R1:W-:Y:S01]  /*55070*/  STL.64 [R1+0x3b8], R100 ;  /* 0x0003b86401007387 */ /* 0x0003e20000100a00 */
[----:B------:R-:W-:-:S03]  /*55080*/  IMAD.WIDE R64, R249, 0x4, R64 ;  /* 0x00000004f9407825 */ /* 0x000fc600078e0240 */
[----:B-1----:R-:W4:Y:S01]  /*55090*/  LDL.LU.64 R100, [R1+0x218] ;  /* 0x0002180001647983 */ /* 0x002f220000300a00 */
[----:B------:R-:W-:-:S05]  /*550a0*/  IMAD.WIDE R78, R249, 0x4, R78 ;  /* 0x00000004f94e7825 */ /* 0x000fca00078e024e */
[----:B------:R1:W-:Y:S01]  /*550b0*/  STL.64 [R1+0x850], R78 ;  /* 0x0008504e01007387 */ /* 0x0003e20000100a00 */
[----:B------:R-:W-:-:S03]  /*550c0*/  IMAD.WIDE R246, R249, 0x4, R246 ;  /* 0x00000004f9f67825 */ /* 0x000fc600078e02f6 */
[----:B-1----:R-:W4:Y:S04]  /*550d0*/  LDL.LU.64 R78, [R1+0x1008] ;  /* 0x00100800014e7983 */ /* 0x002f280000300a00 */
[----:B------:R1:W-:Y:S04]  /*550e0*/  STL.64 [R1+0x858], R64 ;  /* 0x0008584001007387 */ /* 0x0003e80000100a00 */
[----:B-1----:R-:W4:Y:S04]  /*550f0*/  LDL.LU.64 R64, [R1+0xe70] ;  /* 0x000e700001407983 */ /* 0x002f280000300a00 */
[----:B------:R1:W-:Y:S01]  /*55100*/  STL.64 [R1+0x860], R246 ;  /* 0x000860f601007387 */ /* 0x0003e20000100a00 */
[----:B------:R-:W-:-:S03]  /*55110*/  IMAD.WIDE R104, R249, 0x4, R104 ;  /* 0x00000004f9687825 */ /* 0x000fc600078e0268 */
        /* <DEDUP_REMOVED lines=11> */
[----:B------:R-:W-:-:S04]  /*551d0*/  IMAD.WIDE R68, R249, 0x4, R68 ;  /* 0x00000004f9447825 */ /* 0x000fc800078e0244 */
[C---:B------:R-:W-:Y:S01]  /*551e0*/  IMAD.WIDE R72, R249.reuse, 0x4, R72 ;  /* 0x00000004f9487825 */ /* 0x040fe200078e0248 */
[----:B-1----:R-:W4:Y:S04]  /*551f0*/  LDL.LU.64 R94, [R1+0x200] ;  /* 0x00020000015e7983 */ /* 0x002f280000300a00 */
[----:B------:R1:W-:Y:S01]  /*55200*/  STL.64 [R1+0x3b0], R72 ;  /* 0x0003b04801007387 */ /* 0x0003e20000100a00 */
[----:B------:R-:W-:-:S03]  /*55210*/  IMAD.WIDE R70, R249, 0x4, R70 ;  /* 0x00000004f9467825 */ /* 0x000fc600078e0246 */
[----:B-1----:R-:W4:Y:S04]  /*55220*/  LDL.LU.64 R72, [R1+0x1020] ;  /* 0x0010200001487983 */ /* 0x002f280000300a00 */
[----:B------:R1:W-:Y:S04]  /*55230*/  STL.64 [R1+0x888], R70 ;  /* 0x0008884601007387 */ /* 0x0003e80000100a00 */
[----:B-1----:R-:W4:Y:S04]  /*55240*/  LDL.LU.64 R70, [R1+0xeb8] ;  /* 0x000eb80001467983 */ /* 0x002f280000300a00 */
[----:B------:R1:W-:Y:S04]  /*55250*/  STL.64 [R1+0x890], R68 ;  /* 0x0008904401007387 */ /* 0x0003e80000100a00 */
[----:B-1----:R-:W4:Y:S01]  /*55260*/  LDL.LU.64 R68, [R1+0xc08] ;  /* 0x000c080001447983 */ /* 0x002f220000300a00 */
[----:B------:R-:W-:-:S05]  /*55270*/  IMAD.WIDE R102, R249, 0x4, R102 ;  /* 0x00000004f9667825 */ /* 0x000fca00078e0266 */
        /* <DEDUP_REMOVED lines=12> */
[----:B-1----:R-:W4:Y:S01]  /*55340*/  LDL.LU.64 R84, [R1+0x1e8] ;  /* 0x0001e80001547983 */ /* 0x002f220000300a00 */
[----:B--2---:R-:W-:-:S05]  /*55350*/  IMAD.WIDE R66, R249, 0x4, R66 ;  /* 0x00000004f9427825 */ /* 0x004fca00078e0242 */
[----:B------:R1:W-:Y:S01]  /*55360*/  STL.64 [R1+0x8b8], R66 ;  /* 0x0008b84201007387 */ /* 0x0003e20000100a00 */
[----:B---3--:R-:W-:-:S03]  /*55370*/  IMAD.WIDE R56, R249, 0x4, R56 ;  /* 0x00000004f9387825 */ /* 0x008fc600078e0238 */
[----:B-1----:R-:W2:Y:S04]  /*55380*/  LDL.LU.64 R66, [R1+0x1038] ;  /* 0x0010380001427983 */ /* 0x002ea80000300a00 */
[----:B------:R1:W-:Y:S04]  /*55390*/  STL.64 [R1+0x3a8], R56 ;  /* 0x0003a83801007387 */ /* 0x0003e80000100a00 */
[----:B-1----:R-:W3:Y:S01]  /*553a0*/  LDL.LU.64 R56, [R1+0xef8] ;  /* 0x000ef80001387983 */ /* 0x002ee20000300a00 */
[----:B----4-:R-:W-:-:S05]  /*553b0*/  IMAD.WIDE R100, R249, 0x4, R100 ;  /* 0x00000004f9647825 */ /* 0x010fca00078e0264 */
[----:B------:R1:W-:Y:S04]  /*553c0*/  STL.64 [R1+0x8c0], R100 ;  /* 0x0008c06401007387 */ /* 0x0003e80000100a00 */
[----:B-1----:R-:W4:Y:S04]  /*553d0*/  LDL.LU.64 R100, [R1+0x1a58] ;  /* 0x001a580001647983 */ /* 0x002f280000300a00 */
[----:B------:R1:W-:Y:S04]  /*553e0*/  STL.64 [R1+0x8c8], R98 ;  /* 0x0008c86201007387 */ /* 0x0003e80000100a00 */
[----:B-1----:R-:W4:Y:S04]  /*553f0*/  LDL.LU.64 R98, [R1+0x1a50] ;  /* 0x001a500001627983 */ /* 0x002f280000300a00 */
[----:B------:R1:W-:Y:S02]  /*55400*/  STL.64 [R1+0x8d0], R88 ;  /* 0x0008d05801007387 */ /* 0x0003e40000100a00 */
[----:B-1----:R-:W-:-:S04]  /*55410*/  IMAD.WIDE R88, R249, 0x4, R78 ;  /* 0x00000004f9587825 */ /* 0x002fc800078e024e */
[C---:B------:R-:W-:Y:S02]  /*55420*/  IMAD.WIDE R78, R249.reuse, 0x4, R64 ;  /* 0x00000004f94e7825 */ /* 0x040fe400078e0240 */
[----:B------:R-:W4:Y:S04]  /*55430*/  LDL.LU.64 R64, [R1+0xc48] ;  /* 0x000c480001407983 */ /* 0x000f280000300a00 */
[----:B------:R1:W-:Y:S01]  /*55440*/  STL.64 [R1+0x8d8], R88 ;  /* 0x0008d85801007387 */ /* 0x0003e20000100a00 */
[----:B------:R-:W-:-:S03]  /*55450*/  IMAD.WIDE R246, R249, 0x4, R246 ;  /* 0x00000004f9f67825 */ /* 0x000fc600078e02f6 */
[----:B------:R1:W-:Y:S04]  /*55460*/  STL.64 [R1+0x8e0], R78 ;  /* 0x0008e04e01007387 */ /* 0x0003e80000100a00 */
[----:B-1----:R-:W4:Y:S04]  /*55470*/  LDL.LU.64 R88, [R1+0x5c0] ;  /* 0x0005c00001587983 */ /* 0x002f280000300a00 */
[----:B------:R-:W4:Y:S04]  /*55480*/  LDL.LU.64 R78, [R1+0x390] ;  /* 0x00039000014e7983 */ /* 0x000f280000300a00 */
[----:B------:R1:W-:Y:S01]  /*55490*/  STL.64 [R1+0x8e8], R246 ;  /* 0x0008e8f601007387 */ /* 0x0003e20000100a00 */
[----:B------:R-:W-:-:S04]  /*554a0*/  IMAD.WIDE R96, R249, 0x4, R96 ;  /* 0x00000004f9607825 */ /* 0x000fc800078e0260 */
[C---:B------:R-:W-:Y:S01]  /*554b0*/  IMAD.WIDE R86, R249.reuse, 0x4, R86 ;  /* 0x00000004f9567825 */ /* 0x040fe200078e0256 */
        /* <DEDUP_REMOVED lines=12> */
[C---:B-1----:R-:W-:Y:S02]  /*55580*/  IMAD.WIDE R86, R249.reuse, 0x4, R26 ;  /* 0x00000004f9567825 */ /* 0x042fe400078e021a */
[----:B------:R-:W4:Y:S04]  /*55590*/  LDL.LU.64 R26, [R1+0xf48] ;  /* 0x000f4800011a7983 */ /* 0x000f280000300a00 */
[----:B------:R1:W-:Y:S01]  /*555a0*/  STL.64 [R1+0x908], R86 ;  /* 0x0009085601007387 */ /* 0x0003e20000100a00 */
[----:B------:R-:W-:-:S03]  /*555b0*/  IMAD.WIDE R68, R249, 0x4, R68 ;  /* 0x00000004f9447825 */ /* 0x000fc600078e0244 */
[----:B------:R1:W-:Y:S04]  /*555c0*/  STL.64 [R1+0x910], R72 ;  /* 0x0009104801007387 */ /* 0x0003e80000100a00 */
[----:B-1----:R-:W4:Y:S04]  /*555d0*/  LDL.LU.64 R86, [R1+0xc88] ;  /* 0x000c880001567983 */ /* 0x002f280000300a00 */
[----:B------:R1:W-:Y:S04]  /*555e0*/  STL.64 [R1+0x918], R70 ;  /* 0x0009184601007387 */ /* 0x0003e80000100a00 */
[----:B------:R-:W4:Y:S04]  /*555f0*/  LDL.LU.64 R72, [R1+0x5b8] ;  /* 0x0005b80001487983 */ /* 0x000f280000300a00 */
[----:B------:R1:W-:Y:S04]  /*55600*/  STL.64 [R1+0x920], R68 ;  /* 0x0009204401007387 */ /* 0x0003e80000100a00 */
[----:B-1----:R-:W4:Y:S04]  /*55610*/  LDL.LU.64 R70, [R1+0x388] ;  /* 0x0003880001467983 */ /* 0x002f280000300a00 */
[----:B------:R-:W4:Y:S01]  /*55620*/  LDL.LU.64 R68, [R1+0x1b8] ;  /* 0x0001b80001447983 */ /* 0x000f220000300a00 */
[----:B------:R-:W-:-:S04]  /*55630*/  IMAD.WIDE R92, R249, 0x4, R92 ;  /* 0x00000004f95c7825 */ /* 0x000fc800078e025c */
[C---:B------:R-:W-:Y:S01]  /*55640*/  IMAD.WIDE R82, R249.reuse, 0x4, R82 ;  /* 0x00000004f9527825 */ /* 0x040fe200078e0252 */
[----:B------:R1:W-:Y:S03]  /*55650*/  STL.64 [R1+0x928], R92 ;  /* 0x0009285c01007387 */ /* 0x0003e60000100a00 */
[----:B------:R-:W-:-:S04]  /*55660*/  IMAD.WIDE R80, R249, 0x4, R80 ;  /* 0x00000004f9507825 */ /* 0x000fc800078e0250 */
[C---:B------:R-:W-:Y:S01]  /*55670*/  IMAD.WIDE R90, R249.reuse, 0x4, R90 ;  /* 0x00000004f95a7825 */ /* 0x040fe200078e025a */
[----:B-1----:R-:W4:Y:S04]  /*55680*/  LDL.LU.64 R92, [R1+0x1a38] ;  /* 0x001a3800015c7983 */ /* 0x002f280000300a00 */
[----:B------:R1:W-:Y:S01]  /*55690*/  STL.64 [R1+0x398], R90 ;  /* 0x0003985a01007387 */ /* 0x0003e20000100a00 */
[----:B------:R-:W-:-:S03]  /*556a0*/  IMAD.WIDE R84, R249, 0x4, R84 ;  /* 0x00000004f9547825 */ /* 0x000fc600078e0254 */
[----:B-1----:R-:W4:Y:S04]  /*556b0*/  LDL.LU.64 R90, [R1+0x1a30] ;  /* 0x001a3000015a7983 */ /* 0x002f280000300a00 */
[----:B------:R1:W-:Y:S04]  /*556c0*/  STL.64 [R1+0x930], R84 ;  /* 0x0009305401007387 */ /* 0x0003e80000100a00 */
[----:B------:R2:W-:Y:S04]  /*556d0*/  STL.64 [R1+0x938], R82 ;  /* 0x0009385201007387 */ /* 0x0005e80000100a00 */
[----:B------:R2:W-:Y:S04]  /*556e0*/  STL.64 [R1+0x940], R80 ;  /* 0x0009405001007387 */ /* 0x0005e80000100a00 */
[----:B-1----:R-:W4:Y:S01]  /*556f0*/  LDL.LU.64 R84, [R1+0x1080] ;  /* 0x0010800001547983 */ /* 0x002f220000300a00 */
[----:B------:R-:W-:-:S04]  /*55700*/  IMAD.WIDE R76, R249, 0x4, R76 ;  /* 0x00000004f94c7825 */ /* 0x000fc800078e024c */
[----:B--2---:R-:W-:-:S05]  /*55710*/  IMAD.WIDE R66, R249, 0x4, R66 ;  /* 0x00000004f9427825 */ /* 0x004fca00078e0242 */
[----:B------:R1:W-:Y:S04]  /*55720*/  STL.64 [R1+0x948], R66 ;  /* 0x0009484201007387 */ /* 0x0003e80000100a00 */
[----:B------:R-:W2:Y:S01]  /*55730*/  LDL.LU.64 R82, [R1+0xf88] ;  /* 0x000f880001527983 */ /* 0x000ea20000300a00 */
[----:B---3--:R-:W-:-:S05]  /*55740*/  IMAD.WIDE R56, R249, 0x4, R56 ;  /* 0x00000004f9387825 */ /* 0x008fca00078e0238 */
[----:B------:R3:W-:Y:S04]  /*55750*/  STL.64 [R1+0x950], R56 ;  /* 0x0009503801007387 */ /* 0x0007e80000100a00 */
[----:B------:R-:W2:Y:S04]  /*55760*/  LDL.LU.64 R80, [R1+0xd00] ;  /* 0x000d000001507983 */ /* 0x000ea80000300a00 */
[----:B-1----:R-:W2:Y:S04]  /*55770*/  LDL.LU.64 R66, [R1+0x5b0] ;  /* 0x0005b00001427983 */ /* 0x002ea80000300a00 */
[----:B---3--:R-:W3:Y:S01]  /*55780*/  LDL.LU.64 R56, [R1+0x380] ;  /* 0x0003800001387983 */ /* 0x008ee20000300a00 */
[----:B------:R-:W-:-:S04]  /*55790*/  IMAD.WIDE R42, R249, 0x4, R42 ;  /* 0x00000004f92a7825 */ /* 0x000fc800078e022a */
[----:B------:R-:W-:-:S04]  /*557a0*/  IMAD.WIDE R60, R249, 0x4, R60 ;  /* 0x00000004f93c7825 */ /* 0x000fc800078e023c */
[----:B------:R-:W-:-:S04]  /*557b0*/  IMAD.WIDE R58, R249, 0x4, R58 ;  /* 0x00000004f93a7825 */ /* 0x000fc800078e023a */
[----:B----4-:R-:W-:-:S05]  /*557c0*/  IMAD.WIDE R64, R249, 0x4, R64 ;  /* 0x00000004f9407825 */ /* 0x010fca00078e0240 */
[----:B------:R1:W-:Y:S01]  /*557d0*/  STL.64 [R1+0x958], R64 ;  /* 0x0009584001007387 */ /* 0x0003e20000100a00 */
[----:B------:R-:W-:-:S03]  /*557e0*/  IMAD.WIDE R88, R249, 0x4, R88 ;  /* 0x00000004f9587825 */ /* 0x000fc600078e0258 */
[----:B-1----:R-:W4:Y:S01]  /*557f0*/  LDL.LU.64 R64, [R1+0x1a0] ;  /* 0x0001a00001407983 */ /* 0x002f220000300a00 */
[----:B------:R-:W-:-:S03]  /*55800*/  IMAD.WIDE R78, R249, 0x4, R78 ;  /* 0x00000004f94e7825 */ /* 0x000fc600078e024e */
[----:B------:R1:W-:Y:S04]  /*55810*/  STL.64 [R1+0x960], R88 ;  /* 0x0009605801007387 */ /* 0x0003e80000100a00 */
[----:B-1----:R-:W4:Y:S04]  /*55820*/  LDL.LU.64 R88, [R1+0x1a28] ;  /* 0x001a280001587983 */ /* 0x002f280000300a00 */
[----:B------:R1:W-:Y:S02]  /*55830*/  STL.64 [R1+0x390], R78 ;  /* 0x0003904e01007387 */ /* 0x0003e40000100a00 */
[----:B-1----:R-:W-:-:S05]  /*55840*/  IMAD.WIDE R78, R249, 0x4, R246 ;  /* 0x00000004f94e7825 */ /* 0x002fca00078e02f6 */
[----:B------:R1:W-:Y:S04]  /*55850*/  STL.64 [R1+0x968], R78 ;  /* 0x0009684e01007387 */ /* 0x0003e80000100a00 */
[----:B------:R1:W-:Y:S04]  /*55860*/  STL.64 [R1+0x970], R76 ;  /* 0x0009704c01007387 */ /* 0x0003e80000100a00 */
[----:B-1----:R-:W4:Y:S01]  /*55870*/  LDL.LU.64 R78, [R1+0x10a0] ;  /* 0x0010a000014e7983 */ /* 0x002f220000300a00 */
[----:B------:R-:W-:-:S03]  /*55880*/  IMAD.WIDE R40, R249, 0x4, R40 ;  /* 0x00000004f9287825 */ /* 0x000fc600078e0228 */
[----:B------:R-:W-:Y:S04]  /*55890*/  STL.64 [R1+0x978], R42 ;  /* 0x0009782a01007387 */ /* 0x000fe80000100a00 */
[----:B------:R-:W4:Y:S04]  /*558a0*/  LDL.LU.64 R76, [R1+0xfa0] ;  /* 0x000fa000014c7983 */ /* 0x000f280000300a00 */
[----:B------:R1:W-:Y:S04]  /*558b0*/  STL.64 [R1+0x980], R40 ;  /* 0x0009802801007387 */ /* 0x0003e80000100a00 */
[----:B-1----:R-:W4:Y:S04]  /*558c0*/  LDL.LU.64 R40, [R1+0xd48] ;  /* 0x000d480001287983 */ /* 0x002f280000300a00 */
[----:B------:R-:W4:Y:S04]  /*558d0*/  LDL.LU.64 R246, [R1+0x5a8] ;  /* 0x0005a80001f67983 */ /* 0x000f280000300a00 */
[----:B------:R-:W4:Y:S01]  /*558e0*/  LDL.LU.64 R42, [R1+0x378] ;  /* 0x00037800012a7983 */ /* 0x000f220000300a00 */
[----:B------:R-:W-:-:S05]  /*558f0*/  IMAD.WIDE R26, R249, 0x4, R26 ;  /* 0x00000004f91a7825 */ /* 0x000fca00078e021a */
        /* <DEDUP_REMOVED lines=9> */
[----:B------:R1:W-:Y:S04]  /*55990*/  STL.64 [R1+0x388], R70 ;  /* 0x0003884601007387 */ /* 0x0003e80000100a00 */
[----:B------:R1:W-:Y:S04]  /*559a0*/  STL.64 [R1+0x9a0], R68 ;  /* 0x0009a04401007387 */ /* 0x0003e80000100a00 */
[----:B-1----:R-:W4:Y:S04]  /*559b0*/  LDL.LU.64 R72, [R1+0x10c0] ;  /* 0x0010c00001487983 */ /* 0x002f280000300a00 */
[----:B------:R-:W-:Y:S04]  /*559c0*/  STL.64 [R1+0x9a8], R60 ;  /* 0x0009a83c01007387 */ /* 0x000fe80000100a00 */
[----:B------:R-:W4:Y:S04]  /*559d0*/  LDL.LU.64 R70, [R1+0xfb8] ;  /* 0x000fb80001467983 */ /* 0x000f280000300a00 */
[----:B------:R1:W-:Y:S04]  /*559e0*/  STL.64 [R1+0x9b0], R58 ;  /* 0x0009b03a01007387 */ /* 0x0003e80000100a00 */
[----:B------:R-:W4:Y:S04]  /*559f0*/  LDL.LU.64 R68, [R1+0xd90] ;  /* 0x000d900001447983 */ /* 0x000f280000300a00 */
[----:B-1----:R-:W4:Y:S04]  /*55a00*/  LDL.LU.64 R58, [R1+0x5a0] ;  /* 0x0005a000013a7983 */ /* 0x002f280000300a00 */
[----:B------:R-:W4:Y:S01]  /*55a10*/  LDL.LU.64 R60, [R1+0x370] ;  /* 0x00037000013c7983 */ /* 0x000f220000300a00 */
[----:B------:R-:W-:-:S05]  /*55a20*/  IMAD.WIDE R84, R249, 0x4, R84 ;  /* 0x00000004f9547825 */ /* 0x000fca00078e0254 */
[----:B------:R1:W-:Y:S01]  /*55a30*/  STL.64 [R1+0x9b8], R84 ;  /* 0x0009b85401007387 */ /* 0x0003e20000100a00 */
[----:B------:R-:W-:-:S03]  /*55a40*/  IMAD.WIDE R62, R249, 0x4, R62 ;  /* 0x00000004f93e7825 */ /* 0x000fc600078e023e */
[----:B-1----:R-:W4:Y:S01]  /*55a50*/  LDL.LU.64 R84, [R1+0x1a18] ;  /* 0x001a180001547983 */ /* 0x002f220000300a00 */
[----:B--2---:R-:W-:-:S05]  /*55a60*/  IMAD.WIDE R82, R249, 0x4, R82 ;  /* 0x00000004f9527825 */ /* 0x004fca00078e0252 */
[----:B------:R1:W-:Y:S01]  /*55a70*/  STL.64 [R1+0x9c0], R82 ;  /* 0x0009c05201007387 */ /* 0x0003e20000100a00 */
[----:B------:R-:W-:-:S03]  /*55a80*/  IMAD.WIDE R80, R249, 0x4, R80 ;  /* 0x00000004f9507825 */ /* 0x000fc600078e0250 */
[----:B-1----:R-:W2:Y:S01]  /*55a90*/  LDL.LU.64 R82, [R1+0x1a10] ;  /* 0x001a100001527983 */ /* 0x002ea20000300a00 */
[----:B------:R-:W-:-:S03]  /*55aa0*/  IMAD.WIDE R66, R249, 0x4, R66 ;  /* 0x00000004f9427825 */ /* 0x000fc600078e0242 */
[----:B------:R1:W-:Y:S01]  /*55ab0*/  STL.64 [R1+0x9c8], R80 ;  /* 0x0009c85001007387 */ /* 0x0003e20000100a00 */
[----:B------:R-:W-:-:S03]  /*55ac0*/  IMAD.WIDE R48, R249, 0x4, R48 ;  /* 0x00000004f9307825 */ /* 0x000fc600078e0230 */
[----:B-1----:R-:W2:Y:S04]  /*55ad0*/  LDL.LU.64 R80, [R1+0x1a08] ;  /* 0x001a080001507983 */ /* 0x002ea80000300a00 */
[----:B------:R3:W-:Y:S02]  /*55ae0*/  STL.64 [R1+0x9d0], R66 ;  /* 0x0009d04201007387 */ /* 0x0007e40000100a00 */
[C---:B---3--:R-:W-:Y:S02]  /*55af0*/  IMAD.WIDE R66, R249.reuse, 0x4, R56 ;  /* 0x00000004f9427825 */ /* 0x048fe400078e0238 */
[----:B------:R-:W3:Y:S04]  /*55b00*/  LDL.LU.64 R56, [R1+0x10e8] ;  /* 0x0010e80001387983 */ /* 0x000ee80000300a00 */
[----:B------:R1:W-:Y:S01]  /*55b10*/  STL.64 [R1+0x380], R66 ;  /* 0x0003804201007387 */ /* 0x0003e20000100a00 */
[----:B------:R-:W-:-:S04]  /*55b20*/  IMAD.WIDE R18, R249, 0x4, R18 ;  /* 0x00000004f9127825 */ /* 0x000fc800078e0212 */
[----:B------:R-:W-:-:S04]  /*55b30*/  IMAD.WIDE R74, R249, 0x4, R74 ;  /* 0x00000004f94a7825 */ /* 0x000fc800078e024a */
[----:B----4-:R-:W-:-:S05]  /*55b40*/  IMAD.WIDE R64, R249, 0x4, R64 ;  /* 0x00000004f9407825 */ /* 0x010fca00078e0240 */
[----:B------:R4:W-:Y:S04]  /*55b50*/  STL.64 [R1+0x9d8], R64 ;  /* 0x0009d84001007387 */ /* 0x0009e80000100a00 */
[----:B-1----:R-:W2:Y:S04]  /*55b60*/  LDL.LU.64 R66, [R1+0xfd0] ;  /* 0x000fd00001427983 */ /* 0x002ea80000300a00 */
[----:B------:R1:W-:Y:S04]  /*55b70*/  STL.64 [R1+0x9e0], R62 ;  /* 0x0009e03e01007387 */ /* 0x0003e80000100a00 */
[----:B----4-:R-:W4:Y:S04]  /*55b80*/  LDL.LU.64 R64, [R1+0xdd8] ;  /* 0x000dd80001407983 */ /* 0x010f280000300a00 */
[----:B------:R1:W-:Y:S04]  /*55b90*/  STL.64 [R1+0x9e8], R48 ;  /* 0x0009e83001007387 */ /* 0x0003e80000100a00 */
[----:B-1----:R-:W4:Y:S04]  /*55ba0*/  LDL.LU.64 R62, [R1+0x598] ;  /* 0x00059800013e7983 */ /* 0x002f280000300a00 */
        /* <DEDUP_REMOVED lines=9> */
[----:B------:R1:W-:Y:S04]  /*55c40*/  STL.64 [R1+0xa00], R40 ;  /* 0x000a002801007387 */ /* 0x0003e80000100a00 */
[----:B-1----:R-:W4:Y:S04]  /*55c50*/  LDL.LU.64 R40, [R1+0x1108] ;  /* 0x0011080001287983 */ /* 0x002f280000300a00 */
[----:B------:R1:W-:Y:S02]  /*55c60*/  STL.64 [R1+0xa08], R246 ;  /* 0x000a08f601007387 */ /* 0x0003e40000100a00 */
[----:B-1----:R-:W-:-:S04]  /*55c70*/  IMAD.WIDE R246, R249, 0x4, R42 ;  /* 0x00000004f9f67825 */ /* 0x002fc800078e022a */
[C---:B------:R-:W-:Y:S01]  /*55c80*/  IMAD.WIDE R42, R249.reuse, 0x4, R26 ;  /* 0x00000004f92a7825 */ /* 0x040fe200078e021a */
[----:B------:R1:W-:Y:S04]  /*55c90*/  STL.64 [R1+0x378], R246 ;  /* 0x000378f601007387 */ /* 0x0003e80000100a00 */
[----:B------:R-:W4:Y:S04]  /*55ca0*/  LDL.LU.64 R26, [R1+0xfe8] ;  /* 0x000fe800011a7983 */ /* 0x000f280000300a00 */
[----:B------:R-:W-:Y:S04]  /*55cb0*/  STL.64 [R1+0xa10], R42 ;  /* 0x000a102a01007387 */ /* 0x000fe80000100a00 */
[----:B-1----:R-:W4:Y:S01]  /*55cc0*/  LDL.LU.64 R246, [R1+0xe20] ;  /* 0x000e200001f67983 */ /* 0x002f220000300a00 */
[----:B------:R-:W-:-:S03]  /*55cd0*/  IMAD.WIDE R72, R249, 0x4, R72 ;  /* 0x00000004f9487825 */ /* 0x000fc600078e0248 */
[----:B------:R1:W-:Y:S01]  /*55ce0*/  STL.64 [R1+0xa18], R18 ;  /* 0x000a181201007387 */ /* 0x0003e20000100a00 */
[----:B------:R-:W-:-:S03]  /*55cf0*/  IMAD.WIDE R70, R249, 0x4, R70 ;  /* 0x00000004f9467825 */ /* 0x000fc600078e0246 */
[----:B-1----:R-:W4:Y:S04]  /*55d00*/  LDL.LU.64 R18, [R1+0x590] ;  /* 0x0005900001127983 */ /* 0x002f280000300a00 */
[----:B------:R-:W4:Y:S01]  /*55d10*/  LDL.LU.64 R42, [R1+0x138] ;  /* 0x00013800012a7983 */ /* 0x000f220000300a00 */
[----:B------:R-:W-:-:S03]  /*55d20*/  IMAD.WIDE R68, R249, 0x4, R68 ;  /* 0x00000004f9447825 */ /* 0x000fc600078e0244 */
[----:B------:R1:W-:Y:S01]  /*55d30*/  STL.64 [R1+0xa20], R74 ;  /* 0x000a204a01007387 */ /* 0x0003e20000100a00 */
[----:B------:R-:W-:-:S03]  /*55d40*/  IMAD.WIDE R58, R249, 0x4, R58 ;  /* 0x00000004f93a7825 */ /* 0x000fc600078e023a */
        /* <DEDUP_REMOVED lines=9> */
[----:B------:R-:W-:-:S05]  /*55de0*/  IMAD.WIDE R60, R249, 0x4, R60 ;  /* 0x00000004f93c7825 */ /* 0x000fca00078e023c */
[----:B------:R1:W-:Y:S01]  /*55df0*/  STL.64 [R1+0x370], R60 ;  /* 0x0003703c01007387 */ /* 0x0003e20000100a00 */
[----:B---3--:R-:W-:-:S04]  /*55e00*/  IMAD.WIDE R56, R249, 0x4, R56 ;  /* 0x00000004f9387825 */ /* 0x008fc800078e0238 */
[----:B--2---:R-:W-:-:S04]  /*55e10*/  IMAD.WIDE R66, R249, 0x4, R66 ;  /* 0x00000004f9427825 */ /* 0x004fc800078e0242 */
[----:B----4-:R-:W-:-:S04]  /*55e20*/  IMAD.WIDE R64, R249, 0x4, R64 ;  /* 0x00000004f9407825 */ /* 0x010fc800078e0240 */
[----:B------:R-:W-:-:S04]  /*55e30*/  IMAD.WIDE R62, R249, 0x4, R62 ;  /* 0x00000004f93e7825 */ /* 0x000fc800078e023e */
[----:B------:R-:W-:-:S04]  /*55e40*/  IMAD.WIDE R48, R249, 0x4, R48 ;  /* 0x00000004f9307825 */ /* 0x000fc800078e0230 */
[----:B-1----:R-:W-:-:S04]  /*55e50*/  IMAD.WIDE R60, R249, 0x4, R58 ;  /* 0x00000004f93c7825 */ /* 0x002fc800078e023a */
[C---:B------:R-:W-:Y:S01]  /*55e60*/  IMAD.WIDE R58, R249.reuse, 0x4, R54 ;  /* 0x00000004f93a7825 */ /* 0x040fe200078e0236 */
[----:B------:R1:W-:Y:S03]  /*55e70*/  STL.64 [R1+0xa48], R60 ;  /* 0x000a483c01007387 */ /* 0x0003e60000100a00 */
[C---:B------:R-:W-:Y:S01]  /*55e80*/  IMAD.WIDE R54, R249.reuse, 0x4, R22 ;  /* 0x00000004f9367825 */ /* 0x040fe200078e0216 */
[----:B-1----:R-:W2:Y:S04]  /*55e90*/  LDL.LU.64 R60, [R1+0x1128] ;  /* 0x00112800013c7983 */ /* 0x002ea80000300a00 */
[----:B------:R-:W-:Y:S04]  /*55ea0*/  STL.64 [R1+0xa50], R58 ;  /* 0x000a503a01007387 */ /* 0x000fe80000100a00 */
[----:B------:R-:W3:Y:S04]  /*55eb0*/  LDL.LU.64 R22, [R1+0x1000] ;  /* 0x0010000001167983 */ /* 0x000ee80000300a00 */
        /* <DEDUP_REMOVED lines=17> */
[----:B--2---:R-:W-:-:S05]  /*55fd0*/  IMAD.WIDE R48, R249, 0x4, R48 ;  /* 0x00000004f9307825 */ /* 0x004fca00078e0230 */
[----:B------:R1:W-:Y:S04]  /*55fe0*/  STL.64 [R1+0xa88], R48 ;  /* 0x000a883001007387 */ /* 0x0003e80000100a00 */
[----:B------:R2:W-:Y:S04]  /*55ff0*/  STL.64 [R1+0xa90], R46 ;  /* 0x000a902e01007387 */ /* 0x0005e80000100a00 */
[----:B-1----:R-:W4:Y:S04]  /*56000*/  LDL.LU.64 R48, [R1+0x1150] ;  /* 0x0011500001307983 */ /* 0x002f280000300a00 */
[----:B------:R1:W-:Y:S04]  /*56010*/  STL.64 [R1+0xa98], R44 ;  /* 0x000a982c01007387 */ /* 0x0003e80000100a00 */
[----:B--2---:R-:W2:Y:S04]  /*56020*/  LDL.LU.64 R46, [R1+0x1018] ;  /* 0x00101800012e7983 */ /* 0x004ea80000300a00 */
[----:B------:R3:W-:Y:S04]  /*56030*/  STL.64 [R1+0xaa0], R40 ;  /* 0x000aa02801007387 */ /* 0x0007e80000100a00 */
[----:B-1----:R-:W2:Y:S04]  /*56040*/  LDL.LU.64 R44, [R1+0xeb0] ;  /* 0x000eb000012c7983 */ /* 0x002ea80000300a00 */
[----:B---3--:R-:W3:Y:S04]  /*56050*/  LDL.LU.64 R40, [R1+0x580] ;  /* 0x0005800001287983 */ /* 0x008ee80000300a00 */
        /* <DEDUP_REMOVED lines=8> */
[----:B------:R-:W-:-:S03]  /*560e0*/  IMAD.WIDE R60, R249, 0x4, R60 ;  /* 0x00000004f93c7825 */ /* 0x000fc600078e023c */
[----:B-1----:R-:W3:Y:S04]  /*560f0*/  LDL.LU.64 R18, [R1+0xf0] ;  /* 0x0000f00001127983 */ /* 0x002ee80000300a00 */
[----:B------:R2:W-:Y:S01]  /*56100*/  STL.64 [R1+0x138], R42 ;  /* 0x0001382a01007387 */ /* 0x0005e20000100a00 */
[----:B------:R-:W-:-:S04]  /*56110*/  IMAD.WIDE R22, R249, 0x4, R22 ;  /* 0x00000004f9167825 */ /* 0x000fc800078e0216 */
[----:B------:R-:W-:-:S04]  /*56120*/  IMAD.WIDE R54, R249, 0x4, R54 ;  /* 0x00000004f9367825 */ /* 0x000fc800078e0236 */
[----:B--2---:R-:W-:-:S04]  /*56130*/  IMAD.WIDE R42, R249, 0x4, R26 ;  /* 0x00000004f92a7825 */ /* 0x004fc800078e021a */
[C---:B------:R-:W-:Y:S01]  /*56140*/  IMAD.WIDE R26, R249.reuse, 0x4, R24 ;  /* 0x00000004f91a7825 */ /* 0x040fe200078e0218 */
[----:B------:R1:W-:Y:S03]  /*56150*/  STL.64 [R1+0x130], R42 ;  /* 0x0001302a01007387 */ /* 0x0003e60000100a00 */
[C---:B------:R-:W-:Y:S01]  /*56160*/  IMAD.WIDE R24, R249.reuse, 0x4, R12 ;  /* 0x00000004f9187825 */ /* 0x040fe200078e020c */
[----:B-1----:R-:W2:Y:S04]  /*56170*/  LDL.LU.64 R42, [R1+0x1170] ;  /* 0x00117000012a7983 */ /* 0x002ea80000300a00 */
[----:B------:R1:W-:Y:S04]  /*56180*/  STL.64 [R1+0x128], R26 ;  /* 0x0001281a01007387 */ /* 0x0003e80000100a00 */
[----:B------:R-:W2:Y:S04]  /*56190*/  LDL.LU.64 R12, [R1+0x1030] ;  /* 0x00103000010c7983 */ /* 0x000ea80000300a00 */
[----:B------:R3:W-:Y:S04]  /*561a0*/  STL.64 [R1+0x120], R24 ;  /* 0x0001201801007387 */ /* 0x0007e80000100a00 */
[----:B-1----:R-:W2:Y:S04]  /*561b0*/  LDL.LU.64 R26, [R1+0xef0] ;  /* 0x000ef000011a7983 */ /* 0x002ea80000300a00 */
[----:B---3--:R-:W3:Y:S04]  /*561c0*/  LDL.LU.64 R24, [R1+0x578] ;  /* 0x0005780001187983 */ /* 0x008ee80000300a00 */
        /* <DEDUP_REMOVED lines=9> */
[----:B-1----:R-:W-:-:S05]  /*56260*/  IMAD.WIDE R58, R249, 0x4, R56 ;  /* 0x00000004f93a7825 */ /* 0x002fca00078e0238 */
[----:B------:R-:W-:Y:S01]  /*56270*/  STL.64 [R1+0x118], R58 ;  /* 0x0001183a01007387 */ /* 0x000fe20000100a00 */
[----:B----4-:R-:W-:-:S04]  /*56280*/  IMAD.WIDE R48, R249, 0x4, R48 ;  /* 0x00000004f9307825 */ /* 0x010fc800078e0230 */
        /* <DEDUP_REMOVED lines=8> */
[----:B------:R-:W-:-:S04]  /*56310*/  IMAD.WIDE R12, R249, 0x4, R12 ;  /* 0x00000004f90c7825 */ /* 0x000fc800078e020c */
[----:B------:R-:W-:-:S04]  /*56320*/  IMAD.WIDE R26, R249, 0x4, R26 ;  /* 0x00000004f91a7825 */ /* 0x000fc800078e021a */
[----:B---3--:R-:W-:-:S04]  /*56330*/  IMAD.WIDE R24, R249, 0x4, R24 ;  /* 0x00000004f9187825 */ /* 0x008fc800078e0218 */
[----:B------:R-:W-:-:S04]  /*56340*/  IMAD.WIDE R56, R249, 0x4, R54 ;  /* 0x00000004f9387825 */ /* 0x000fc800078e0236 */
[C---:B------:R-:W-:Y:S01]  /*56350*/  IMAD.WIDE R54, R249.reuse, 0x4, R38 ;  /* 0x00000004f9367825 */ /* 0x040fe200078e0226 */
[----:B------:R-:W-:Y:S04]  /*56360*/  STL.64 [R1+0x110], R56 ;  /* 0x0001103801007387 */ /* 0x000fe80000100a00 */
[----:B------:R-:W2:Y:S04]  /*56370*/  LDL.LU.64 R38, [R1+0x1190] ;  /* 0x0011900001267983 */ /* 0x000ea80000300a00 */
[----:B------:R1:W-:Y:S04]  /*56380*/  STL.64 [R1+0x108], R52 ;  /* 0x0001083401007387 */ /* 0x0003e80000100a00 */
[----:B-1----:R-:W3:Y:S04]  /*56390*/  LDL.LU.64 R52, [R1+0x1050] ;  /* 0x0010500001347983 */ /* 0x002ee80000300a00 */
[----:B------:R1:W-:Y:S04]  /*563a0*/  STL.64 [R1+0x100], R54 ;  /* 0x0001003601007387 */ /* 0x0003e80000100a00 */
[----:B------:R-:W4:Y:S04]  /*563b0*/  LDL.LU.64 R58, [R1+0xf40] ;  /* 0x000f4000013a7983 */ /* 0x000f280000300a00 */
[----:B------:R-:W4:Y:S04]  /*563c0*/  LDL.LU.64 R56, [R1+0x570] ;  /* 0x0005700001387983 */ /* 0x000f280000300a00 */
[----:B-1----:R-:W4:Y:S04]  /*563d0*/  LDL.LU.64 R54, [R1+0xb8] ;  /* 0x0000b80001367983 */ /* 0x002f280000300a00 */
[----:B------:R1:W-:Y:S04]  /*563e0*/  STL.64 [R1+0xaf0], R48 ;  /* 0x000af03001007387 */ /* 0x0003e80000100a00 */
[----:B------:R1:W-:Y:S04]  /*563f0*/  STL.64 [R1+0xaf8], R46 ;  /* 0x000af82e01007387 */ /* 0x0003e80000100a00 */
[----:B-1----:R-:W4:Y:S04]  /*56400*/  LDL.LU.64 R48, [R1+0x11b0] ;  /* 0x0011b00001307983 */ /* 0x002f280000300a00 */
[----:B------:R1:W-:Y:S04]  /*56410*/  STL.64 [R1+0xb00], R44 ;  /* 0x000b002c01007387 */ /* 0x0003e80000100a00 */
[----:B------:R-:W4:Y:S04]  /*56420*/  LDL.LU.64 R46, [R1+0x1078] ;  /* 0x00107800012e7983 */ /* 0x000f280000300a00 */
[----:B------:R1:W-:Y:S04]  /*56430*/  STL.64 [R1+0xb08], R40 ;  /* 0x000b082801007387 */ /* 0x0003e80000100a00 */
[----:B-1----:R-:W4:Y:S04]  /*56440*/  LDL.LU.64 R44, [R1+0xf80] ;  /* 0x000f8000012c7983 */ /* 0x002f280000300a00 */
[----:B------:R-:W4:Y:S04]  /*56450*/  LDL.LU.64 R40, [R1+0x568] ;  /* 0x0005680001287983 */ /* 0x000f280000300a00 */
        /* <DEDUP_REMOVED lines=20> */
[----:B------:R-:W-:-:S04]  /*565a0*/  IMAD.WIDE R2, R249, 0x4, R2 ;  /* 0x00000004f9027825 */ /* 0x000fc800078e0202 */
[----:B--2---:R-:W-:-:S04]  /*565b0*/  IMAD.WIDE R38, R249, 0x4, R38 ;  /* 0x00000004f9267825 */ /* 0x004fc800078e0226 */
[----:B---3--:R-:W-:-:S04]  /*565c0*/  IMAD.WIDE R52, R249, 0x4, R52 ;  /* 0x00000004f9347825 */ /* 0x008fc800078e0234 */
[----:B----4-:R-:W-:-:S05]  /*565d0*/  IMAD.WIDE R22, R249, 0x4, R22 ;  /* 0x00000004f9167825 */ /* 0x010fca00078e0216 */
        /* <DEDUP_REMOVED lines=15> */
[----:B-1----:R-:W3:Y:S04]  /*566d0*/  LDL.LU.64 R58, [R1+0x1950] ;  /* 0x00195000013a7983 */ /* 0x002ee80000300a00 */
[----:B------:R1:W-:Y:S04]  /*566e0*/  STL.64 [R1+0xb88], R56 ;  /* 0x000b883801007387 */ /* 0x0003e80000100a00 */
[----:B-1----:R-:W3:Y:S04]  /*566f0*/  LDL.LU.64 R56, [R1+0x1948] ;  /* 0x0019480001387983 */ /* 0x002ee80000300a00 */
[----:B------:R1:W-:Y:S04]  /*56700*/  STL.64 [R1+0xb8], R54 ;  /* 0x0000b83601007387 */ /* 0x0003e80000100a00 */
[----:B-1----:R-:W3:Y:S01]  /*56710*/  LDL.LU.64 R54, [R1+0x1940] ;  /* 0x0019400001367983 */ /* 0x002ee20000300a00 */
[----:B--2---:R-:W-:-:S05]  /*56720*/  IMAD.WIDE R52, R249, 0x4, R52 ;  /* 0x00000004f9347825 */ /* 0x004fca00078e0234 */
        /* <DEDUP_REMOVED lines=12> */
[----:B-1----:R-:W2:Y:S04]  /*567f0*/  LDL.LU.64 R50, [R1+0x10b8] ;  /* 0x0010b80001327983 */ /* 0x002ea80000300a00 */
[----:B------:R1:W-:Y:S04]  /*56800*/  STL.64 [R1+0xbc0], R44 ;  /* 0x000bc02c01007387 */ /* 0x0003e80000100a00 */
[----:B---3--:R-:W3:Y:S04]  /*56810*/  LDL.LU.64 R48, [R1+0xfb0] ;  /* 0x000fb00001307983 */ /* 0x008ee80000300a00 */
[----:B------:R4:W-:Y:S04]  /*56820*/  STL.64 [R1+0xbc8], R40 ;  /* 0x000bc82801007387 */ /* 0x0009e80000100a00 */
[----:B------:R-:W3:Y:S01]  /*56830*/  LDL.LU.64 R46, [R1+0x558] ;  /* 0x00055800012e7983 */ /* 0x000ee20000300a00 */
[----:B------:R-:W-:-:S03]  /*56840*/  IMAD.WIDE R38, R249, 0x4, R38 ;  /* 0x00000004f9267825 */ /* 0x000fc600078e0226 */
[----:B-1----:R-:W3:Y:S01]  /*56850*/  LDL.LU.64 R44, [R1+0x58] ;  /* 0x00005800012c7983 */ /* 0x002ee20000300a00 */
[----:B------:R-:W-:-:S04]  /*56860*/  IMAD.WIDE R36, R249, 0x4, R36 ;  /* 0x00000004f9247825 */ /* 0x000fc800078e0224 */
[----:B----4-:R-:W-:-:S04]  /*56870*/  IMAD.WIDE R40, R249, 0x4, R240 ;  /* 0x00000004f9287825 */ /* 0x010fc800078e02f0 */
[C---:B------:R-:W-:Y:S01]  /*56880*/  IMAD.WIDE R34, R249.reuse, 0x4, R34 ;  /* 0x00000004f9227825 */ /* 0x040fe200078e0222 */
[----:B------:R1:W-:Y:S03]  /*56890*/  STL.64 [R1+0x98], R40 ;  /* 0x0000982801007387 */ /* 0x0003e60000100a00 */
[C---:B------:R-:W-:Y:S01]  /*568a0*/  IMAD.WIDE R26, R249.reuse, 0x4, R26 ;  /* 0x00000004f91a7825 */ /* 0x040fe200078e021a */
[----:B------:R-:W4:Y:S03]  /*568b0*/  LDL.LU.64 R240, [R1+0x11f8] ;  /* 0x0011f80001f07983 */ /* 0x000f260000300a00 */
[C---:B------:R-:W-:Y:S01]  /*568c0*/  IMAD.WIDE R24, R249.reuse, 0x4, R24 ;  /* 0x00000004f9187825 */ /* 0x040fe200078e0218 */
[----:B------:R1:W-:Y:S04]  /*568d0*/  STL.64 [R1+0x90], R38 ;  /* 0x0000902601007387 */ /* 0x0003e80000100a00 */
[----:B------:R1:W-:Y:S04]  /*568e0*/  STL.64 [R1+0x88], R36 ;  /* 0x0000882401007387 */ /* 0x0003e80000100a00 */
[----:B------:R1:W-:Y:S04]  /*568f0*/  STL.64 [R1+0x80], R34 ;  /* 0x0000802201007387 */ /* 0x0003e80000100a00 */
[----:B-1----:R-:W4:Y:S04]  /*56900*/  LDL.LU.64 R40, [R1+0x10e0] ;  /* 0x0010e00001287983 */ /* 0x002f280000300a00 */
[----:B------:R-:W-:Y:S04]  /*56910*/  STL.64 [R1+0xbf0], R26 ;  /* 0x000bf01a01007387 */ /* 0x000fe80000100a00 */
[----:B------:R-:W4:Y:S04]  /*56920*/  LDL.LU.64 R38, [R1+0xfc8] ;  /* 0x000fc80001267983 */ /* 0x000f280000300a00 */
[----:B------:R1:W-:Y:S04]  /*56930*/  STL.64 [R1+0xbf8], R24 ;  /* 0x000bf81801007387 */ /* 0x0003e80000100a00 */
[----:B------:R-:W4:Y:S04]  /*56940*/  LDL.LU.64 R36, [R1+0x550] ;  /* 0x0005500001247983 */ /* 0x000f280000300a00 */
[----:B------:R-:W4:Y:S01]  /*56950*/  LDL.LU.64 R34, [R1+0x38] ;  /* 0x0000380001227983 */ /* 0x000f220000300a00 */
[----:B-1----:R-:W-:-:S04]  /*56960*/  IMAD.WIDE R24, R249, 0x4, R22 ;  /* 0x00000004f9187825 */ /* 0x002fc800078e0216 */
[C---:B------:R-:W-:Y:S01]  /*56970*/  IMAD.WIDE R22, R249.reuse, 0x4, R20 ;  /* 0x00000004f9167825 */ /* 0x040fe200078e0214 */
[----:B------:R1:W-:Y:S03]  /*56980*/  STL.64 [R1+0xc00], R24 ;  /* 0x000c001801007387 */ /* 0x0003e60000100a00 */
[C---:B------:R-:W-:Y:S01]  /*56990*/  IMAD.WIDE R20, R249.reuse, 0x4, R2 ;  /* 0x00000004f9147825 */ /* 0x040fe200078e0202 */
[----:B------:R-:W4:Y:S03]  /*569a0*/  LDL.LU.64 R26, [R1+0x1208] ;  /* 0x00120800011a7983 */ /* 0x000f260000300a00 */
[C---:B------:R-:W-:Y:S01]  /*569b0*/  IMAD.WIDE R12, R249.reuse, 0x4, R12 ;  /* 0x00000004f90c7825 */ /* 0x040fe200078e020c */
[----:B------:R1:W-:Y:S04]  /*569c0*/  STL.64 [R1+0xc08], R22 ;  /* 0x000c081601007387 */ /* 0x0003e80000100a00 */
[----:B------:R-:W4:Y:S04]  /*569d0*/  LDL.LU.64 R2, [R1+0x1100] ;  /* 0x0011000001027983 */ /* 0x000f280000300a00 */
[----:B------:R1:W-:Y:S04]  /*569e0*/  STL.64 [R1+0x78], R20 ;  /* 0x0000781401007387 */ /* 0x0003e80000100a00 */
[----:B-1----:R-:W4:Y:S04]  /*569f0*/  LDL.LU.64 R24, [R1+0xfe0] ;  /* 0x000fe00001187983 */ /* 0x002f280000300a00 */
[----:B------:R-:W4:Y:S04]  /*56a00*/  LDL.LU.64 R22, [R1+0x548] ;  /* 0x0005480001167983 */ /* 0x000f280000300a00 */
[----:B------:R1:W-:Y:S04]  /*56a10*/  STL.64 [R1+0x70], R12 ;  /* 0x0000700c01007387 */ /* 0x0003e80000100a00 */
[----:B------:R-:W4:Y:S01]  /*56a20*/  LDL.LU.64 R20, [R1+0x18] ;  /* 0x0000180001147983 */ /* 0x000f220000300a00 */
[----:B-1----:R-:W-:-:S04]  /*56a30*/  IMAD.WIDE R12, R249, 0x4, R10 ;  /* 0x00000004f90c7825 */ /* 0x002fc800078e020a */
[C---:B------:R-:W-:Y:S01]  /*56a40*/  IMAD.WIDE R10, R249.reuse, 0x4, R8 ;  /* 0x00000004f90a7825 */ /* 0x040fe200078e0208 */
[----:B------:R1:W-:Y:S04]  /*56a50*/  STL.64 [R1+0x68], R12 ;  /* 0x0000680c01007387 */ /* 0x0003e80000100a00 */
[----:B-1----:R-:W4:Y:S04]  /*56a60*/  LDL.LU.64 R12, [R1+0x1218] ;  /* 0x00121800010c7983 */ /* 0x002f280000300a00 */
[----:B------:R1:W-:Y:S04]  /*56a70*/  STL.64 [R1+0x60], R10 ;  /* 0x0000600a01007387 */ /* 0x0003e80000100a00 */
[----:B-1----:R-:W4:Y:S01]  /*56a80*/  LDL.LU.64 R10, [R1+0x1120] ;  /* 0x00112000010a7983 */ /* 0x002f220000300a00 */
[----:B--2---:R-:W-:-:S05]  /*56a90*/  IMAD.WIDE R8, R249, 0x4, R250 ;  /* 0x00000004f9087825 */ /* 0x004fca00078e02fa */
[----:B------:R1:W-:Y:S04]  /*56aa0*/  STL.64 [R1+0xc30], R8 ;  /* 0x000c300801007387 */ /* 0x0003e80000100a00 */
[----:B-1----:R-:W2:Y:S04]  /*56ab0*/  LDL.LU.64 R8, [R1+0xff8] ;  /* 0x000ff80001087983 */ /* 0x002ea80000300a00 */
[----:B------:R-:W2:Y:S01]  /*56ac0*/  LDL.LU.64 R250, [R1+0x540] ;  /* 0x0005400001fa7983 */ /* 0x000ea20000300a00 */
[----:B------:R-:W-:-:S04]  /*56ad0*/  IMAD.WIDE R50, R249, 0x4, R50 ;  /* 0x00000004f9327825 */ /* 0x000fc800078e0232 */
[C---:B---3--:R-:W-:Y:S01]  /*56ae0*/  IMAD.WIDE R48, R249.reuse, 0x4, R48 ;  /* 0x00000004f9307825 */ /* 0x048fe200078e0230 */
[----:B------:R1:W-:Y:S03]  /*56af0*/  STL.64 [R1+0xc38], R50 ;  /* 0x000c383201007387 */ /* 0x0003e60000100a00 */
[----:B------:R-:W-:-:S04]  /*56b00*/  IMAD.WIDE R42, R249, 0x4, R42 ;  /* 0x00000004f92a7825 */ /* 0x000fc800078e022a */
[----:B------:R-:W-:-:S04]  /*56b10*/  IMAD.WIDE R46, R249, 0x4, R46 ;  /* 0x00000004f92e7825 */ /* 0x000fc800078e022e */
[C---:B------:R-:W-:Y:S01]  /*56b20*/  IMAD.WIDE R44, R249.reuse, 0x4, R44 ;  /* 0x00000004f92c7825 */ /* 0x040fe200078e022c */
[----:B-1----:R-:W3:Y:S04]  /*56b30*/  LDL.LU.64 R50, [R1+0x1930] ;  /* 0x0019300001327983 */ /* 0x002ee80000300a00 */
[----:B------:R1:W-:Y:S01]  /*56b40*/  STL.64 [R1+0xc40], R48 ;  /* 0x000c403001007387 */ /* 0x0003e20000100a00 */
[----:B------:R-:W-:-:S04]  /*56b50*/  IMAD.WIDE R6, R249, 0x4, R6 ;  /* 0x00000004f9067825 */ /* 0x000fc800078e0206 */
[C---:B------:R-:W-:Y:S01]  /*56b60*/  IMAD.WIDE R4, R249.reuse, 0x4, R4 ;  /* 0x00000004f9047825 */ /* 0x040fe200078e0204 */
[----:B-1----:R-:W3:Y:S04]  /*56b70*/  LDL.LU.64 R48, [R1+0x1928] ;  /* 0x0019280001307983 */ /* 0x002ee80000300a00 */
[----:B------:R1:W-:Y:S01]  /*56b80*/  STL.64 [R1+0xc48], R46 ;  /* 0x000c482e01007387 */ /* 0x0003e20000100a00 */
[----:B----4-:R-:W-:-:S03]  /*56b90*/  IMAD.WIDE R240, R249, 0x4, R240 ;  /* 0x00000004f9f07825 */ /* 0x010fc600078e02f0 */
[----:B-1----:R-:W4:Y:S04]  /*56ba0*/  LDL.LU.64 R46, [R1+0x1920] ;  /* 0x00192000012e7983 */ /* 0x002f280000300a00 */
[----:B------:R1:W-:Y:S01]  /*56bb0*/  STL.64 [R1+0x58], R44 ;  /* 0x0000582c01007387 */ /* 0x0003e20000100a00 */
[----:B------:R-:W-:-:S04]  /*56bc0*/  IMAD.WIDE R40, R249, 0x4, R40 ;  /* 0x00000004f9287825 */ /* 0x000fc800078e0228 */
[C---:B------:R-:W-:Y:S01]  /*56bd0*/  IMAD.WIDE R38, R249.reuse, 0x4, R38 ;  /* 0x00000004f9267825 */ /* 0x040fe200078e0226 */
        /* <DEDUP_REMOVED lines=47> */
[----:B--2---:R-:W-:-:S03]  /*56ed0*/  IMAD.WIDE R8, R249, 0x4, R8 ;  /* 0x00000004f9087825 */ /* 0x004fc600078e0208 */
[----:B-1----:R-:W2:Y:S04]  /*56ee0*/  LDL.LU.64 R20, [R1+0x18b8] ;  /* 0x0018b80001147983 */ /* 0x002ea80000300a00 */
[----:B------:R1:W-:Y:S01]  /*56ef0*/  STL.64 [R1+0xcd8], R18 ;  /* 0x000cd81201007387 */ /* 0x0003e20000100a00 */
[----:B------:R-:W-:-:S03]  /*56f00*/  IMAD.WIDE R250, R249, 0x4, R250 ;  /* 0x00000004f9fa7825 */ /* 0x000fc600078e02fa */
        /* <DEDUP_REMOVED lines=16> */
[----:B---3--:R-:W-:-:S04]  /*57010*/  IMAD.WIDE R6, R249, 0x4, R6 ;  /* 0x00000004f9067825 */ /* 0x008fc800078e0206 */
        /* <DEDUP_REMOVED lines=20> */
[----:B----4-:R-:W-:-:S04]  /*57160*/  IMAD.WIDE R2, R249, 0x4, R2 ;  /* 0x00000004f9027825 */ /* 0x010fc800078e0202 */
[----:B---3--:R-:W-:-:S05]  /*57170*/  IMAD.WIDE R246, R249, 0x4, R246 ;  /* 0x00000004f9f67825 */ /* 0x008fca00078e02f6 */
[----:B------:R2:W-:Y:S02]  /*57180*/  STL.64 [R1+0xd48], R246 ;  /* 0x000d48f601007387 */ /* 0x0005e40000100a00 */
        /* <DEDUP_REMOVED lines=9> */
[----:B-1----:R-:W3:Y:S04]  /*57220*/  LDL.LU.64 R180, [R1+0x11a8] ;  /* 0x0011a80001b47983 */ /* 0x002ee80000300a00 */
[----:B------:R1:W-:Y:S04]  /*57230*/  STL.64 [R1+0xd70], R2 ;  /* 0x000d700201007387 */ /* 0x0003e80000100a00 */
[----:B-1----:R-:W3:Y:S01]  /*57240*/  LDL.LU.64 R2, [R1+0x1860] ;  /* 0x0018600001027983 */ /* 0x002ee20000300a00 */
        /* <DEDUP_REMOVED lines=8> */
[----:B------:R1:W-:Y:S01]  /*572d0*/  STL.64 [R1+0xd80], R244 ;  /* 0x000d80f401007387 */ /* 0x0003e20000100a00 */
[----:B---3--:R-:W-:-:S03]  /*572e0*/  IMAD.WIDE R2, R249, 0x4, R2 ;  /* 0x00000004f9027825 */ /* 0x008fc600078e0202 */
        /* <DEDUP_REMOVED lines=10> */
[----:B-1----:R-:W3:Y:S01]  /*57390*/  LDL.LU.64 R182, [R1+0x1258] ;  /* 0x0012580001b67983 */ /* 0x002ee20000300a00 */
[----:B------:R-:W-:-:S04]  /*573a0*/  IMAD.WIDE R4, R249, 0x4, R4 ;  /* 0x00000004f9047825 */ /* 0x000fc800078e0204 */
[----:B------:R-:W-:-:S04]  /*573b0*/  IMAD.WIDE R64, R249, 0x4, R64 ;  /* 0x00000004f9407825 */ /* 0x000fc800078e0240 */
[----:B------:R-:W-:-:S04]  /*573c0*/  IMAD.WIDE R8, R249, 0x4, R8 ;  /* 0x00000004f9087825 */ /* 0x000fc800078e0208 */
[----:B--2---:R-:W-:-:S05]  /*573d0*/  IMAD.WIDE R122, R249, 0x4, R122 ;  /* 0x00000004f97a7825 */ /* 0x004fca00078e027a */
[----:B------:R1:W-:Y:S02]  /*573e0*/  STL.64 [R1+0xdb0], R122 ;  /* 0x000db07a01007387 */ /* 0x0003e40000100a00 */
[----:B-1----:R-:W-:-:S04]  /*573f0*/  IMAD.WIDE R122, R249, 0x4, R2 ;  /* 0x00000004f97a7825 */ /* 0x002fc800078e0202 */
[C---:B----4-:R-:W-:Y:S01]  /*57400*/  IMAD.WIDE R2, R249.reuse, 0x4, R60 ;  /* 0x00000004f9027825 */ /* 0x050fe200078e023c */
[----:B------:R1:W-:Y:S03]  /*57410*/  STL.64 [R1+0xdb8], R122 ;  /* 0x000db87a01007387 */ /* 0x0003e60000100a00 */
[C---:B------:R-:W-:Y:S01]  /*57420*/  IMAD.WIDE R60, R249.reuse, 0x4, R242 ;  /* 0x00000004f93c7825 */ /* 0x040fe200078e02f2 */
[----:B-1----:R-:W2:Y:S04]  /*57430*/  LDL.LU.64 R122, [R1+0x1278] ;  /* 0x00127800017a7983 */ /* 0x002ea80000300a00 */
[----:B------:R1:W-:Y:S04]  /*57440*/  STL.64 [R1+0xdc0], R2 ;  /* 0x000dc00201007387 */ /* 0x0003e80000100a00 */
[----:B-1----:R-:W4:Y:S04]  /*57450*/  LDL.LU.64 R2, [R1+0x11e0] ;  /* 0x0011e00001027983 */ /* 0x002f280000300a00 */
[----:B------:R1:W-:Y:S04]  /*57460*/  STL.64 [R1+0xdc8], R60 ;  /* 0x000dc83c01007387 */ /* 0x0003e80000100a00 */
[----:B-1----:R-:W4:Y:S04]  /*57470*/  LDL.LU.64 R60, [R1+0x10b0] ;  /* 0x0010b000013c7983 */ /* 0x002f280000300a00 */
[----:B------:R-:W4:Y:S04]  /*57480*/  LDL.LU.64 R242, [R1+0x510] ;  /* 0x0005100001f27983 */ /* 0x000f280000300a00 */
[----:B------:R1:W-:Y:S04]  /*57490*/  STL.64 [R1+0xdd0], R4 ;  /* 0x000dd00401007387 */ /* 0x0003e80000100a00 */
[----:B------:R3:W-:Y:S01]  /*574a0*/  STL.64 [R1+0xdd8], R64 ;  /* 0x000dd84001007387 */ /* 0x0007e20000100a00 */
[----:B-1----:R-:W-:-:S04]  /*574b0*/  IMAD.WIDE R4, R249, 0x4, R124 ;  /* 0x00000004f9047825 */ /* 0x002fc800078e027c */
[C---:B------:R-:W-:Y:S01]  /*574c0*/  IMAD.WIDE R124, R249.reuse, 0x4, R184 ;  /* 0x00000004f97c7825 */ /* 0x040fe200078e02b8 */
[----:B------:R1:W-:Y:S03]  /*574d0*/  STL.64 [R1+0xde0], R4 ;  /* 0x000de00401007387 */ /* 0x0003e60000100a00 */
[C---:B---3--:R-:W-:Y:S01]  /*574e0*/  IMAD.WIDE R64, R249.reuse, 0x4, R182 ;  /* 0x00000004f9407825 */ /* 0x048fe200078e02b6 */
[----:B------:R3:W-:Y:S04]  /*574f0*/  STL.64 [R1+0xde8], R124 ;  /* 0x000de87c01007387 */ /* 0x0007e80000100a00 */
[----:B------:R3:W-:Y:S01]  /*57500*/  STL.64 [R1+0xdf0], R64 ;  /* 0x000df04001007387 */ /* 0x0007e20000100a00 */
[----:B-1----:R-:W-:-:S04]  /*57510*/  IMAD.WIDE R4, R249, 0x4, R180 ;  /* 0x00000004f9047825 */ /* 0x002fc800078e02b4 */
[C---:B---3--:R-:W-:Y:S01]  /*57520*/  IMAD.WIDE R124, R249.reuse, 0x4, R240 ;  /* 0x00000004f97c7825 */ /* 0x048fe200078e02f0 */
[----:B------:R1:W-:Y:S03]  /*57530*/  STL.64 [R1+0xdf8], R4 ;  /* 0x000df80401007387 */ /* 0x0003e60000100a00 */
[C---:B------:R-:W-:Y:S01]  /*57540*/  IMAD.WIDE R64, R249.reuse, 0x4, R246 ;  /* 0x00000004f9407825 */ /* 0x040fe200078e02f6 */
[----:B------:R-:W-:Y:S04]  /*57550*/  STL.64 [R1+0xe00], R124 ;  /* 0x000e007c01007387 */ /* 0x000fe80000100a00 */
[----:B------:R-:W3:Y:S01]  /*57560*/  LDL.LU.64 R180, [R1+0x1288] ;  /* 0x0012880001b47983 */ /* 0x000ee20000300a00 */
[----:B-1----:R-:W-:-:S03]  /*57570*/  IMAD.WIDE R4, R249, 0x4, R6 ;  /* 0x00000004f9047825 */ /* 0x002fc600078e0206 */
[----:B------:R1:W-:Y:S04]  /*57580*/  STL.64 [R1+0xe08], R64 ;  /* 0x000e084001007387 */ /* 0x0003e80000100a00 */
[----:B------:R-:W3:Y:S04]  /*57590*/  LDL.LU.64 R240, [R1+0x11f0] ;  /* 0x0011f00001f07983 */ /* 0x000ee80000300a00 */
[----:B------:R1:W-:Y:S01]  /*575a0*/  STL.64 [R1+0xe10], R4 ;  /* 0x000e100401007387 */ /* 0x0003e20000100a00 */
[----:B------:R-:W-:-:S03]  /*575b0*/  IMAD.WIDE R6, R249, 0x4, R186 ;  /* 0x00000004f9067825 */ /* 0x000fc600078e02ba */
[----:B------:R-:W3:Y:S01]  /*575c0*/  LDL.LU.64 R246, [R1+0x10d8] ;  /* 0x0010d80001f67983 */ /* 0x000ee20000300a00 */
[----:B-1----:R-:W-:-:S04]  /*575d0*/  IMAD.WIDE R64, R249, 0x4, R126 ;  /* 0x00000004f9407825 */ /* 0x002fc800078e027e */
[----:B------:R-:W-:-:S05]  /*575e0*/  IMAD.WIDE R4, R249, 0x4, R66 ;  /* 0x00000004f9047825 */ /* 0x000fca00078e0242 */
[----:B------:R1:W-:Y:S04]  /*575f0*/  STL.64 [R1+0xe18], R4 ;  /* 0x000e180401007387 */ /* 0x0003e80000100a00 */
[----:B------:R-:W-:Y:S04]  /*57600*/  STL.64 [R1+0xe20], R64 ;  /* 0x000e204001007387 */ /* 0x000fe80000100a00 */
[----:B------:R1:W-:Y:S02]  /*57610*/  STL.64 [R1+0xe28], R6 ;  /* 0x000e280601007387 */ /* 0x0003e40000100a00 */
[----:B-1----:R-:W-:-:S04]  /*57620*/  IMAD.WIDE R4, R249, 0x4, R62 ;  /* 0x00000004f9047825 */ /* 0x002fc800078e023e */
[C---:B------:R-:W-:Y:S01]  /*57630*/  IMAD.WIDE R62, R249.reuse, 0x4, R120 ;  /* 0x00000004f93e7825 */ /* 0x040fe200078e0278 */
[----:B------:R1:W-:Y:S03]  /*57640*/  STL.64 [R1+0xe30], R4 ;  /* 0x000e300401007387 */ /* 0x0003e60000100a00 */
[C---:B------:R-:W-:Y:S01]  /*57650*/  IMAD.WIDE R6, R249.reuse, 0x4, R244 ;  /* 0x00000004f9067825 */ /* 0x040fe200078e02f4 */
[----:B------:R-:W-:Y:S04]  /*57660*/  STL.64 [R1+0xe38], R62 ;  /* 0x000e383e01007387 */ /* 0x000fe80000100a00 */
[----:B------:R1:W-:Y:S02]  /*57670*/  STL.64 [R1+0xe40], R6 ;  /* 0x000e400601007387 */ /* 0x0003e40000100a00 */
[----:B-1----:R-:W-:-:S05]  /*57680*/  IMAD.WIDE R4, R249, 0x4, R250 ;  /* 0x00000004f9047825 */ /* 0x002fca00078e02fa */
[----:B------:R1:W-:Y:S01]  /*57690*/  STL.64 [R1+0xe48], R4 ;  /* 0x000e480401007387 */ /* 0x0003e20000100a00 */
[----:B------:R-:W-:-:S03]  /*576a0*/  IMAD.WIDE R6, R249, 0x4, R68 ;  /* 0x00000004f9067825 */ /* 0x000fc600078e0244 */
[----:B-1----:R-:W3:Y:S04]  /*576b0*/  LDL.LU.64 R4, [R1+0x1298] ;  /* 0x0012980001047983 */ /* 0x002ee80000300a00 */
[----:B------:R-:W-:Y:S04]  /*576c0*/  STL.64 [R1+0xe50], R8 ;  /* 0x000e500801007387 */ /* 0x000fe80000100a00 */
[----:B------:R-:W3:Y:S04]  /*576d0*/  LDL.LU.64 R62, [R1+0x1200] ;  /* 0x00120000013e7983 */ /* 0x000ee80000300a00 */
[----:B------:R1:W-:Y:S04]  /*576e0*/  STL.64 [R1+0xe58], R6 ;  /* 0x000e580601007387 */ /* 0x0003e80000100a00 */
[----:B------:R-:W3:Y:S04]  /*576f0*/  LDL.LU.64 R120, [R1+0x10f8] ;  /* 0x0010f80001787983 */ /* 0x000ee80000300a00 */
[----:B------:R-:W3:Y:S01]  /*57700*/  LDL.LU.64 R250, [R1+0x500] ;  /* 0x0005000001fa7983 */ /* 0x000ee20000300a00 */
[----:B-1----:R-:W-:-:S04]  /*57710*/  IMAD.WIDE R6, R249, 0x4, R128 ;  /* 0x00000004f9067825 */ /* 0x002fc800078e0280 */
[C---:B------:R-:W-:Y:S01]  /*57720*/  IMAD.WIDE R244, R249.reuse, 0x4, R188 ;  /* 0x00000004f9f47825 */ /* 0x040fe200078e02bc */
[----:B------:R4:W-:Y:S03]  /*57730*/  STL.64 [R1+0xe60], R6 ;  /* 0x000e600601007387 */ /* 0x0009e60000100a00 */
[----:B--2---:R-:W-:-:S05]  /*57740*/  IMAD.WIDE R8, R249, 0x4, R122 ;  /* 0x00000004f9087825 */ /* 0x004fca00078e027a */
[----:B------:R1:W-:Y:S04]  /*57750*/  STL.64 [R1+0xe70], R8 ;  /* 0x000e700801007387 */ /* 0x0003e80000100a00 */
[----:B------:R-:W-:Y:S01]  /*57760*/  STL.64 [R1+0xe68], R244 ;  /* 0x000e68f401007387 */ /* 0x000fe20000100a00 */
[----:B----4-:R-:W-:-:S05]  /*57770*/  IMAD.WIDE R6, R249, 0x4, R2 ;  /* 0x00000004f9067825 */ /* 0x010fca00078e0202 */
[----:B------:R2:W-:Y:S01]  /*57780*/  STL.64 [R1+0xe78], R6 ;  /* 0x000e780601007387 */ /* 0x0005e20000100a00 */
[----:B------:R-:W-:-:S04]  /*57790*/  IMAD.WIDE R2, R249, 0x4, R60 ;  /* 0x00000004f9027825 */ /* 0x000fc800078e023c */
[C---:B-1----:R-:W-:Y:S01]  /*577a0*/  IMAD.WIDE R8, R249.reuse, 0x4, R242 ;  /* 0x00000004f9087825 */ /* 0x042fe200078e02f2 */
[----:B------:R1:W-:Y:S03]  /*577b0*/  STL.64 [R1+0xe80], R2 ;  /* 0x000e800201007387 */ /* 0x0003e60000100a00 */
[C---:B--2---:R-:W-:Y:S01]  /*577c0*/  IMAD.WIDE R6, R249.reuse, 0x4, R10 ;  /* 0x00000004f9067825 */ /* 0x044fe200078e020a */
[----:B------:R-:W-:Y:S04]  /*577d0*/  STL.64 [R1+0xe88], R8 ;  /* 0x000e880801007387 */ /* 0x000fe80000100a00 */
[----:B------:R-:W2:Y:S01]  /*577e0*/  LDL.LU.64 R124, [R1+0x12a8] ;  /* 0x0012a800017c7983 */ /* 0x000ea20000300a00 */
[----:B-1----:R-:W-:-:S03]  /*577f0*/  IMAD.WIDE R2, R249, 0x4, R70 ;  /* 0x00000004f9027825 */ /* 0x002fc600078e0246 */
[----:B------:R1:W-:Y:S04]  /*57800*/  STL.64 [R1+0xe90], R6 ;  /* 0x000e900601007387 */ /* 0x0003e80000100a00 */
[----:B------:R-:W4:Y:S04]  /*57810*/  LDL.LU.64 R182, [R1+0x1210] ;  /* 0x0012100001b67983 */ /* 0x000f280000300a00 */
[----:B------:R1:W-:Y:S01]  /*57820*/  STL.64 [R1+0xe98], R2 ;  /* 0x000e980201007387 */ /* 0x0003e20000100a00 */
[----:B------:R-:W-:-:S04]  /*57830*/  IMAD.WIDE R242, R249, 0x4, R190 ;  /* 0x00000004f9f27825 */ /* 0x000fc800078e02be */
[C---:B-1----:R-:W-:Y:S01]  /*57840*/  IMAD.WIDE R6, R249.reuse, 0x4, R130 ;  /* 0x00000004f9067825 */ /* 0x042fe200078e0282 */
[----:B------:R-:W4:Y:S04]  /*57850*/  LDL.LU.64 R2, [R1+0x1118] ;  /* 0x0011180001027983 */ /* 0x000f280000300a00 */
[----:B------:R-:W4:Y:S04]  /*57860*/  LDL.LU.64 R60, [R1+0x4f8] ;  /* 0x0004f800013c7983 */ /* 0x000f280000300a00 */
[----:B------:R1:W-:Y:S01]  /*57870*/  STL.64 [R1+0xea0], R6 ;  /* 0x000ea00601007387 */ /* 0x0003e20000100a00 */
[----:B---3--:R-:W-:-:S05]  /*57880*/  IMAD.WIDE R10, R249, 0x4, R180 ;  /* 0x00000004f90a7825 */ /* 0x008fca00078e02b4 */
[----:B------:R3:W-:Y:S01]  /*57890*/  STL.64 [R1+0xeb0], R10 ;  /* 0x000eb00a01007387 */ /* 0x0007e20000100a00 */
[----:B------:R-:W-:-:S03]  /*578a0*/  IMAD.WIDE R8, R249, 0x4, R240 ;  /* 0x00000004f9087825 */ /* 0x000fc600078e02f0 */
[----:B------:R-:W-:Y:S04]  /*578b0*/  STL.64 [R1+0xea8], R242 ;  /* 0x000ea8f201007387 */ /* 0x000fe80000100a00 */
        /* <DEDUP_REMOVED lines=10> */
[----:B------:R1:W-:Y:S04]  /*57960*/  STL.64 [R1+0xee0], R6 ;  /* 0x000ee00601007387 */ /* 0x0003e80000100a00 */
[----:B------:R-:W3:Y:S04]  /*57970*/  LDL.LU.64 R180, [R1+0x1140] ;  /* 0x0011400001b47983 */ /* 0x000ee80000300a00 */
[----:B------:R-:W3:Y:S01]  /*57980*/  LDL.LU.64 R246, [R1+0x4d0] ;  /* 0x0004d00001f67983 */ /* 0x000ee20000300a00 */
[----:B------:R-:W-:-:S04]  /*57990*/  IMAD.WIDE R240, R249, 0x4, R192 ;  /* 0x00000004f9f07825 */ /* 0x000fc800078e02c0 */
[----:B-1----:R-:W-:-:S05]  /*579a0*/  IMAD.WIDE R8, R249, 0x4, R4 ;  /* 0x00000004f9087825 */ /* 0x002fca00078e0204 */
[----:B------:R1:W-:Y:S01]  /*579b0*/  STL.64 [R1+0xef0], R8 ;  /* 0x000ef00801007387 */ /* 0x0003e20000100a00 */
[----:B------:R-:W-:-:S03]  /*579c0*/  IMAD.WIDE R6, R249, 0x4, R62 ;  /* 0x00000004f9067825 */ /* 0x000fc600078e023e */
[----:B------:R-:W-:Y:S01]  /*579d0*/  STL.64 [R1+0xee8], R240 ;  /* 0x000ee8f001007387 */ /* 0x000fe20000100a00 */
[----:B------:R-:W-:-:S03]  /*579e0*/  IMAD.WIDE R4, R249, 0x4, R120 ;  /* 0x00000004f9047825 */ /* 0x000fc600078e0278 */
[----:B------:R1:W-:Y:S04]  /*579f0*/  STL.64 [R1+0xef8], R6 ;  /* 0x000ef80601007387 */ /* 0x0003e80000100a00 */
[----:B------:R1:W-:Y:S02]  /*57a00*/  STL.64 [R1+0xf00], R4 ;  /* 0x000f000401007387 */ /* 0x0003e40000100a00 */
[----:B-1----:R-:W-:-:S04]  /*57a10*/  IMAD.WIDE R8, R249, 0x4, R74 ;  /* 0x00000004f9087825 */ /* 0x002fc800078e024a */
[----:B------:R-:W-:-:S04]  /*57a20*/  IMAD.WIDE R6, R249, 0x4, R250 ;  /* 0x00000004f9067825 */ /* 0x000fc800078e02fa */
[C---:B------:R-:W-:Y:S01]  /*57a30*/  IMAD.WIDE R4, R249.reuse, 0x4, R14 ;  /* 0x00000004f9047825 */ /* 0x040fe200078e020e */
[----:B------:R1:W-:Y:S04]  /*57a40*/  STL.64 [R1+0xf08], R6 ;  /* 0x000f080601007387 */ /* 0x0003e80000100a00 */
[----:B------:R1:W-:Y:S02]  /*57a50*/  STL.64 [R1+0xf10], R4 ;  /* 0x000f100401007387 */ /* 0x0003e40000100a00 */
[C---:B-1----:R-:W-:Y:S02]  /*57a60*/  IMAD.WIDE R6, R249.reuse, 0x4, R134 ;  /* 0x00000004f9067825 */ /* 0x042fe400078e0286 */
[----:B------:R-:W3:Y:S04]  /*57a70*/  LDL.LU.64 R4, [R1+0x12c8] ;  /* 0x0012c80001047983 */ /* 0x000ee80000300a00 */
[----:B------:R4:W-:Y:S04]  /*57a80*/  STL.64 [R1+0xf18], R8 ;  /* 0x000f180801007387 */ /* 0x0009e80000100a00 */
[----:B------:R-:W3:Y:S04]  /*57a90*/  LDL.LU.64 R62, [R1+0x1230] ;  /* 0x00123000013e7983 */ /* 0x000ee80000300a00 */
[----:B------:R1:W-:Y:S04]  /*57aa0*/  STL.64 [R1+0xf20], R6 ;  /* 0x000f200601007387 */ /* 0x0003e80000100a00 */
[----:B------:R-:W3:Y:S04]  /*57ab0*/  LDL.LU.64 R120, [R1+0x1160] ;  /* 0x0011600001787983 */ /* 0x000ee80000300a00 */
[----:B------:R-:W3:Y:S01]  /*57ac0*/  LDL.LU.64 R250, [R1+0x4c8] ;  /* 0x0004c80001fa7983 */ /* 0x000ee20000300a00 */
[----:B------:R-:W-:-:S04]  /*57ad0*/  IMAD.WIDE R126, R249, 0x4, R194 ;  /* 0x00000004f97e7825 */ /* 0x000fc800078e02c2 */
[----:B--2---:R-:W-:-:S05]  /*57ae0*/  IMAD.WIDE R10, R249, 0x4, R124 ;  /* 0x00000004f90a7825 */ /* 0x004fca00078e027c */
[----:B------:R-:W-:Y:S01]  /*57af0*/  STL.64 [R1+0xf30], R10 ;  /* 0x000f300a01007387 */ /* 0x000fe20000100a00 */
[----:B----4-:R-:W-:-:S03]  /*57b00*/  IMAD.WIDE R8, R249, 0x4, R182 ;  /* 0x00000004f9087825 */ /* 0x010fc600078e02b6 */
[----:B------:R-:W-:Y:S04]  /*57b10*/  STL.64 [R1+0xf28], R126 ;  /* 0x000f287e01007387 */ /* 0x000fe80000100a00 */
[----:B------:R2:W-:Y:S01]  /*57b20*/  STL.64 [R1+0xf38], R8 ;  /* 0x000f380801007387 */ /* 0x0005e20000100a00 */
[----:B-1----:R-:W-:-:S04]  /*57b30*/  IMAD.WIDE R6, R249, 0x4, R2 ;  /* 0x00000004f9067825 */ /* 0x002fc800078e0202 */
[C---:B------:R-:W-:Y:S01]  /*57b40*/  IMAD.WIDE R2, R249.reuse, 0x4, R60 ;  /* 0x00000004f9027825 */ /* 0x040fe200078e023c */
[----:B------:R1:W-:Y:S03]  /*57b50*/  STL.64 [R1+0xf40], R6 ;  /* 0x000f400601007387 */ /* 0x0003e60000100a00 */
[C---:B--2---:R-:W-:Y:S01]  /*57b60*/  IMAD.WIDE R8, R249.reuse, 0x4, R76 ;  /* 0x00000004f9087825 */ /* 0x044fe200078e024c */
[----:B------:R2:W-:Y:S03]  /*57b70*/  STL.64 [R1+0xf48], R2 ;  /* 0x000f480201007387 */ /* 0x0005e60000100a00 */
[----:B-1----:R-:W-:-:S04]  /*57b80*/  IMAD.WIDE R6, R249, 0x4, R16 ;  /* 0x00000004f9067825 */ /* 0x002fc800078e0210 */
[C---:B--2---:R-:W-:Y:S01]  /*57b90*/  IMAD.WIDE R2, R249.reuse, 0x4, R136 ;  /* 0x00000004f9027825 */ /* 0x044fe200078e0288 */
[----:B------:R1:W-:Y:S03]  /*57ba0*/  STL.64 [R1+0xf50], R6 ;  /* 0x000f500601007387 */ /* 0x0003e60000100a00 */
[C---:B------:R-:W-:Y:S01]  /*57bb0*/  IMAD.WIDE R124, R249.reuse, 0x4, R196 ;  /* 0x00000004f97c7825 */ /* 0x040fe200078e02c4 */
[----:B-1----:R-:W2:Y:S04]  /*57bc0*/  LDL.LU.64 R6, [R1+0x12d8] ;  /* 0x0012d80001067983 */ /* 0x002ea80000300a00 */
[----:B------:R1:W-:Y:S04]  /*57bd0*/  STL.64 [R1+0xf58], R8 ;  /* 0x000f580801007387 */ /* 0x0003e80000100a00 */
[----:B------:R-:W4:Y:S01]  /*57be0*/  LDL.LU.64 R182, [R1+0x1240] ;  /* 0x0012400001b67983 */ /* 0x000f220000300a00 */
[----:B---3--:R-:W-:-:S03]  /*57bf0*/  IMAD.WIDE R12, R249, 0x4, R64 ;  /* 0x00000004f90c7825 */ /* 0x008fc600078e0240 */
[----:B------:R3:W-:Y:S01]  /*57c00*/  STL.64 [R1+0xf60], R2 ;  /* 0x000f600201007387 */ /* 0x0007e20000100a00 */
[----:B-1----:R-:W-:-:S03]  /*57c10*/  IMAD.WIDE R8, R249, 0x4, R122 ;  /* 0x00000004f9087825 */ /* 0x002fc600078e027a */
[----:B---3--:R-:W3:Y:S01]  /*57c20*/  LDL.LU.64 R2, [R1+0x1180] ;  /* 0x0011800001027983 */ /* 0x008ee20000300a00 */
[----:B------:R-:W-:-:S03]  /*57c30*/  IMAD.WIDE R10, R249, 0x4, R180 ;  /* 0x00000004f90a7825 */ /* 0x000fc600078e02b4 */
[----:B------:R-:W3:Y:S04]  /*57c40*/  LDL.LU.64 R60, [R1+0x4c0] ;  /* 0x0004c000013c7983 */ /* 0x000ee80000300a00 */
[----:B------:R1:W-:Y:S04]  /*57c50*/  STL.64 [R1+0xf70], R12 ;  /* 0x000f700c01007387 */ /* 0x0003e80000100a00 */
[----:B------:R-:W-:Y:S04]  /*57c60*/  STL.64 [R1+0xf68], R124 ;  /* 0x000f687c01007387 */ /* 0x000fe80000100a00 */
[----:B------:R1:W-:Y:S02]  /*57c70*/  STL.64 [R1+0xf78], R8 ;  /* 0x000f780801007387 */ /* 0x0003e40000100a00 */
[----:B-1----:R-:W-:-:S02]  /*57c80*/  IMAD.WIDE R12, R249, 0x4, R18 ;  /* 0x00000004f90c7825 */ /* 0x002fc400078e0212 */
[----:B------:R1:W-:Y:S02]  /*57c90*/  STL.64 [R1+0xf80], R10 ;  /* 0x000f800a01007387 */ /* 0x0003e40000100a00 */
[----:B------:R-:W-:-:S04]  /*57ca0*/  IMAD.WIDE R8, R249, 0x4, R246 ;  /* 0x00000004f9087825 */ /* 0x000fc800078e02f6 */
[C---:B-1----:R-:W-:Y:S01]  /*57cb0*/  IMAD.WIDE R10, R249.reuse, 0x4, R78 ;  /* 0x00000004f90a7825 */ /* 0x042fe200078e024e */
[----:B------:R1:W-:Y:S04]  /*57cc0*/  STL.64 [R1+0xf88], R8 ;  /* 0x000f880801007387 */ /* 0x0003e80000100a00 */
        /* <DEDUP_REMOVED lines=12> */
[----:B------:R-:W-:Y:S04]  /*57d90*/  STL.64 [R1+0xfa8], R122 ;  /* 0x000fa87a01007387 */ /* 0x000fe80000100a00 */
[----:B------:R1:W-:Y:S01]  /*57da0*/  STL.64 [R1+0xfb8], R8 ;  /* 0x000fb80801007387 */ /* 0x0003e20000100a00 */
[----:B------:R-:W-:-:S04]  /*57db0*/  IMAD.WIDE R4, R249, 0x4, R120 ;  /* 0x00000004f9047825 */ /* 0x000fc800078e0278 */
[C---:B-1----:R-:W-:Y:S01]  /*57dc0*/  IMAD.WIDE R10, R249.reuse, 0x4, R20 ;  /* 0x00000004f90a7825 */ /* 0x042fe200078e0214 */
[----:B------:R1:W-:Y:S03]  /*57dd0*/  STL.64 [R1+0xfc0], R4 ;  /* 0x000fc00401007387 */ /* 0x0003e60000100a00 */
[----:B------:R-:W-:-:S05]  /*57de0*/  IMAD.WIDE R8, R249, 0x4, R250 ;  /* 0x00000004f9087825 */ /* 0x000fca00078e02fa */
[----:B------:R1:W-:Y:S02]  /*57df0*/  STL.64 [R1+0xfc8], R8 ;  /* 0x000fc80801007387 */ /* 0x0003e40000100a00 */
[C---:B-1----:R-:W-:Y:S02]  /*57e00*/  IMAD.WIDE R4, R249.reuse, 0x4, R80 ;  /* 0x00000004f9047825 */ /* 0x042fe400078e0250 */
[----:B------:R-:W-:Y:S04]  /*57e10*/  STL.64 [R1+0xfd0], R10 ;  /* 0x000fd00a01007387 */ /* 0x000fe80000100a00 */
[----:B------:R-:W3:Y:S01]  /*57e20*/  LDL.LU.64 R184, [R1+0x12f0] ;  /* 0x0012f00001b87983 */ /* 0x000ee20000300a00 */
[----:B------:R-:W-:-:S03]  /*57e30*/  IMAD.WIDE R8, R249, 0x4, R140 ;  /* 0x00000004f9087825 */ /* 0x000fc600078e028c */
[----:B------:R1:W-:Y:S04]  /*57e40*/  STL.64 [R1+0xfd8], R4 ;  /* 0x000fd80401007387 */ /* 0x0003e80000100a00 */
[----:B-1----:R-:W3:Y:S04]  /*57e50*/  LDL.LU.64 R4, [R1+0x1260] ;  /* 0x0012600001047983 */ /* 0x002ee80000300a00 */
[----:B------:R4:W-:Y:S04]  /*57e60*/  STL.64 [R1+0xfe0], R8 ;  /* 0x000fe00801007387 */ /* 0x0009e80000100a00 */
[----:B------:R-:W3:Y:S04]  /*57e70*/  LDL.LU.64 R62, [R1+0x11c0] ;  /* 0x0011c000013e7983 */ /* 0x000ee80000300a00 */
[----:B------:R-:W3:Y:S01]  /*57e80*/  LDL.LU.64 R250, [R1+0x4b0] ;  /* 0x0004b00001fa7983 */ /* 0x000ee20000300a00 */
[----:B------:R-:W-:-:S04]  /*57e90*/  IMAD.WIDE R120, R249, 0x4, R200 ;  /* 0x00000004f9787825 */ /* 0x000fc800078e02c8 */
[----:B------:R-:W-:-:S04]  /*57ea0*/  IMAD.WIDE R80, R249, 0x4, R202 ;  /* 0x00000004f9507825 */ /* 0x000fc800078e02ca */
[----:B------:R-:W-:-:S04]  /*57eb0*/  IMAD.WIDE R70, R249, 0x4, R204 ;  /* 0x00000004f9467825 */ /* 0x000fc800078e02cc */
[----:B--2---:R-:W-:-:S05]  /*57ec0*/  IMAD.WIDE R10, R249, 0x4, R6 ;  /* 0x00000004f90a7825 */ /* 0x004fca00078e0206 */
[----:B------:R-:W-:Y:S01]  /*57ed0*/  STL.64 [R1+0xff0], R10 ;  /* 0x000ff00a01007387 */ /* 0x000fe20000100a00 */
[----:B----4-:R-:W-:-:S03]  /*57ee0*/  IMAD.WIDE R8, R249, 0x4, R182 ;  /* 0x00000004f9087825 */ /* 0x010fc600078e02b6 */
[----:B------:R-:W-:Y:S04]  /*57ef0*/  STL.64 [R1+0xfe8], R120 ;  /* 0x000fe87801007387 */ /* 0x000fe80000100a00 */
[----:B------:R1:W-:Y:S01]  /*57f00*/  STL.64 [R1+0xff8], R8 ;  /* 0x000ff80801007387 */ /* 0x0003e20000100a00 */
[----:B---3--:R-:W-:-:S04]  /*57f10*/  IMAD.WIDE R6, R249, 0x4, R2 ;  /* 0x00000004f9067825 */ /* 0x008fc800078e0202 */
[C---:B------:R-:W-:Y:S01]  /*57f20*/  IMAD.WIDE R2, R249.reuse, 0x4, R60 ;  /* 0x00000004f9027825 */ /* 0x040fe200078e023c */
[----:B------:R2:W-:Y:S03]  /*57f30*/  STL.64 [R1+0x1000], R6 ;  /* 0x0010000601007387 */ /* 0x0005e60000100a00 */
[C---:B-1----:R-:W-:Y:S01]  /*57f40*/  IMAD.WIDE R8, R249.reuse, 0x4, R82 ;  /* 0x00000004f9087825 */ /* 0x042fe200078e0252 */
[----:B------:R1:W-:Y:S03]  /*57f50*/  STL.64 [R1+0x1008], R2 ;  /* 0x0010080201007387 */ /* 0x0003e60000100a00 */
[----:B--2---:R-:W-:-:S05]  /*57f60*/  IMAD.WIDE R6, R249, 0x4, R22 ;  /* 0x00000004f9067825 */ /* 0x004fca00078e0216 */
[----:B------:R2:W-:Y:S01]  /*57f70*/  STL.64 [R1+0x1010], R6 ;  /* 0x0010100601007387 */ /* 0x0005e20000100a00 */
[----:B-1----:R-:W-:-:S03]  /*57f80*/  IMAD.WIDE R2, R249, 0x4, R142 ;  /* 0x00000004f9027825 */ /* 0x002fc600078e028e */
[----:B--2---:R-:W2:Y:S04]  /*57f90*/  LDL.LU.64 R6, [R1+0x12f8] ;  /* 0x0012f80001067983 */ /* 0x004ea80000300a00 */
[----:B------:R1:W-:Y:S04]  /*57fa0*/  STL.64 [R1+0x1018], R8 ;  /* 0x0010180801007387 */ /* 0x0003e80000100a00 */
[----:B------:R-:W3:Y:S01]  /*57fb0*/  LDL.LU.64 R182, [R1+0x1270] ;  /* 0x0012700001b67983 */ /* 0x000ee20000300a00 */
[----:B------:R-:W-:-:S03]  /*57fc0*/  IMAD.WIDE R12, R249, 0x4, R66 ;  /* 0x00000004f90c7825 */ /* 0x000fc600078e0242 */
[----:B------:R4:W-:Y:S01]  /*57fd0*/  STL.64 [R1+0x1020], R2 ;  /* 0x0010200201007387 */ /* 0x0009e20000100a00 */
[----:B-1----:R-:W-:-:S03]  /*57fe0*/  IMAD.WIDE R8, R249, 0x4, R64 ;  /* 0x00000004f9087825 */ /* 0x002fc600078e0240 */
[----:B----4-:R-:W4:Y:S01]  /*57ff0*/  LDL.LU.64 R2, [R1+0x11d8] ;  /* 0x0011d80001027983 */ /* 0x010f220000300a00 */
[----:B------:R-:W-:-:S03]  /*58000*/  IMAD.WIDE R10, R249, 0x4, R180 ;  /* 0x00000004f90a7825 */ /* 0x000fc600078e02b4 */
[----:B------:R-:W4:Y:S04]  /*58010*/  LDL.LU.64 R60, [R1+0x4a8] ;  /* 0x0004a800013c7983 */ /* 0x000f280000300a00 */
        /* <DEDUP_REMOVED lines=9> */
[----:B------:R-:W4:Y:S01]  /*580b0*/  LDL.LU.64 R186, [R1+0x1300] ;  /* 0x0013000001ba7983 */ /* 0x000f220000300a00 */
[----:B-1----:R-:W-:-:S03]  /*580c0*/  IMAD.WIDE R8, R249, 0x4, R144 ;  /* 0x00000004f9087825 */ /* 0x002fc600078e0290 */
[----:B------:R1:W-:Y:S04]  /*580d0*/  STL.64 [R1+0x1070], R10 ;  /* 0x0010700a01007387 */ /* 0x0003e80000100a00 */
[----:B------:R-:W4:Y:S04]  /*580e0*/  LDL.LU.64 R64, [R1+0x1280] ;  /* 0x0012800001407983 */ /* 0x000f280000300a00 */
[----:B------:R1:W-:Y:S04]  /*580f0*/  STL.64 [R1+0x1078], R8 ;  /* 0x0010780801007387 */ /* 0x0003e80000100a00 */
[----:B------:R-:W4:Y:S01]  /*58100*/  LDL.LU.64 R180, [R1+0x11b8] ;  /* 0x0011b80001b47983 */ /* 0x000f220000300a00 */
[----:B-1----:R-:W-:-:S03]  /*58110*/  IMAD.WIDE R10, R249, 0x4, R184 ;  /* 0x00000004f90a7825 */ /* 0x002fc600078e02b8 */
[----:B------:R-:W4:Y:S04]  /*58120*/  LDL.LU.64 R246, [R1+0x4a0] ;  /* 0x0004a00001f67983 */ /* 0x000f280000300a00 */
[----:B------:R1:W-:Y:S04]  /*58130*/  STL.64 [R1+0x1090], R10 ;  /* 0x0010900a01007387 */ /* 0x0003e80000100a00 */
[----:B------:R-:W-:Y:S01]  /*58140*/  STL.64 [R1+0x1080], R70 ;  /* 0x0010804601007387 */ /* 0x000fe20000100a00 */
[----:B------:R-:W-:-:S04]  /*58150*/  IMAD.WIDE R8, R249, 0x4, R4 ;  /* 0x00000004f9087825 */ /* 0x000fc800078e0204 */
[C---:B------:R-:W-:Y:S01]  /*58160*/  IMAD.WIDE R4, R249.reuse, 0x4, R62 ;  /* 0x00000004f9047825 */ /* 0x040fe200078e023e */
[----:B------:R1:W-:Y:S03]  /*58170*/  STL.64 [R1+0x1098], R8 ;  /* 0x0010980801007387 */ /* 0x0003e60000100a00 */
[C---:B-1----:R-:W-:Y:S01]  /*58180*/  IMAD.WIDE R10, R249.reuse, 0x4, R250 ;  /* 0x00000004f90a7825 */ /* 0x042fe200078e02fa */
[----:B------:R1:W-:Y:S04]  /*58190*/  STL.64 [R1+0x10a0], R4 ;  /* 0x0010a00401007387 */ /* 0x0003e80000100a00 */
[----:B------:R-:W-:Y:S04]  /*581a0*/  STL.64 [R1+0x10b0], R10 ;  /* 0x0010b00a01007387 */ /* 0x000fe80000100a00 */
[----:B------:R-:W4:Y:S01]  /*581b0*/  LDL.LU.64 R184, [R1+0x1310] ;  /* 0x0013100001b87983 */ /* 0x000f220000300a00 */
[----:B------:R-:W-:-:S04]  /*581c0*/  IMAD.WIDE R8, R249, 0x4, R26 ;  /* 0x00000004f9087825 */ /* 0x000fc800078e021a */
[C---:B-1----:R-:W-:Y:S01]  /*581d0*/  IMAD.WIDE R4, R249.reuse, 0x4, R86 ;  /* 0x00000004f9047825 */ /* 0x042fe200078e0256 */
[----:B------:R1:W-:Y:S04]  /*581e0*/  STL.64 [R1+0x10b8], R8 ;  /* 0x0010b80801007387 */ /* 0x0003e80000100a00 */
[----:B------:R1:W-:Y:S02]  /*581f0*/  STL.64 [R1+0x10c0], R4 ;  /* 0x0010c00401007387 */ /* 0x0003e40000100a00 */
[C---:B-1----:R-:W-:Y:S02]  /*58200*/  IMAD.WIDE R8, R249.reuse, 0x4, R146 ;  /* 0x00000004f9087825 */ /* 0x042fe400078e0292 */
[----:B------:R-:W4:Y:S04]  /*58210*/  LDL.LU.64 R4, [R1+0x1290] ;  /* 0x0012900001047983 */ /* 0x000f280000300a00 */
[----:B------:R-:W4:Y:S04]  /*58220*/  LDL.LU.64 R62, [R1+0x1198] ;  /* 0x00119800013e7983 */ /* 0x000f280000300a00 */
[----:B------:R2:W-:Y:S04]  /*58230*/  STL.64 [R1+0x10d8], R8 ;  /* 0x0010d80801007387 */ /* 0x0005e80000100a00 */
[----:B------:R-:W4:Y:S01]  /*58240*/  LDL.LU.64 R250, [R1+0x498] ;  /* 0x0004980001fa7983 */ /* 0x000f220000300a00 */
[----:B------:R-:W-:-:S04]  /*58250*/  IMAD.WIDE R68, R249, 0x4, R206 ;  /* 0x00000004f9447825 */ /* 0x000fc800078e02ce */
[----:B------:R-:W-:-:S04]  /*58260*/  IMAD.WIDE R66, R249, 0x4, R208 ;  /* 0x00000004f9427825 */ /* 0x000fc800078e02d0 */
[----:B--2---:R-:W-:-:S05]  /*58270*/  IMAD.WIDE R8, R249, 0x4, R6 ;  /* 0x00000004f9087825 */ /* 0x004fca00078e0206 */
[----:B------:R1:W-:Y:S01]  /*58280*/  STL.64 [R1+0x10e8], R8 ;  /* 0x0010e80801007387 */ /* 0x0003e20000100a00 */
[----:B---3--:R-:W-:-:S03]  /*58290*/  IMAD.WIDE R6, R249, 0x4, R182 ;  /* 0x00000004f9067825 */ /* 0x008fc600078e02b6 */
[----:B------:R-:W-:Y:S04]  /*582a0*/  STL.64 [R1+0x10e0], R68 ;  /* 0x0010e04401007387 */ /* 0x000fe80000100a00 */
[----:B------:R2:W-:Y:S01]  /*582b0*/  STL.64 [R1+0x10f8], R6 ;  /* 0x0010f80601007387 */ /* 0x0005e20000100a00 */
[----:B-1----:R-:W-:-:S04]  /*582c0*/  IMAD.WIDE R8, R249, 0x4, R28 ;  /* 0x00000004f9087825 */ /* 0x002fc800078e021c */
[----:B----4-:R-:W-:-:S04]  /*582d0*/  IMAD.WIDE R2, R249, 0x4, R2 ;  /* 0x00000004f9027825 */ /* 0x010fc800078e0202 */
[C---:B--2---:R-:W-:Y:S01]  /*582e0*/  IMAD.WIDE R6, R249.reuse, 0x4, R60 ;  /* 0x00000004f9067825 */ /* 0x044fe200078e023c */
[----:B------:R1:W-:Y:S04]  /*582f0*/  STL.64 [R1+0x1100], R2 ;  /* 0x0011000201007387 */ /* 0x0003e80000100a00 */
[----:B------:R2:W-:Y:S01]  /*58300*/  STL.64 [R1+0x1108], R6 ;  /* 0x0011080601007387 */ /* 0x0005e20000100a00 */
[----:B-1----:R-:W-:-:S03]  /*58310*/  IMAD.WIDE R2, R249, 0x4, R88 ;  /* 0x00000004f9027825 */ /* 0x002fc600078e0258 */
[----:B--2---:R-:W2:Y:S04]  /*58320*/  LDL.LU.64 R6, [R1+0x1318] ;  /* 0x0013180001067983 */ /* 0x004ea80000300a00 */
[----:B------:R1:W-:Y:S04]  /*58330*/  STL.64 [R1+0x1118], R8 ;  /* 0x0011180801007387 */ /* 0x0003e80000100a00 */
[----:B------:R-:W3:Y:S04]  /*58340*/  LDL.LU.64 R182, [R1+0x12a0] ;  /* 0x0012a00001b67983 */ /* 0x000ee80000300a00 */
[----:B------:R4:W-:Y:S01]  /*58350*/  STL.64 [R1+0x1120], R2 ;  /* 0x0011200201007387 */ /* 0x0009e20000100a00 */
[----:B-1----:R-:W-:-:S04]  /*58360*/  IMAD.WIDE R8, R249, 0x4, R148 ;  /* 0x00000004f9087825 */ /* 0x002fc800078e0294 */
[C---:B------:R-:W-:Y:S01]  /*58370*/  IMAD.WIDE R12, R249.reuse, 0x4, R186 ;  /* 0x00000004f90c7825 */ /* 0x040fe200078e02ba */
[----:B----4-:R-:W4:Y:S04]  /*58380*/  LDL.LU.64 R2, [R1+0x1178] ;  /* 0x0011780001027983 */ /* 0x010f280000300a00 */
[----:B------:R-:W4:Y:S01]  /*58390*/  LDL.LU.64 R60, [R1+0x490] ;  /* 0x00049000013c7983 */ /* 0x000f220000300a00 */
[----:B------:R-:W-:-:S03]  /*583a0*/  IMAD.WIDE R10, R249, 0x4, R64 ;  /* 0x00000004f90a7825 */ /* 0x000fc600078e0240 */
[----:B------:R1:W-:Y:S04]  /*583b0*/  STL.64 [R1+0x1128], R8 ;  /* 0x0011280801007387 */ /* 0x0003e80000100a00 */
[----:B------:R-:W-:Y:S04]  /*583c0*/  STL.64 [R1+0x1148], R12 ;  /* 0x0011480c01007387 */ /* 0x000fe80000100a00 */
[----:B------:R-:W-:Y:S01]  /*583d0*/  STL.64 [R1+0x1140], R66 ;  /* 0x0011404201007387 */ /* 0x000fe20000100a00 */
[----:B-1----:R-:W-:-:S03]  /*583e0*/  IMAD.WIDE R8, R249, 0x4, R180 ;  /* 0x00000004f9087825 */ /* 0x002fc600078e02b4 */
[----:B------:R1:W-:Y:S04]  /*583f0*/  STL.64 [R1+0x1150], R10 ;  /* 0x0011500a01007387 */ /* 0x0003e80000100a00 */
[----:B------:R1:W-:Y:S04]  /*58400*/  STL.64 [R1+0x1160], R8 ;  /* 0x0011600801007387 */ /* 0x0003e80000100a00 */
[----:B------:R-:W4:Y:S01]  /*58410*/  LDL.LU.64 R180, [R1+0x1320] ;  /* 0x0013200001b47983 */ /* 0x000f220000300a00 */
[----:B-1----:R-:W-:-:S04]  /*58420*/  IMAD.WIDE R10, R249, 0x4, R246 ;  /* 0x00000004f90a7825 */ /* 0x002fc800078e02f6 */
[C---:B------:R-:W-:Y:S01]  /*58430*/  IMAD.WIDE R8, R249.reuse, 0x4, R30 ;  /* 0x00000004f9087825 */ /* 0x040fe200078e021e */
[----:B------:R1:W-:Y:S04]  /*58440*/  STL.64 [R1+0x1168], R10 ;  /* 0x0011680a01007387 */ /* 0x0003e80000100a00 */
[----:B------:R1:W-:Y:S04]  /*58450*/  STL.64 [R1+0x1170], R8 ;  /* 0x0011700801007387 */ /* 0x0003e80000100a00 */
[----:B------:R-:W4:Y:S01]  /*58460*/  LDL.LU.64 R246, [R1+0x12b0] ;  /* 0x0012b00001f67983 */ /* 0x000f220000300a00 */
[----:B-1----:R-:W-:-:S04]  /*58470*/  IMAD.WIDE R10, R249, 0x4, R90 ;  /* 0x00000004f90a7825 */ /* 0x002fc800078e025a */
[C---:B------:R-:W-:Y:S01]  /*58480*/  IMAD.WIDE R8, R249.reuse, 0x4, R150 ;  /* 0x00000004f9087825 */ /* 0x040fe200078e0296 */
[----:B------:R-:W-:Y:S04]  /*58490*/  STL.64 [R1+0x1180], R10 ;  /* 0x0011800a01007387 */ /* 0x000fe80000100a00 */
[----:B------:R-:W4:Y:S04]  /*584a0*/  LDL.LU.64 R186, [R1+0x1158] ;  /* 0x0011580001ba7983 */ /* 0x000f280000300a00 */
[----:B------:R1:W-:Y:S01]  /*584b0*/  STL.64 [R1+0x1188], R8 ;  /* 0x0011880801007387 */ /* 0x0003e20000100a00 */
[----:B------:R-:W-:-:S04]  /*584c0*/  IMAD.WIDE R64, R249, 0x4, R210 ;  /* 0x00000004f9407825 */ /* 0x000fc800078e02d2 */
[C---:B-1----:R-:W-:Y:S02]  /*584d0*/  IMAD.WIDE R8, R249.reuse, 0x4, R184 ;  /* 0x00000004f9087825 */ /* 0x042fe400078e02b8 */
[----:B------:R-:W4:Y:S02]  /*584e0*/  LDL.LU.64 R184, [R1+0x488] ;  /* 0x0004880001b87983 */ /* 0x000f240000300a00 */
[C---:B------:R-:W-:Y:S02]  /*584f0*/  IMAD.WIDE R4, R249.reuse, 0x4, R4 ;  /* 0x00000004f9047825 */ /* 0x040fe400078e0204 */
[----:B------:R1:W-:Y:S04]  /*58500*/  STL.64 [R1+0x11a0], R8 ;  /* 0x0011a00801007387 */ /* 0x0003e80000100a00 */
[----:B------:R-:W-:Y:S01]  /*58510*/  STL.64 [R1+0x1190], R64 ;  /* 0x0011904001007387 */ /* 0x000fe20000100a00 */
[----:B------:R-:W-:-:S03]  /*58520*/  IMAD.WIDE R10, R249, 0x4, R32 ;  /* 0x00000004f90a7825 */ /* 0x000fc600078e0220 */
[----:B------:R1:W-:Y:S02]  /*58530*/  STL.64 [R1+0x11a8], R4 ;  /* 0x0011a80401007387 */ /* 0x0003e40000100a00 */
[----:B-1----:R-:W-:-:S05]  /*58540*/  IMAD.WIDE R8, R249, 0x4, R62 ;  /* 0x00000004f9087825 */ /* 0x002fca00078e023e */
[----:B------:R1:W-:Y:S01]  /*58550*/  STL.64 [R1+0x1198], R8 ;  /* 0x0011980801007387 */ /* 0x0003e20000100a00 */
[----:B------:R-:W-:-:S05]  /*58560*/  IMAD.WIDE R4, R249, 0x4, R250 ;  /* 0x00000004f9047825 */ /* 0x000fca00078e02fa */
[----:B------:R1:W-:Y:S02]  /*58570*/  STL.64 [R1+0x11b0], R4 ;  /* 0x0011b00401007387 */ /* 0x0003e40000100a00 */
[C---:B-1----:R-:W-:Y:S02]  /*58580*/  IMAD.WIDE R8, R249.reuse, 0x4, R92 ;  /* 0x00000004f9087825 */ /* 0x042fe400078e025c */
[----:B------:R-:W4:Y:S04]  /*58590*/  LDL.LU.64 R4, [R1+0x1328] ;  /* 0x0013280001047983 */ /* 0x000f280000300a00 */
[----:B------:R-:W-:Y:S04]  /*585a0*/  STL.64 [R1+0x11b8], R10 ;  /* 0x0011b80a01007387 */ /* 0x000fe80000100a00 */
[----:B------:R1:W-:Y:S04]  /*585b0*/  STL.64 [R1+0x11c0], R8 ;  /* 0x0011c00801007387 */ /* 0x0003e80000100a00 */
[----:B-1----:R-:W4:Y:S04]  /*585c0*/  LDL.LU.64 R8, [R1+0x12c0] ;  /* 0x0012c00001087983 */ /* 0x002f280000300a00 */
[----:B------:R-:W4:Y:S01]  /*585d0*/  LDL.LU.64 R250, [R1+0x1138] ;  /* 0x0011380001fa7983 */ /* 0x000f220000300a00 */
[----:B------:R-:W-:-:S05]  /*585e0*/  IMAD.WIDE R10, R249, 0x4, R152 ;  /* 0x00000004f90a7825 */ /* 0x000fca00078e0298 */
[----:B------:R3:W-:Y:S01]  /*585f0*/  STL.64 [R1+0x11c8], R10 ;  /* 0x0011c80a01007387 */ /* 0x0007e20000100a00 */
[----:B------:R-:W-:-:S04]  /*58600*/  IMAD.WIDE R62, R249, 0x4, R212 ;  /* 0x00000004f93e7825 */ /* 0x000fc800078e02d4 */
[----:B------:R-:W-:-:S04]  /*58610*/  IMAD.WIDE R142, R249, 0x4, R154 ;  /* 0x00000004f98e7825 */ /* 0x000fc800078e029a */
[----:B------:R-:W-:-:S04]  /*58620*/  IMAD.WIDE R140, R249, 0x4, R156 ;  /* 0x00000004f98c7825 */ /* 0x000fc800078e029c */
[----:B--2---:R-:W-:-:S04]  /*58630*/  IMAD.WIDE R6, R249, 0x4, R6 ;  /* 0x00000004f9067825 */ /* 0x004fc800078e0206 */
[C---:B---3--:R-:W-:Y:S02]  /*58640*/  IMAD.WIDE R10, R249.reuse, 0x4, R182 ;  /* 0x00000004f90a7825 */ /* 0x048fe400078e02b6 */
[----:B------:R-:W2:Y:S04]  /*58650*/  LDL.LU.64 R182, [R1+0x470] ;  /* 0x0004700001b67983 */ /* 0x000ea80000300a00 */
[----:B------:R4:W-:Y:S04]  /*58660*/  STL.64 [R1+0x11d8], R6 ;  /* 0x0011d80601007387 */ /* 0x0009e80000100a00 */
[----:B------:R1:W-:Y:S04]  /*58670*/  STL.64 [R1+0x11e0], R10 ;  /* 0x0011e00a01007387 */ /* 0x0003e80000100a00 */
[----:B------:R-:W-:Y:S01]  /*58680*/  STL.64 [R1+0x11d0], R62 ;  /* 0x0011d03e01007387 */ /* 0x000fe20000100a00 */
[----:B----4-:R-:W-:-:S04]  /*58690*/  IMAD.WIDE R6, R249, 0x4, R2 ;  /* 0x00000004f9067825 */ /* 0x010fc800078e0202 */
[C---:B------:R-:W-:Y:S01]  /*586a0*/  IMAD.WIDE R2, R249.reuse, 0x4, R60 ;  /* 0x00000004f9027825 */ /* 0x040fe200078e023c */
[----:B------:R3:W-:Y:S04]  /*586b0*/  STL.64 [R1+0x11e8], R6 ;  /* 0x0011e80601007387 */ /* 0x0007e80000100a00 */
[----:B------:R4:W-:Y:S01]  /*586c0*/  STL.64 [R1+0x11f0], R2 ;  /* 0x0011f00201007387 */ /* 0x0009e20000100a00 */
[----:B-1----:R-:W-:-:S04]  /*586d0*/  IMAD.WIDE R10, R249, 0x4, R94 ;  /* 0x00000004f90a7825 */ /* 0x002fc800078e025e */
[C---:B---3--:R-:W-:Y:S01]  /*586e0*/  IMAD.WIDE R6, R249.reuse, 0x4, R34 ;  /* 0x00000004f9067825 */ /* 0x048fe200078e0222 */
[----:B----4-:R-:W3:Y:S04]  /*586f0*/  LDL.LU.64 R2, [R1+0x1330] ;  /* 0x0013300001027983 */ /* 0x010ee80000300a00 */
[----:B------:R1:W-:Y:S01]  /*58700*/  STL.64 [R1+0x11f8], R6 ;  /* 0x0011f80601007387 */ /* 0x0003e20000100a00 */
[----:B------:R-:W-:-:S03]  /*58710*/  IMAD.WIDE R12, R249, 0x4, R180 ;  /* 0x00000004f90c7825 */ /* 0x000fc600078e02b4 */
[----:B-1----:R-:W4:Y:S04]  /*58720*/  LDL.LU.64 R6, [R1+0x12d0] ;  /* 0x0012d00001067983 */ /* 0x002f280000300a00 */
[----:B------:R1:W-:Y:S04]  /*58730*/  STL.64 [R1+0x1200], R10 ;  /* 0x0012000a01007387 */ /* 0x0003e80000100a00 */
[----:B------:R-:W4:Y:S01]  /*58740*/  LDL.LU.64 R180, [R1+0x1130] ;  /* 0x0011300001b47983 */ /* 0x000f220000300a00 */
[----:B------:R-:W-:-:S03]  /*58750*/  IMAD.WIDE R60, R249, 0x4, R214 ;  /* 0x00000004f93c7825 */ /* 0x000fc600078e02d6 */
[----:B------:R1:W-:Y:S02]  /*58760*/  STL.64 [R1+0x1218], R12 ;  /* 0x0012180c01007387 */ /* 0x0003e40000100a00 */
[C---:B-1----:R-:W-:Y:S02]  /*58770*/  IMAD.WIDE R10, R249.reuse, 0x4, R246 ;  /* 0x00000004f90a7825 */ /* 0x042fe400078e02f6 */
[----:B------:R-:W4:Y:S04]  /*58780*/  LDL.LU.64 R246, [R1+0x468] ;  /* 0x0004680001f67983 */ /* 0x000f280000300a00 */
[----:B------:R-:W-:Y:S04]  /*58790*/  STL.64 [R1+0x1208], R142 ;  /* 0x0012088e01007387 */ /* 0x000fe80000100a00 */
[----:B------:R1:W-:Y:S01]  /*587a0*/  STL.64 [R1+0x1220], R10 ;  /* 0x0012200a01007387 */ /* 0x0003e20000100a00 */
[----:B------:R-:W-:-:S03]  /*587b0*/  IMAD.WIDE R12, R249, 0x4, R36 ;  /* 0x00000004f90c7825 */ /* 0x000fc600078e0224 */
[----:B------:R-:W-:Y:S01]  /*587c0*/  STL.64 [R1+0x1210], R60 ;  /* 0x0012103c01007387 */ /* 0x000fe20000100a00 */
[----:B-1----:R-:W-:-:S04]  /*587d0*/  IMAD.WIDE R10, R249, 0x4, R186 ;  /* 0x00000004f90a7825 */ /* 0x002fc800078e02ba */
[C---:B------:R-:W-:Y:S01]  /*587e0*/  IMAD.WIDE R14, R249.reuse, 0x4, R184 ;  /* 0x00000004f90e7825 */ /* 0x040fe200078e02b8 */
[----:B------:R1:W-:Y:S04]  /*587f0*/  STL.64 [R1+0x1228], R10 ;  /* 0x0012280a01007387 */ /* 0x0003e80000100a00 */
[----:B------:R-:W-:Y:S04]  /*58800*/  STL.64 [R1+0x1230], R14 ;  /* 0x0012300e01007387 */ /* 0x000fe80000100a00 */
[----:B------:R-:W4:Y:S04]  /*58810*/  LDL.LU.64 R184, [R1+0x1338] ;  /* 0x0013380001b87983 */ /* 0x000f280000300a00 */
[----:B------:R1:W-:Y:S04]  /*58820*/  STL.64 [R1+0x1238], R12 ;  /* 0x0012380c01007387 */ /* 0x0003e80000100a00 */
[----:B------:R-:W4:Y:S01]  /*58830*/  LDL.LU.64 R186, [R1+0x12e0] ;  /* 0x0012e00001ba7983 */ /* 0x000f220000300a00 */
[----:B-1----:R-:W-:-:S05]  /*58840*/  IMAD.WIDE R10, R249, 0x4, R96 ;  /* 0x00000004f90a7825 */ /* 0x002fca00078e0260 */
[----:B------:R1:W-:Y:S01]  /*58850*/  STL.64 [R1+0x1240], R10 ;  /* 0x0012400a01007387 */ /* 0x0003e20000100a00 */
[----:B------:R-:W-:-:S03]  /*58860*/  IMAD.WIDE R12, R249, 0x4, R4 ;  /* 0x00000004f90c7825 */ /* 0x000fc600078e0204 */
[----:B------:R-:W4:Y:S04]  /*58870*/  LDL.LU.64 R4, [R1+0x1110] ;  /* 0x0011100001047983 */ /* 0x000f280000300a00 */
[----:B------:R-:W-:Y:S04]  /*58880*/  STL.64 [R1+0x1258], R12 ;  /* 0x0012580c01007387 */ /* 0x000fe80000100a00 */
[----:B------:R-:W-:Y:S01]  /*58890*/  STL.64 [R1+0x1248], R140 ;  /* 0x0012488c01007387 */ /* 0x000fe20000100a00 */
[----:B-1----:R-:W-:-:S04]  /*588a0*/  IMAD.WIDE R10, R249, 0x4, R8 ;  /* 0x00000004f90a7825 */ /* 0x002fc800078e0208 */
[C---:B------:R-:W-:Y:S01]  /*588b0*/  IMAD.WIDE R8, R249.reuse, 0x4, R250 ;  /* 0x00000004f9087825 */ /* 0x040fe200078e02fa */
[----:B------:R1:W-:Y:S04]  /*588c0*/  STL.64 [R1+0x1260], R10 ;  /* 0x0012600a01007387 */ /* 0x0003e80000100a00 */
[----:B------:R-:W4:Y:S01]  /*588d0*/  LDL.LU.64 R250, [R1+0x460] ;  /* 0x0004600001fa7983 */ /* 0x000f220000300a00 */
[----:B------:R-:W-:-:S05]  /*588e0*/  IMAD.WIDE R34, R249, 0x4, R216 ;  /* 0x00000004f9227825 */ /* 0x000fca00078e02d8 */
[----:B------:R-:W-:Y:S01]  /*588f0*/  STL.64 [R1+0x1250], R34 ;  /* 0x0012502201007387 */ /* 0x000fe20000100a00 */
[----:B-1----:R-:W-:-:S03]  /*58900*/  IMAD.WIDE R10, R249, 0x4, R38 ;  /* 0x00000004f90a7825 */ /* 0x002fc600078e0226 */
[----:B------:R1:W-:Y:S01]  /*58910*/  STL.64 [R1+0x1268], R8 ;  /* 0x0012680801007387 */ /* 0x0003e20000100a00 */
[----:B------:R-:W-:-:S04]  /*58920*/  IMAD.WIDE R94, R249, 0x4, R158 ;  /* 0x00000004f95e7825 */ /* 0x000fc800078e029e */
[----:B-1----:R-:W-:-:S04]  /*58930*/  IMAD.WIDE R8, R249, 0x4, R98 ;  /* 0x00000004f9087825 */ /* 0x002fc800078e0262 */
[----:B------:R-:W-:-:S04]  /*58940*/  IMAD.WIDE R32, R249, 0x4, R218 ;  /* 0x00000004f9207825 */ /* 0x000fc800078e02da */
[----:B------:R-:W-:-:S04]  /*58950*/  IMAD.WIDE R98, R249, 0x4, R100 ;  /* 0x00000004f9627825 */ /* 0x000fc800078e0264 */
[----:B------:R-:W-:-:S04]  /*58960*/  IMAD.WIDE R92, R249, 0x4, R160 ;  /* 0x00000004f95c7825 */ /* 0x000fc800078e02a0 */
[----:B------:R-:W-:-:S04]  /*58970*/  IMAD.WIDE R30, R249, 0x4, R220 ;  /* 0x00000004f91e7825 */ /* 0x000fc800078e02dc */
[----:B--2---:R-:W-:-:S05]  /*58980*/  IMAD.WIDE R12, R249, 0x4, R182 ;  /* 0x00000004f90c7825 */ /* 0x004fca00078e02b6 */
[----:B------:R-:W-:Y:S04]  /*58990*/  STL.64 [R1+0x470], R12 ;  /* 0x0004700c01007387 */ /* 0x000fe80000100a00 */
[----:B------:R-:W2:Y:S04]  /*589a0*/  LDL.LU.64 R182, [R1+0x1348] ;  /* 0x0013480001b67983 */ /* 0x000ea80000300a00 */
[----:B------:R3:W-:Y:S04]  /*589b0*/  STL.64 [R1+0x1270], R10 ;  /* 0x0012700a01007387 */ /* 0x0007e80000100a00 */
[----:B------:R4:W-:Y:S01]  /*589c0*/  STL.64 [R1+0x1278], R8 ;  /* 0x0012780801007387 */ /* 0x0009e20000100a00 */
[----:B---3--:R-:W-:-:S03]  /*589d0*/  IMAD.WIDE R10, R249, 0x4, R2 ;  /* 0x00000004f90a7825 */ /* 0x008fc600078e0202 */
[----:B------:R-:W3:Y:S04]  /*589e0*/  LDL.LU.64 R2, [R1+0x1308] ;  /* 0x0013080001027983 */ /* 0x000ee80000300a00 */
[----:B------:R-:W-:Y:S01]  /*589f0*/  STL.64 [R1+0x1290], R10 ;  /* 0x0012900a01007387 */ /* 0x000fe20000100a00 */
[----:B----4-:R-:W-:-:S03]  /*58a00*/  IMAD.WIDE R8, R249, 0x4, R6 ;  /* 0x00000004f9087825 */ /* 0x010fc600078e0206 */
[----:B------:R-:W4:Y:S04]  /*58a10*/  LDL.LU.64 R6, [R1+0x10f0] ;  /* 0x0010f00001067983 */ /* 0x000f280000300a00 */
[----:B------:R-:W-:Y:S04]  /*58a20*/  STL.64 [R1+0x1280], R94 ;  /* 0x0012805e01007387 */ /* 0x000fe80000100a00 */
[----:B------:R1:W-:Y:S02]  /*58a30*/  STL.64 [R1+0x1298], R8 ;  /* 0x0012980801007387 */ /* 0x0003e40000100a00 */
[----:B-1----:R-:W-:-:S02]  /*58a40*/  IMAD.WIDE R8, R249, 0x4, R180 ;  /* 0x00000004f9087825 */ /* 0x002fc400078e02b4 */
[----:B------:R-:W4:Y:S02]  /*58a50*/  LDL.LU.64 R180, [R1+0x458] ;  /* 0x0004580001b47983 */ /* 0x000f240000300a00 */
[C---:B------:R-:W-:Y:S02]  /*58a60*/  IMAD.WIDE R10, R249.reuse, 0x4, R246 ;  /* 0x00000004f90a7825 */ /* 0x040fe400078e02f6 */
[----:B------:R-:W-:Y:S04]  /*58a70*/  STL.64 [R1+0x1288], R32 ;  /* 0x0012882001007387 */ /* 0x000fe80000100a00 */
[----:B------:R1:W-:Y:S04]  /*58a80*/  STL.64 [R1+0x12a0], R8 ;  /* 0x0012a00801007387 */ /* 0x0003e80000100a00 */
[----:B------:R-:W4:Y:S04]  /*58a90*/  LDL.LU.64 R246, [R1+0x1350] ;  /* 0x0013500001f67983 */ /* 0x000f280000300a00 */
[----:B------:R-:W-:Y:S01]  /*58aa0*/  STL.64 [R1+0x468], R10 ;  /* 0x0004680a01007387 */ /* 0x000fe20000100a00 */
[----:B-1----:R-:W-:-:S05]  /*58ab0*/  IMAD.WIDE R8, R249, 0x4, R40 ;  /* 0x00000004f9087825 */ /* 0x002fca00078e0228 */
[----:B------:R1:W-:Y:S02]  /*58ac0*/  STL.64 [R1+0x12a8], R8 ;  /* 0x0012a80801007387 */ /* 0x0003e40000100a00 */
[C---:B-1----:R-:W-:Y:S02]  /*58ad0*/  IMAD.WIDE R8, R249.reuse, 0x4, R184 ;  /* 0x00000004f9087825 */ /* 0x042fe400078e02b8 */
[----:B------:R-:W4:Y:S04]  /*58ae0*/  LDL.LU.64 R184, [R1+0x1340] ;  /* 0x0013400001b87983 */ /* 0x000f280000300a00 */
[----:B------:R-:W-:Y:S04]  /*58af0*/  STL.64 [R1+0x12b0], R98 ;  /* 0x0012b06201007387 */ /* 0x000fe80000100a00 */
[----:B------:R1:W-:Y:S04]  /*58b00*/  STL.64 [R1+0x12c8], R8 ;  /* 0x0012c80801007387 */ /* 0x0003e80000100a00 */
[----:B------:R-:W-:Y:S01]  /*58b10*/  STL.64 [R1+0x12b8], R92 ;  /* 0x0012b85c01007387 */ /* 0x000fe20000100a00 */
[----:B-1----:R-:W-:-:S05]  /*58b20*/  IMAD.WIDE R8, R249, 0x4, R186 ;  /* 0x00000004f9087825 */ /* 0x002fca00078e02ba */
[----:B------:R1:W-:Y:S01]  /*58b30*/  STL.64 [R1+0x12d0], R8 ;  /* 0x0012d00801007387 */ /* 0x0003e20000100a00 */
[----:B------:R-:W-:-:S03]  /*58b40*/  IMAD.WIDE R10, R249, 0x4, R4 ;  /* 0x00000004f90a7825 */ /* 0x000fc600078e0204 */
[----:B-1----:R-:W4:Y:S04]  /*58b50*/  LDL.LU.64 R8, [R1+0x10d0] ;  /* 0x0010d00001087983 */ /* 0x002f280000300a00 */
[----:B------:R-:W4:Y:S04]  /*58b60*/  LDL.LU.64 R4, [R1+0x450] ;  /* 0x0004500001047983 */ /* 0x000f280000300a00 */
[----:B------:R1:W-:Y:S01]  /*58b70*/  STL.64 [R1+0x12d8], R10 ;  /* 0x0012d80a01007387 */ /* 0x0003e20000100a00 */
[----:B------:R-:W-:-:S03]  /*58b80*/  IMAD.WIDE R12, R249, 0x4, R250 ;  /* 0x00000004f90c7825 */ /* 0x000fc600078e02fa */
[----:B------:R-:W-:Y:S04]  /*58b90*/  STL.64 [R1+0x12c0], R30 ;  /* 0x0012c01e01007387 */ /* 0x000fe80000100a00 */
[----:B------:R-:W4:Y:S01]  /*58ba0*/  LDL.LU.64 R250, [R1+0x1370] ;  /* 0x0013700001fa7983 */ /* 0x000f220000300a00 */
[----:B-1----:R-:W-:-:S03]  /*58bb0*/  IMAD.WIDE R10, R249, 0x4, R42 ;  /* 0x00000004f90a7825 */ /* 0x002fc600078e022a */
[----:B------:R-:W-:Y:S01]  /*58bc0*/  STL.64 [R1+0x460], R12 ;  /* 0x0004600c01007387 */ /* 0x000fe20000100a00 */
[----:B------:R-:W-:-:S03]  /*58bd0*/  IMAD.WIDE R96, R249, 0x4, R102 ;  /* 0x00000004f9607825 */ /* 0x000fc600078e0266 */
[----:B------:R2:W-:Y:S01]  /*58be0*/  STL.64 [R1+0x12e0], R10 ;  /* 0x0012e00a01007387 */ /* 0x0005e20000100a00 */
[----:B------:R-:W-:-:S04]  /*58bf0*/  IMAD.WIDE R90, R249, 0x4, R162 ;  /* 0x00000004f95a7825 */ /* 0x000fc800078e02a2 */
[----:B------:R-:W-:-:S04]  /*58c00*/  IMAD.WIDE R28, R249, 0x4, R222 ;  /* 0x00000004f91c7825 */ /* 0x000fc800078e02de */
[----:B------:R-:W-:-:S04]  /*58c10*/  IMAD.WIDE R104, R249, 0x4, R104 ;  /* 0x00000004f9687825 */ /* 0x000fc800078e0268 */
[----:B------:R-:W-:-:S04]  /*58c20*/  IMAD.WIDE R88, R249, 0x4, R164 ;  /* 0x00000004f9587825 */ /* 0x000fc800078e02a4 */
[----:B------:R-:W-:-:S04]  /*58c30*/  IMAD.WIDE R26, R249, 0x4, R224 ;  /* 0x00000004f91a7825 */ /* 0x000fc800078e02e0 */
[C---:B--2---:R-:W-:Y:S02]  /*58c40*/  IMAD.WIDE R10, R249.reuse, 0x4, R182 ;  /* 0x00000004f90a7825 */ /* 0x044fe400078e02b6 */
[----:B------:R-:W2:Y:S04]  /*58c50*/  LDL.LU.64 R182, [R1+0x1378] ;  /* 0x0013780001b67983 */ /* 0x000ea80000300a00 */
[----:B------:R-:W-:Y:S04]  /*58c60*/  STL.64 [R1+0x12e8], R96 ;  /* 0x0012e86001007387 */ /* 0x000fe80000100a00 */
[----:B------:R3:W-:Y:S02]  /*58c70*/  STL.64 [R1+0x1300], R10 ;  /* 0x0013000a01007387 */ /* 0x0007e40000100a00 */
[----:B---3--:R-:W-:-:S02]  /*58c80*/  IMAD.WIDE R10, R249, 0x4, R2 ;  /* 0x00000004f90a7825 */ /* 0x008fc400078e0202 */
[----:B------:R-:W3:Y:S04]  /*58c90*/  LDL.LU.64 R2, [R1+0x10c8] ;  /* 0x0010c80001027983 */ /* 0x000ee80000300a00 */
[----:B------:R-:W-:Y:S04]  /*58ca0*/  STL.64 [R1+0x12f0], R90 ;  /* 0x0012f05a01007387 */ /* 0x000fe80000100a00 */
[----:B------:R-:W-:Y:S04]  /*58cb0*/  STL.64 [R1+0x1308], R10 ;  /* 0x0013080a01007387 */ /* 0x000fe80000100a00 */
[----:B------:R-:W3:Y:S01]  /*58cc0*/  LDL.LU.64 R186, [R1+0x448] ;  /* 0x0004480001ba7983 */ /* 0x000ee20000300a00 */
[----:B----4-:R-:W-:-:S03]  /*58cd0*/  IMAD.WIDE R6, R249, 0x4, R6 ;  /* 0x00000004f9067825 */ /* 0x010fc600078e0206 */
[----:B------:R-:W-:Y:S04]  /*58ce0*/  STL.64 [R1+0x12f8], R28 ;  /* 0x0012f81c01007387 */ /* 0x000fe80000100a00 */
[----:B------:R1:W-:Y:S02]  /*58cf0*/  STL.64 [R1+0x1310], R6 ;  /* 0x0013100601007387 */ /* 0x0003e40000100a00 */
[----:B-1----:R-:W-:-:S04]  /*58d00*/  IMAD.WIDE R6, R249, 0x4, R44 ;  /* 0x00000004f9067825 */ /* 0x002fc800078e022c */
[C---:B------:R-:W-:Y:S02]  /*58d10*/  IMAD.WIDE R10, R249.reuse, 0x4, R180 ;  /* 0x00000004f90a7825 */ /* 0x040fe400078e02b4 */
[----:B------:R-:W4:Y:S04]  /*58d20*/  LDL.LU.64 R180, [R1+0x13a8] ;  /* 0x0013a80001b47983 */ /* 0x000f280000300a00 */
[----:B------:R-:W-:Y:S04]  /*58d30*/  STL.64 [R1+0x458], R10 ;  /* 0x0004580a01007387 */ /* 0x000fe80000100a00 */
[----:B------:R1:W-:Y:S02]  /*58d40*/  STL.64 [R1+0x1318], R6 ;  /* 0x0013180601007387 */ /* 0x0003e40000100a00 */
[----:B-1----:R-:W-:-:S02]  /*58d50*/  IMAD.WIDE R6, R249, 0x4, R246 ;  /* 0x00000004f9067825 */ /* 0x002fc400078e02f6 */
[----:B------:R-:W4:Y:S04]  /*58d60*/  LDL.LU.64 R246, [R1+0x13b0] ;  /* 0x0013b00001f67983 */ /* 0x000f280000300a00 */
[----:B------:R-:W-:Y:S04]  /*58d70*/  STL.64 [R1+0x1320], R104 ;  /* 0x0013206801007387 */ /* 0x000fe80000100a00 */
[----:B------:R1:W-:Y:S01]  /*58d80*/  STL.64 [R1+0x1338], R6 ;  /* 0x0013380601007387 */ /* 0x0003e20000100a00 */
[----:B------:R-:W-:-:S03]  /*58d90*/  IMAD.WIDE R10, R249, 0x4, R184 ;  /* 0x00000004f90a7825 */ /* 0x000fc600078e02b8 */
[----:B-1----:R-:W4:Y:S04]  /*58da0*/  LDL.LU.64 R6, [R1+0x10a8] ;  /* 0x0010a80001067983 */ /* 0x002f280000300a00 */
[----:B------:R-:W4:Y:S04]  /*58db0*/  LDL.LU.64 R184, [R1+0x440] ;  /* 0x0004400001b87983 */ /* 0x000f280000300a00 */
[----:B------:R1:W-:Y:S04]  /*58dc0*/  STL.64 [R1+0x1340], R10 ;  /* 0x0013400a01007387 */ /* 0x0003e80000100a00 */
[----:B------:R-:W-:Y:S04]  /*58dd0*/  STL.64 [R1+0x1328], R88 ;  /* 0x0013285801007387 */ /* 0x000fe80000100a00 */
[----:B------:R-:W-:Y:S01]  /*58de0*/  STL.64 [R1+0x1330], R26 ;  /* 0x0013301a01007387 */ /* 0x000fe20000100a00 */
[----:B------:R-:W-:-:S04]  /*58df0*/  IMAD.WIDE R8, R249, 0x4, R8 ;  /* 0x00000004f9087825 */ /* 0x000fc800078e0208 */
[C---:B-1----:R-:W-:Y:S01]  /*58e00*/  IMAD.WIDE R10, R249.reuse, 0x4, R4 ;  /* 0x00000004f90a7825 */ /* 0x042fe200078e0204 */
[----:B------:R1:W-:Y:S04]  /*58e10*/  STL.64 [R1+0x1348], R8 ;  /* 0x0013480801007387 */ /* 0x0003e80000100a00 */
[----:B------:R-:W4:Y:S04]  /*58e20*/  LDL.LU.64 R4, [R1+0x13e0] ;  /* 0x0013e00001047983 */ /* 0x000f280000300a00 */
[----:B------:R-:W-:Y:S01]  /*58e30*/  STL.64 [R1+0x450], R10 ;  /* 0x0004500a01007387 */ /* 0x000fe20000100a00 */
[----:B-1----:R-:W-:-:S05]  /*58e40*/  IMAD.WIDE R8, R249, 0x4, R46 ;  /* 0x00000004f9087825 */ /* 0x002fca00078e022e */
[----:B------:R1:W-:Y:S02]  /*58e50*/  STL.64 [R1+0x1350], R8 ;  /* 0x0013500801007387 */ /* 0x0003e40000100a00 */
[C---:B-1----:R-:W-:Y:S02]  /*58e60*/  IMAD.WIDE R8, R249.reuse, 0x4, R250 ;  /* 0x00000004f9087825 */ /* 0x042fe400078e02fa */
[----:B------:R-:W4:Y:S02]  /*58e70*/  LDL.LU.64 R250, [R1+0x13e8] ;  /* 0x0013e80001fa7983 */ /* 0x000f240000300a00 */
[----:B------:R-:W-:-:S04]  /*58e80*/  IMAD.WIDE R220, R249, 0x4, R106 ;  /* 0x00000004f9dc7825 */ /* 0x000fc800078e026a */
        /* <DEDUP_REMOVED lines=16> */
[----:B------:R1:W-:Y:S01]  /*58f90*/  STL.64 [R1+0x1380], R8 ;  /* 0x0013800801007387 */ /* 0x0003e20000100a00 */
[----:B------:R-:W-:-:S05]  /*58fa0*/  IMAD.WIDE R10, R249, 0x4, R186 ;  /* 0x00000004f90a7825 */ /* 0x000fca00078e02ba */
[----:B------:R-:W-:Y:S01]  /*58fb0*/  STL.64 [R1+0x448], R10 ;  /* 0x0004480a01007387 */ /* 0x000fe20000100a00 */
[----:B-1----:R-:W-:-:S05]  /*58fc0*/  IMAD.WIDE R8, R249, 0x4, R48 ;  /* 0x00000004f9087825 */ /* 0x002fca00078e0230 */
[----:B------:R4:W-:Y:S02]  /*58fd0*/  STL.64 [R1+0x1388], R8 ;  /* 0x0013880801007387 */ /* 0x0009e40000100a00 */
[C---:B----4-:R-:W-:Y:S02]  /*58fe0*/  IMAD.WIDE R8, R249.reuse, 0x4, R180 ;  /* 0x00000004f9087825 */ /* 0x050fe400078e02b4 */
[----:B------:R-:W4:Y:S04]  /*58ff0*/  LDL.LU.64 R180, [R1+0x1418] ;  /* 0x0014180001b47983 */ /* 0x000f280000300a00 */
[----:B------:R-:W-:Y:S04]  /*59000*/  STL.64 [R1+0x1390], R162 ;  /* 0x001390a201007387 */ /* 0x000fe80000100a00 */
[----:B------:R1:W-:Y:S02]  /*59010*/  STL.64 [R1+0x13a8], R8 ;  /* 0x0013a80801007387 */ /* 0x0003e40000100a00 */
[----:B-1----:R-:W-:-:S02]  /*59020*/  IMAD.WIDE R8, R249, 0x4, R246 ;  /* 0x00000004f9087825 */ /* 0x002fc400078e02f6 */
[----:B------:R-:W4:Y:S04]  /*59030*/  LDL.LU.64 R246, [R1+0x1420] ;  /* 0x0014200001f67983 */ /* 0x000f280000300a00 */
[----:B------:R-:W-:Y:S04]  /*59040*/  STL.64 [R1+0x1398], R84 ;  /* 0x0013985401007387 */ /* 0x000fe80000100a00 */
[----:B------:R1:W-:Y:S04]  /*59050*/  STL.64 [R1+0x13b0], R8 ;  /* 0x0013b00801007387 */ /* 0x0003e80000100a00 */
[----:B------:R-:W-:Y:S01]  /*59060*/  STL.64 [R1+0x13a0], R22 ;  /* 0x0013a01601007387 */ /* 0x000fe20000100a00 */
[----:B-1----:R-:W-:-:S04]  /*59070*/  IMAD.WIDE R8, R249, 0x4, R6 ;  /* 0x00000004f9087825 */ /* 0x002fc800078e0206 */
[C---:B------:R-:W-:Y:S01]  /*59080*/  IMAD.WIDE R6, R249.reuse, 0x4, R184 ;  /* 0x00000004f9067825 */ /* 0x040fe200078e02b8 */
[----:B------:R1:W-:Y:S04]  /*59090*/  STL.64 [R1+0x13b8], R8 ;  /* 0x0013b80801007387 */ /* 0x0003e80000100a00 */
[----:B-1----:R-:W4:Y:S04]  /*590a0*/  LDL.LU.64 R8, [R1+0x1068] ;  /* 0x0010680001087983 */ /* 0x002f280000300a00 */
[----:B------:R-:W4:Y:S04]  /*590b0*/  LDL.LU.64 R186, [R1+0x430] ;  /* 0x0004300001ba7983 */ /* 0x000f280000300a00 */
[----:B------:R1:W-:Y:S04]  /*590c0*/  STL.64 [R1+0x440], R6 ;  /* 0x0004400601007387 */ /* 0x0003e80000100a00 */
[----:B------:R-:W-:Y:S04]  /*590d0*/  STL.64 [R1+0x13c0], R222 ;  /* 0x0013c0de01007387 */ /* 0x000fe80000100a00 */
[----:B-1----:R-:W4:Y:S01]  /*590e0*/  LDL.LU.64 R6, [R1+0x1450] ;  /* 0x0014500001067983 */ /* 0x002f220000300a00 */
[----:B------:R-:W-:-:S03]  /*590f0*/  IMAD.WIDE R4, R249, 0x4, R4 ;  /* 0x00000004f9047825 */ /* 0x000fc600078e0204 */
[----:B------:R-:W-:Y:S04]  /*59100*/  STL.64 [R1+0x13c8], R102 ;  /* 0x0013c86601007387 */ /* 0x000fe80000100a00 */
[----:B------:R1:W-:Y:S02]  /*59110*/  STL.64 [R1+0x13e0], R4 ;  /* 0x0013e00401007387 */ /* 0x0003e40000100a00 */
[C---:B-1----:R-:W-:Y:S02]  /*59120*/  IMAD.WIDE R4, R249.reuse, 0x4, R250 ;  /* 0x00000004f9047825 */ /* 0x042fe400078e02fa */
[----:B------:R-:W4:Y:S02]  /*59130*/  LDL.LU.64 R250, [R1+0x1458] ;  /* 0x0014580001fa7983 */ /* 0x000f240000300a00 */
[----:B------:R-:W-:-:S04]  /*59140*/  IMAD.WIDE R82, R249, 0x4, R170 ;  /* 0x00000004f9527825 */ /* 0x000fc800078e02aa */
[C---:B------:R-:W-:Y:S01]  /*59150*/  IMAD.WIDE R20, R249.reuse, 0x4, R230 ;  /* 0x00000004f9147825 */ /* 0x040fe200078e02e6 */
[----:B------:R-:W-:Y:S04]  /*59160*/  STL.64 [R1+0x13d0], R82 ;  /* 0x0013d05201007387 */ /* 0x000fe80000100a00 */
[----:B------:R2:W-:Y:S04]  /*59170*/  STL.64 [R1+0x13e8], R4 ;  /* 0x0013e80401007387 */ /* 0x0005e80000100a00 */
[----:B------:R-:W4:Y:S04]  /*59180*/  LDL.LU.64 R184, [R1+0x1060] ;  /* 0x0010600001b87983 */ /* 0x000f280000300a00 */
[----:B------:R-:W-:Y:S01]  /*59190*/  STL.64 [R1+0x13d8], R20 ;  /* 0x0013d81401007387 */ /* 0x000fe20000100a00 */
        /* <DEDUP_REMOVED lines=8> */
[----:B-1----:R-:W2:Y:S01]  /*59220*/  LDL.LU.64 R4, [R1+0x428] ;  /* 0x0004280001047983 */ /* 0x002ea20000300a00 */
[----:B---3--:R-:W-:-:S04]  /*59230*/  IMAD.WIDE R170, R249, 0x4, R2 ;  /* 0x00000004f9aa7825 */ /* 0x008fc800078e0202 */
[----:B------:R-:W-:-:S05]  /*59240*/  IMAD.WIDE R2, R249, 0x4, R52 ;  /* 0x00000004f9027825 */ /* 0x000fca00078e0234 */
[----:B------:R1:W-:Y:S04]  /*59250*/  STL.64 [R1+0x13f8], R2 ;  /* 0x0013f80201007387 */ /* 0x0003e80000100a00 */
[----:B------:R-:W-:Y:S04]  /*59260*/  STL.64 [R1+0x438], R170 ;  /* 0x000438aa01007387 */ /* 0x000fe80000100a00 */
[----:B------:R-:W3:Y:S04]  /*59270*/  LDL.LU.64 R182, [R1+0x1488] ;  /* 0x0014880001b67983 */ /* 0x000ee80000300a00 */
[----:B-1----:R-:W3:Y:S01]  /*59280*/  LDL.LU.64 R2, [R1+0x1490] ;  /* 0x0014900001027983 */ /* 0x002ee20000300a00 */
[----:B----4-:R-:W-:-:S05]  /*59290*/  IMAD.WIDE R10, R249, 0x4, R180 ;  /* 0x00000004f90a7825 */ /* 0x010fca00078e02b4 */
[----:B------:R1:W-:Y:S04]  /*592a0*/  STL.64 [R1+0x1418], R10 ;  /* 0x0014180a01007387 */ /* 0x0003e80000100a00 */
[----:B------:R-:W-:Y:S04]  /*592b0*/  STL.64 [R1+0x1400], R164 ;  /* 0x001400a401007387 */ /* 0x000fe80000100a00 */
[----:B------:R-:W4:Y:S01]  /*592c0*/  LDL.LU.64 R180, [R1+0x1040] ;  /* 0x0010400001b47983 */ /* 0x000f220000300a00 */
[----:B-1----:R-:W-:-:S03]  /*592d0*/  IMAD.WIDE R10, R249, 0x4, R246 ;  /* 0x00000004f90a7825 */ /* 0x002fc600078e02f6 */
[----:B------:R-:W4:Y:S04]  /*592e0*/  LDL.LU.64 R246, [R1+0x420] ;  /* 0x0004200001f67983 */ /* 0x000f280000300a00 */
[----:B------:R-:W-:Y:S04]  /*592f0*/  STL.64 [R1+0x1420], R10 ;  /* 0x0014200a01007387 */ /* 0x000fe80000100a00 */
[----:B------:R-:W-:Y:S04]  /*59300*/  STL.64 [R1+0x1408], R50 ;  /* 0x0014083201007387 */ /* 0x000fe80000100a00 */
[----:B------:R-:W-:Y:S01]  /*59310*/  STL.64 [R1+0x1410], R18 ;  /* 0x0014101201007387 */ /* 0x000fe20000100a00 */
[----:B------:R-:W-:-:S04]  /*59320*/  IMAD.WIDE R106, R249, 0x4, R8 ;  /* 0x00000004f96a7825 */ /* 0x000fc800078e0208 */
[C---:B------:R-:W-:Y:S01]  /*59330*/  IMAD.WIDE R8, R249.reuse, 0x4, R186 ;  /* 0x00000004f9087825 */ /* 0x040fe200078e02ba */
[----:B------:R-:W-:Y:S04]  /*59340*/  STL.64 [R1+0x1428], R106 ;  /* 0x0014286a01007387 */ /* 0x000fe80000100a00 */
[----:B------:R-:W-:Y:S04]  /*59350*/  STL.64 [R1+0x430], R8 ;  /* 0x0004300801007387 */ /* 0x000fe80000100a00 */
[----:B------:R-:W-:Y:S04]  /*59360*/  STL.64 [R1+0x1430], R232 ;  /* 0x001430e801007387 */ /* 0x000fe80000100a00 */
[----:B------:R-:W-:Y:S01]  /*59370*/  STL.64 [R1+0x1438], R100 ;  /* 0x0014386401007387 */ /* 0x000fe20000100a00 */
[----:B------:R-:W-:-:S04]  /*59380*/  IMAD.WIDE R234, R249, 0x4, R6 ;  /* 0x00000004f9ea7825 */ /* 0x000fc800078e0206 */
[C---:B------:R-:W-:Y:S02]  /*59390*/  IMAD.WIDE R6, R249.reuse, 0x4, R250 ;  /* 0x00000004f9067825 */ /* 0x040fe400078e02fa */
[----:B------:R-:W4:Y:S02]  /*593a0*/  LDL.LU.64 R250, [R1+0x508] ;  /* 0x0005080001fa7983 */ /* 0x000f240000300a00 */
[----:B------:R-:W-:-:S05]  /*593b0*/  IMAD.WIDE R48, R249, 0x4, R174 ;  /* 0x00000004f9307825 */ /* 0x000fca00078e02ae */
[----:B------:R-:W-:Y:S01]  /*593c0*/  STL.64 [R1+0x1440], R48 ;  /* 0x0014403001007387 */ /* 0x000fe20000100a00 */
[----:B------:R-:W-:-:S03]  /*593d0*/  IMAD.WIDE R172, R249, 0x4, R56 ;  /* 0x00000004f9ac7825 */ /* 0x000fc600078e0238 */
[----:B------:R1:W-:Y:S01]  /*593e0*/  STL.64 [R1+0x1458], R6 ;  /* 0x0014580601007387 */ /* 0x0003e20000100a00 */
[----:B------:R-:W-:-:S03]  /*593f0*/  IMAD.WIDE R54, R249, 0x4, R116 ;  /* 0x00000004f9367825 */ /* 0x000fc600078e0274 */
[----:B------:R-:W-:Y:S01]  /*59400*/  STL.64 [R1+0x1450], R234 ;  /* 0x001450ea01007387 */ /* 0x000fe20000100a00 */
[----:B------:R-:W-:-:S03]  /*59410*/  IMAD.WIDE R46, R249, 0x4, R176 ;  /* 0x00000004f92e7825 */ /* 0x000fc600078e02b0 */
[----:B------:R-:W-:Y:S01]  /*59420*/  STL.64 [R1+0x1448], R16 ;  /* 0x0014481001007387 */ /* 0x000fe20000100a00 */
[----:B-1----:R-:W-:-:S05]  /*59430*/  IMAD.WIDE R6, R249, 0x4, R184 ;  /* 0x00000004f9067825 */ /* 0x002fca00078e02b8 */
[----:B------:R1:W-:Y:S01]  /*59440*/  STL.64 [R1+0x1460], R6 ;  /* 0x0014600601007387 */ /* 0x0003e20000100a00 */
[----:B------:R-:W-:-:S04]  /*59450*/  IMAD.WIDE R14, R249, 0x4, R236 ;  /* 0x00000004f90e7825 */ /* 0x000fc800078e02ec */
[----:B--2---:R-:W-:-:S05]  /*59460*/  IMAD.WIDE R168, R249, 0x4, R4 ;  /* 0x00000004f9a87825 */ /* 0x004fca00078e0204 */
[----:B------:R-:W-:Y:S04]  /*59470*/  STL.64 [R1+0x428], R168 ;  /* 0x000428a801007387 */ /* 0x000fe80000100a00 */
[----:B------:R-:W-:Y:S04]  /*59480*/  STL.64 [R1+0x1468], R172 ;  /* 0x001468ac01007387 */ /* 0x000fe80000100a00 */
[----:B------:R-:W-:Y:S01]  /*59490*/  STL.64 [R1+0x1470], R54 ;  /* 0x0014703601007387 */ /* 0x000fe20000100a00 */
[----:B---3--:R-:W-:-:S04]  /*594a0*/  IMAD.WIDE R4, R249, 0x4, R182 ;  /* 0x00000004f9047825 */ /* 0x008fc800078e02b6 */
[C---:B------:R-:W-:Y:S01]  /*594b0*/  IMAD.WIDE R2, R249.reuse, 0x4, R2 ;  /* 0x00000004f9027825 */ /* 0x040fe200078e0202 */
[----:B------:R2:W-:Y:S04]  /*594c0*/  STL.64 [R1+0x1488], R4 ;  /* 0x0014880401007387 */ /* 0x0005e80000100a00 */
[----:B------:R-:W-:Y:S04]  /*594d0*/  STL.64 [R1+0x1478], R46 ;  /* 0x0014782e01007387 */ /* 0x000fe80000100a00 */
[----:B------:R2:W-:Y:S04]  /*594e0*/  STL.64 [R1+0x1490], R2 ;  /* 0x0014900201007387 */ /* 0x0005e80000100a00 */
[----:B------:R-:W-:Y:S04]  /*594f0*/  STL.64 [R1+0x1480], R14 ;  /* 0x0014800e01007387 */ /* 0x000fe80000100a00 */
[----:B------:R-:W3:Y:S04]  /*59500*/  LDL.LU.64 R194, [R1+0x16a0] ;  /* 0x0016a00001c27983 */ /* 0x000ee80000300a00 */
[----:B------:R-:W3:Y:S04]  /*59510*/  LDL.LU.64 R134, [R1+0x15a0] ;  /* 0x0015a00001867983 */ /* 0x000ee80000300a00 */
[----:B------:R-:W3:Y:S04]  /*59520*/  LDL.LU.64 R74, [R1+0x1698] ;  /* 0x00169800014a7983 */ /* 0x000ee80000300a00 */
[----:B------:R-:W3:Y:S01]  /*59530*/  LDL.LU.64 R192, [R1+0x1598] ;  /* 0x0015980001c07983 */ /* 0x000ee20000300a00 */
[----:B----4-:R-:W-:-:S03]  /*59540*/  IMAD.WIDE R56, R249, 0x4, R180 ;  /* 0x00000004f9387825 */ /* 0x010fc600078e02b4 */
[----:B------:R-:W4:Y:S04]  /*59550*/  LDL.LU.64 R132, [R1+0x1680] ;  /* 0x0016800001847983 */ /* 0x000f280000300a00 */
[----:B------:R-:W4:Y:S04]  /*59560*/  LDL.LU.64 R72, [R1+0x1580] ;  /* 0x0015800001487983 */ /* 0x000f280000300a00 */
[----:B------:R-:W4:Y:S01]  /*59570*/  LDL.LU.64 R190, [R1+0x1688] ;  /* 0x0016880001be7983 */ /* 0x000f220000300a00 */
[----:B------:R-:W-:-:S03]  /*59580*/  IMAD.WIDE R166, R249, 0x4, R246 ;  /* 0x00000004f9a67825 */ /* 0x000fc600078e02f6 */
[----:B------:R-:W-:Y:S04]  /*59590*/  STL.64 [R1+0x1498], R56 ;  /* 0x0014983801007387 */ /* 0x000fe80000100a00 */
[----:B------:R-:W-:Y:S04]  /*595a0*/  STL.64 [R1+0x420], R166 ;  /* 0x000420a601007387 */ /* 0x000fe80000100a00 */
[----:B------:R-:W4:Y:S04]  /*595b0*/  LDL.LU.64 R130, [R1+0x1588] ;  /* 0x0015880001827983 */ /* 0x000f280000300a00 */
[----:B------:R-:W4:Y:S01]  /*595c0*/  LDL.LU.64 R10, [R1+0x1690] ;  /* 0x00169000010a7983 */ /* 0x000f220000300a00 */
[----:B------:R-:W-:-:S03]  /*595d0*/  IMAD.WIDE R176, R249, 0x4, R250 ;  /* 0x00000004f9b07825 */ /* 0x000fc600078e02fa */
[----:B------:R-:W4:Y:S04]  /*595e0*/  LDL.LU.64 R250, [R1+0x1590] ;  /* 0x0015900001fa7983 */ /* 0x000f280000300a00 */
[----:B------:R-:W4:Y:S04]  /*595f0*/  LDL.LU.64 R188, [R1+0x1678] ;  /* 0x0016780001bc7983 */ /* 0x000f280000300a00 */
[----:B------:R-:W4:Y:S04]  /*59600*/  LDL.LU.64 R128, [R1+0x1578] ;  /* 0x0015780001807983 */ /* 0x000f280000300a00 */
[----:B------:R-:W4:Y:S04]  /*59610*/  LDL.LU.64 R8, [R1+0x1660] ;  /* 0x0016600001087983 */ /* 0x000f280000300a00 */
[----:B------:R-:W4:Y:S04]  /*59620*/  LDL.LU.64 R186, [R1+0x1560] ;  /* 0x0015600001ba7983 */ /* 0x000f280000300a00 */
[----:B-1----:R-:W4:Y:S04]  /*59630*/  LDL.LU.64 R6, [R1+0x1668] ;  /* 0x0016680001067983 */ /* 0x002f280000300a00 */
[----:B------:R-:W4:Y:S04]  /*59640*/  LDL.LU.64 R184, [R1+0x1568] ;  /* 0x0015680001b87983 */ /* 0x000f280000300a00 */
[----:B--2---:R-:W2:Y:S04]  /*59650*/  LDL.LU.64 R4, [R1+0x1670] ;  /* 0x0016700001047983 */ /* 0x004ea80000300a00 */
[----:B------:R-:W2:Y:S04]  /*59660*/  LDL.LU.64 R182, [R1+0x1570] ;  /* 0x0015700001b67983 */ /* 0x000ea80000300a00 */
[----:B------:R-:W2:Y:S04]  /*59670*/  LDL.LU.64 R2, [R1+0x1658] ;  /* 0x0016580001027983 */ /* 0x000ea80000300a00 */
[----:B------:R-:W2:Y:S04]  /*59680*/  LDL.LU.64 R180, [R1+0x1558] ;  /* 0x0015580001b47983 */ /* 0x000ea80000300a00 */
[----:B------:R-:W2:Y:S01]  /*59690*/  LDL.LU.64 R246, [R1+0x1640] ;  /* 0x0016400001f67983 */ /* 0x000ea20000300a00 */
[----:B------:R-:W-:-:S04]  /*596a0*/  IMAD.WIDE R58, R249, 0x4, R58 ;  /* 0x00000004f93a7825 */ /* 0x000fc800078e023a */
[C---:B------:R-:W-:Y:S01]  /*596b0*/  IMAD.WIDE R52, R249.reuse, 0x4, R118 ;  /* 0x00000004f9347825 */ /* 0x040fe200078e0276 */
[----:B------:R-:W-:Y:S03]  /*596c0*/  STL.64 [R1+0x14a0], R58 ;  /* 0x0014a03a01007387 */ /* 0x000fe60000100a00 */
[C---:B------:R-:W-:Y:S01]  /*596d0*/  IMAD.WIDE R44, R249.reuse, 0x4, R178 ;  /* 0x00000004f92c7825 */ /* 0x040fe200078e02b2 */
[C---:B------:R-:W-:Y:S01]  /*596e0*/  IADD3 R248, R252.reuse, 0x100000, RZ ;  /* 0x00100000fcf87810 */ /* 0x040fe20007ffe0ff */
[----:B------:R-:W-:Y:S02]  /*596f0*/  STL.64 [R1+0x16a8], R52 ;  /* 0x0016a83401007387 */ /* 0x000fe40000100a00 */
[----:B------:R-:W-:Y:S01]  /*59700*/  IMAD.WIDE R12, R249, 0x4, R238 ;  /* 0x00000004f90c7825 */ /* 0x000fe200078e02ee */
[----:B------:R-:W-:Y:S01]  /*59710*/  IADD3 R252, R252, 0x100000, RZ ;  /* 0x00100000fcfc7810 */ /* 0x000fe20007ffe0ff */
[----:B------:R-:W-:Y:S04]  /*59720*/  STL.64 [R1+0x48], R176 ;  /* 0x000048b001007387 */ /* 0x000fe80000100a00 */
[----:B------:R-:W-:Y:S04]  /*59730*/  STL.64 [R1+0x16b8], R44 ;  /* 0x0016b82c01007387 */ /* 0x000fe80000100a00 */
[----:B------:R-:W-:Y:S04]  /*59740*/  STL.64 [R1+0x16b0], R12 ;  /* 0x0016b00c01007387 */ /* 0x000fe80000100a00 */
[----:B------:R1:W-:Y:S04]  /*59750*/  LDGSTS.E [R248+-0x1200], [R236.64], P3 ;  /* 0xfee00000ecf87fae */ /* 0x0003e8000992184c */
[----:B------:R3:W-:Y:S04]  /*59760*/  LDGSTS.E [R252+-0x200], [R238.64], P3 ;  /* 0xffe00000eefc7fae */ /* 0x0007e8000992184c */
[----:B------:R-:W0:Y:S01]  /*59770*/  LDGDEPBAR ;  /* 0x00000000000079af */ /* 0x000e220000000000 */
[----:B-1----:R-:W-:-:S05]  /*59780*/  IMAD.MOV.U32 R248, RZ, RZ, 0x7f ;  /* 0x0000007ffff87424 */ /* 0x002fca00078e00ff */
[----:B------:R-:W-:-:S04]  /*59790*/  IADD3 R248, R248, c[0x0][0x180], RZ ;  /* 0x00006000f8f87a10 */ /* 0x000fc80007ffe0ff */
[----:B------:R-:W-:Y:S01]  /*597a0*/  ISETP.GT.AND P0, PT, R248, 0x27f, PT ;  /* 0x0000027ff800780c */ /* 0x000fe20003f04270 */
[----:B---3--:R-:W-:-:S04]  /*597b0*/  IMAD.WIDE R36, R0, 0x4, R194 ;  /* 0x0000000400247825 */ /* 0x008fc800078e02c2 */
[C---:B------:R-:W-:Y:S01]  /*597c0*/  IMAD.WIDE R178, R0.reuse, 0x4, R134 ;  /* 0x0000000400b27825 */ /* 0x040fe200078e0286 */
[----:B------:R4:W-:Y:S03]  /*597d0*/  STL.64 [R1+0x40], R36 ;  /* 0x0000402401007387 */ /* 0x0009e60000100a00 */
[----:B------:R-:W-:-:S04]  /*597e0*/  IMAD.WIDE R38, R0, 0x4, R74 ;  /* 0x0000000400267825 */ /* 0x000fc800078e024a */
[C---:B------:R-:W-:Y:S01]  /*597f0*/  IMAD.WIDE R174, R0.reuse, 0x4, R192 ;  /* 0x0000000400ae7825 */ /* 0x040fe200078e02c0 */
[----:B------:R1:W-:Y:S03]  /*59800*/  STL.64 [R1+0x30], R38 ;  /* 0x0000302601007387 */ /* 0x0003e60000100a00 */
[C---:B----4-:R-:W-:Y:S01]  /*59810*/  IMAD.WIDE R36, R0.reuse, 0x4, R132 ;  /* 0x0000000400247825 */ /* 0x050fe200078e0284 */
[----:B------:R1:W-:Y:S03]  /*59820*/  STL.64 [R1+0x38], R178 ;  /* 0x000038b201007387 */ /* 0x0003e60000100a00 */
[C---:B------:R-:W-:Y:S01]  /*59830*/  IMAD.WIDE R118, R0.reuse, 0x4, R72 ;  /* 0x0000000400767825 */ /* 0x040fe200078e0248 */
[----:B------:R1:W-:Y:S03]  /*59840*/  STL.64 [R1+0x20], R36 ;  /* 0x0000202401007387 */ /* 0x0003e60000100a00 */
[C---:B------:R-:W-:Y:S01]  /*59850*/  IMAD.WIDE R238, R0.reuse, 0x4, R190 ;  /* 0x0000000400ee7825 */ /* 0x040fe200078e02be */
[----:B------:R1:W-:Y:S04]  /*59860*/  STL.64 [R1+0x28], R174 ;  /* 0x000028ae01007387 */ /* 0x0003e80000100a00 */
[----:B------:R1:W-:Y:S01]  /*59870*/  STL.64 [R1+0x10], R238 ;  /* 0x000010ee01007387 */ /* 0x0003e20000100a00 */
[----:B------:R-:W-:-:S04]  /*59880*/  IMAD.WIDE R116, R0, 0x4, R130 ;  /* 0x0000000400747825 */ /* 0x000fc800078e0282 */
[C---:B------:R-:W-:Y:S01]  /*59890*/  IMAD.WIDE R236, R0.reuse, 0x4, R10 ;  /* 0x0000000400ec7825 */ /* 0x040fe200078e020a */
[----:B------:R1:W-:Y:S04]  /*598a0*/  STL.64 [R1+0x18], R118 ;  /* 0x0000187601007387 */ /* 0x0003e80000100a00 */
[----:B------:R1:W-:Y:S04]  /*598b0*/  STL.64 [R1], R236 ;  /* 0x000000ec01007387 */ /* 0x0003e80000100a00 */
[----:B------:R1:W-:Y:S04]  /*598c0*/  STL.64 [R1+0x8], R116 ;  /* 0x0000087401007387 */ /* 0x0003e80000100a00 */
        /* <DEDUP_REMOVED lines=16> */
[----:B------:R-:W2:Y:S01]  /*599d0*/  LDL.LU.64 R182, [R1+0x1530] ;  /* 0x0015300001b67983 */ /* 0x000ea20000300a00 */
[----:B------:R-:W-:-:S03]  /*599e0*/  IMAD.WIDE R210, R0, 0x4, R180 ;  /* 0x0000000400d27825 */ /* 0x000fc600078e02b4 */
        /* <DEDUP_REMOVED lines=8> */
[----:B------:R-:W-:-:S03]  /*59a70*/  IMAD.WIDE R230, R0, 0x4, R128 ;  /* 0x0000000400e67825 */ /* 0x000fc600078e0280 */
        /* <DEDUP_REMOVED lines=10> */
[----:B------:R-:W2:Y:S04]  /*59b20*/  LDL.LU.64 R8, [R1+0x14e8] ;  /* 0x0014e80001087983 */ /* 0x000ea80000300a00 */
[----:B------:R-:W2:Y:S04]  /*59b30*/  LDL.LU.64 R6, [R1+0x15f0] ;  /* 0x0015f00001067983 */ /* 0x000ea80000300a00 */
[----:B------:R-:W2:Y:S04]  /*59b40*/  LDL.LU.64 R4, [R1+0x14e0] ;  /* 0x0014e00001047983 */ /* 0x000ea80000300a00 */
[----:B------:R-:W2:Y:S04]  /*59b50*/  LDL.LU.64 R2, [R1+0x15d8] ;  /* 0x0015d80001027983 */ /* 0x000ea80000300a00 */
[----:B------:R-:W2:Y:S01]  /*59b60*/  LDL.LU.64 R246, [R1+0x14c0] ;  /* 0x0014c00001f67983 */ /* 0x000ea20000300a00 */
[----:B------:R-:W-:-:S04]  /*59b70*/  IMAD.WIDE R250, R0, 0x4, R250 ;  /* 0x0000000400fa7825 */ /* 0x000fc800078e02fa */
[----:B---3--:R-:W-:-:S04]  /*59b80*/  IMAD.WIDE R206, R0, 0x4, R146 ;  /* 0x0000000400ce7825 */ /* 0x008fc800078e0292 */
        /* <DEDUP_REMOVED lines=30> */
[----:B-1----:R-:W2:Y:S04]  /*59d70*/  LDL.LU.64 R40, [R1+0x15c0] ;  /* 0x0015c00001287983 */ /* 0x002ea80000300a00 */
[----:B------:R-:W3:Y:S04]  /*59d80*/  LDL.LU.64 R78, [R1+0x14d0] ;  /* 0x0014d000014e7983 */ /* 0x000ee80000300a00 */
[----:B------:R-:W4:Y:S04]  /*59d90*/  LDL.LU.64 R76, [R1+0x15c8] ;  /* 0x0015c800014c7983 */ /* 0x000f280000300a00 */
[----:B------:R-:W5:Y:S04]  /*59da0*/  LDL.LU.64 R74, [R1+0x14b8] ;  /* 0x0014b800014a7983 */ /* 0x000f680000300a00 */
[----:B------:R-:W4:Y:S04]  /*59db0*/  LDL.LU.64 R72, [R1+0x15d0] ;  /* 0x0015d00001487983 */ /* 0x000f280000300a00 */
[----:B------:R-:W4:Y:S04]  /*59dc0*/  LDL.LU.64 R38, [R1+0x14a8] ;  /* 0x0014a80001267983 */ /* 0x000f280000300a00 */
[----:B------:R-:W5:Y:S04]  /*59dd0*/  LDL.LU.64 R36, [R1+0x15b8] ;  /* 0x0015b80001247983 */ /* 0x000f680000300a00 */
[----:B------:R-:W5:Y:S04]  /*59de0*/  LDL.LU.64 R8, [R1+0x14b0] ;  /* 0x0014b00001087983 */ /* 0x000f680000300a00 */
[----:B------:R-:W5:Y:S04]  /*59df0*/  LDL.LU.64 R10, [R1+0x15a8] ;  /* 0x0015a800010a7983 */ /* 0x000f680000300a00 */
[----:B------:R-:W5:Y:S04]  /*59e00*/  LDL.LU.64 R6, [R1+0x14c8] ;  /* 0x0014c80001067983 */ /* 0x000f680000300a00 */
[----:B------:R-:W5:Y:S04]  /*59e10*/  LDL.LU.64 R4, [R1+0x15b0] ;  /* 0x0015b00001047983 */ /* 0x000f680000300a00 */
[----:B------:R-:W5:Y:S01]  /*59e20*/  LDL.LU.64 R2, [R1+0x14d8] ;  /* 0x0014d80001027983 */ /* 0x000f620000300a00 */
[----:B------:R-:W-:-:S03]  /*59e30*/  UIADD3 UR7, UR4, -0x200, URZ ;  /* 0xfffffe0004077890 */ /* 0x000fc6000fffe03f */
[----:B------:R-:W-:Y:S04]  /*59e40*/  STL.64 [R1+0x1888], R22 ;  /* 0x0018881601007387 */ /* 0x000fe80000100a00 */
[----:B------:R-:W-:Y:S04]  /*59e50*/  STL.64 [R1+0x1880], R20 ;  /* 0x0018801401007387 */ /* 0x000fe80000100a00 */
[----:B------:R1:W-:Y:S04]  /*59e60*/  STL.64 [R1+0x1878], R18 ;  /* 0x0018781201007387 */ /* 0x0003e80000100a00 */
[----:B------:R-:W-:Y:S04]  /*59e70*/  STL.64 [R1+0x1870], R16 ;  /* 0x0018701001007387 */ /* 0x000fe80000100a00 */
[----:B------:R1:W-:Y:S04]  /*59e80*/  STL.64 [R1+0x1868], R14 ;  /* 0x0018680e01007387 */ /* 0x0003e80000100a00 */
[----:B------:R1:W-:Y:S04]  /*59e90*/  STL.64 [R1+0x1860], R12 ;  /* 0x0018600c01007387 */ /* 0x0003e80000100a00 */
[----:B------:R-:W5:Y:S04]  /*59ea0*/  LDL R161, [R1+0x480] ;  /* 0x0004800001a17983 */ /* 0x000f680000100800 */
[----:B-1----:R-:W5:Y:S04]  /*59eb0*/  LDL.64 R18, [R1+0x40] ;  /* 0x0000400001127983 */ /* 0x002f680000100a00 */
[----:B------:R-:W5:Y:S04]  /*59ec0*/  LDL.64 R20, [R1+0x30] ;  /* 0x0000300001147983 */ /* 0x000f680000100a00 */
[----:B------:R-:W5:Y:S04]  /*59ed0*/  LDL.64 R22, [R1+0x20] ;  /* 0x0000200001167983 */ /* 0x000f680000100a00 */
[----:B------:R-:W1:Y:S04]  /*59ee0*/  S2R R246, SR_TID.X ;  /* 0x0000000000f67919 */ /* 0x000e680000002100 */
[----:B------:R-:W5:Y:S04]  /*59ef0*/  LDL.64 R14, [R1+0x650] ;  /* 0x00065000010e7983 */ /* 0x000f680000100a00 */
[----:B------:R-:W5:Y:S04]  /*59f00*/  LDL.64 R16, [R1+0x6e0] ;  /* 0x0006e00001107983 */ /* 0x000f680000100a00 */
[----:B------:R-:W5:Y:S01]  /*59f10*/  LDL.64 R12, [R1+0xa60] ;  /* 0x000a6000010c7983 */ /* 0x000f620000100a00 */
[----:B-1----:R-:W-:-:S04]  /*59f20*/  SHF.R.U32.HI R247, RZ, 0x6, R246 ;  /* 0x00000006fff77819 */ /* 0x002fc800000116f6 */
[----:B------:R-:W-:-:S04]  /*59f30*/  SGXT.U32 R247, R247, 0x1 ;  /* 0x00000001f7f7781a */ /* 0x000fc80000000000 */
[----:B------:R-:W-:Y:S01]  /*59f40*/  ISETP.GE.AND P1, PT, R247, UR7, PT ;  /* 0x00000007f7007c0c */ /* 0x000fe2000bf26270 */
[----:B--2---:R-:W-:-:S04]  /*59f50*/  IMAD.WIDE R108, R0, 0x4, R40 ;  /* 0x00000004006c7825 */ /* 0x004fc800078e0228 */
[----:B---3--:R-:W-:-:S04]  /*59f60*/  IMAD.WIDE R78, R0, 0x4, R78 ;  /* 0x00000004004e7825 */ /* 0x008fc800078e024e */
[----:B----4-:R-:W-:-:S04]  /*59f70*/  IMAD.WIDE R42, R0, 0x4, R38 ;  /* 0x00000004002a7825 */ /* 0x010fc800078e0226 */
[C---:B-----5:R-:W-:Y:S02]  /*59f80*/  IMAD.WIDE R38, R0.reuse, 0x4, R8 ;  /* 0x0000000400267825 */ /* 0x060fe400078e0208 */
[----:B------:R-:W1:Y:S02]  /*59f90*/  S2R R9, SR_TID.X ;  /* 0x0000000000097919 */ /* 0x000e640000002100 */
[----:B------:R-:W-:-:S04]  /*59fa0*/  IMAD.WIDE R40, R0, 0x4, R36 ;  /* 0x0000000400287825 */ /* 0x000fc800078e0224 */
[----:B------:R-:W-:Y:S01]  /*59fb0*/  IMAD.WIDE R36, R0, 0x4, R10 ;  /* 0x0000000400247825 */ /* 0x000fe200078e020a */
[--C-:B-1----:R-:W-:Y:S02]  /*59fc0*/  SHF.R.U32.HI R11, RZ, 0x6, R9.reuse ;  /* 0x00000006ff0b7819 */ /* 0x102fe40000011609 */
[----:B------:R-:W-:Y:S02]  /*59fd0*/  SHF.R.U32.HI R9, RZ, 0x6, R9 ;  /* 0x00000006ff097819 */ /* 0x000fe40000011609 */
[----:B------:R-:W-:Y:S02]  /*59fe0*/  SGXT.U32 R11, R11, 0x1 ;  /* 0x000000010b0b781a */ /* 0x000fe40000000000 */
[----:B------:R-:W-:Y:S02]  /*59ff0*/  SGXT.U32 R9, R9, 0x1 ;  /* 0x000000010909781a */ /* 0x000fe40000000000 */
[C---:B------:R-:W-:Y:S02]  /*5a000*/  LOP3.LUT R10, R11.reuse, 0x4, RZ, 0xfc, !PT ;  /* 0x000000040b0a7812 */ /* 0x040fe400078efcff */
[----:B------:R-:W-:-:S04]  /*5a010*/  LOP3.LUT R11, R11, 0x8, RZ, 0xfc, !PT ;  /* 0x000000080b0b7812 */ /* 0x000fc800078efcff */
[----:B------:R-:W-:Y:S02]  /*5a020*/  ISETP.GE.AND P3, PT, R11, UR7, PT ;  /* 0x000000070b007c0c */ /* 0x000fe4000bf66270 */
[----:B------:R-:W-:-:S04]  /*5a030*/  LOP3.LUT R11, R9, 0xc, RZ, 0xfc, !PT ;  /* 0x0000000c090b7812 */ /* 0x000fc800078efcff */
[----:B------:R-:W-:Y:S02]  /*5a040*/  ISETP.GE.AND P4, PT, R11, UR7, PT ;  /* 0x000000070b007c0c */ /* 0x000fe4000bf86270 */
[----:B------:R-:W1:Y:S01]  /*5a050*/  S2R R11, SR_TID.X ;  /* 0x00000000000b7919 */ /* 0x000e620000002100 */
[----:B------:R-:W-:Y:S02]  /*5a060*/  SEL R8, RZ, 0x4, P1 ;  /* 0x00000004ff087807 */ /* 0x000fe40000800000 */
[----:B-1----:R-:W-:-:S04]  /*5a070*/  SHF.R.U32.HI R11, RZ, 0x6, R11 ;  /* 0x00000006ff0b7819 */ /* 0x002fc8000001160b */
[----:B------:R-:W-:-:S04]  /*5a080*/  SGXT.U32 R11, R11, 0x1 ;  /* 0x000000010b0b781a */ /* 0x000fc80000000000 */
[----:B------:R-:W-:Y:S02]  /*5a090*/  LOP3.LUT R160, R11, 0x14, RZ, 0xfc, !PT ;  /* 0x000000140ba07812 */ /* 0x000fe400078efcff */
[----:B------:R-:W1:Y:S01]  /*5a0a0*/  S2R R11, SR_TID.X ;  /* 0x00000000000b7919 */ /* 0x000e620000002100 */
[----:B------:R-:W-:Y:S02]  /*5a0b0*/  SEL R8, R8, RZ, P0 ;  /* 0x000000ff08087207 */ /* 0x000fe40000000000 */
[----:B------:R-:W-:Y:S01]  /*5a0c0*/  ISETP.GE.AND P1, PT, R10, UR7, PT ;  /* 0x000000070a007c0c */ /* 0x000fe2000bf26270 */
[----:B------:R-:W-:Y:S01]  /*5a0d0*/  IMAD.WIDE R76, R0, 0x4, R76 ;  /* 0x00000004004c7825 */ /* 0x000fe200078e024c */
[----:B------:R-:W-:Y:S02]  /*5a0e0*/  ISETP.NE.U32.AND P2, PT, R8, RZ, PT ;  /* 0x000000ff0800720c */ /* 0x000fe40003f45070 */
[----:B------:R-:W-:Y:S01]  /*5a0f0*/  SEL R8, RZ, 0x4, P1 ;  /* 0x00000004ff087807 */ /* 0x000fe20000800000 */
[----:B------:R-:W-:Y:S01]  /*5a100*/  IMAD.WIDE R74, R0, 0x4, R74 ;  /* 0x00000004004a7825 */ /* 0x000fe200078e024a */
[----:B------:R-:W-:-:S03]  /*5a110*/  ISETP.GE.AND P6, PT, R160, UR7, PT ;  /* 0x00000007a0007c0c */ /* 0x000fc6000bfc6270 */
[----:B------:R-:W-:-:S04]  /*5a120*/  IMAD.WIDE R72, R0, 0x4, R72 ;  /* 0x0000000400487825 */ /* 0x000fc800078e0248 */
[----:B------:R-:W-:-:S04]  /*5a130*/  IMAD.WIDE R6, R0, 0x4, R6 ;  /* 0x0000000400067825 */ /* 0x000fc800078e0206 */
[----:B------:R-:W-:-:S04]  /*5a140*/  IMAD.WIDE R4, R0, 0x4, R4 ;  /* 0x0000000400047825 */ /* 0x000fc800078e0204 */
[----:B------:R-:W-:Y:S01]  /*5a150*/  IMAD.WIDE R2, R0, 0x4, R2 ;  /* 0x0000000400027825 */ /* 0x000fe200078e0202 */
[----:B------:R-:W-:Y:S02]  /*5a160*/  SEL R0, RZ, 0x4, P3 ;  /* 0x00000004ff007807 */ /* 0x000fe40001800000 */
[----:B------:R-:W-:Y:S02]  /*5a170*/  SEL R10, R8, RZ, P0 ;  /* 0x000000ff080a7207 */ /* 0x000fe40000000000 */
[--C-:B-1----:R-:W-:Y:S02]  /*5a180*/  SHF.R.U32.HI R160, RZ, 0x6, R11.reuse ;  /* 0x00000006ffa07819 */ /* 0x102fe4000001160b */
[----:B------:R-:W-:Y:S02]  /*5a190*/  SEL R8, R0, RZ, P0 ;  /* 0x000000ff00087207 */ /* 0x000fe40000000000 */
[----:B------:R-:W-:Y:S02]  /*5a1a0*/  SGXT.U32 R160, R160, 0x1 ;  /* 0x00000001a0a0781a */ /* 0x000fe40000000000 */
[----:B------:R-:W-:Y:S01]  /*5a1b0*/  SHF.R.U32.HI R11, RZ, 0x6, R11 ;  /* 0x00000006ff0b7819 */ /* 0x000fe2000001160b */
[----:B------:R-:W-:Y:S01]  /*5a1c0*/  BAR.SYNC.DEFER_BLOCKING 0x0 ;  /* 0x0000000000007b1d */ /* 0x000fe20000010000 */
[----:B------:R-:W-:-:S02]  /*5a1d0*/  ISETP.NE.U32.AND P5, PT, R8, RZ, PT ;  /* 0x000000ff0800720c */ /* 0x000fc40003fa5070 */
[----:B------:R-:W-:Y:S02]  /*5a1e0*/  IADD3 R8, R161, 0x100000, RZ ;  /* 0x00100000a1087810 */ /* 0x000fe40007ffe0ff */
[----:B------:R-:W-:Y:S02]  /*5a1f0*/  LOP3.LUT R160, R160, 0x18, RZ, 0xfc, !PT ;  /* 0x00000018a0a07812 */ /* 0x000fe400078efcff */
[----:B------:R-:W-:Y:S02]  /*5a200*/  SGXT.U32 R11, R11, 0x1 ;  /* 0x000000010b0b781a */ /* 0x000fe40000000000 */
[----:B------:R-:W-:-:S04]  /*5a210*/  LOP3.LUT R9, R9, 0x10, RZ, 0xfc, !PT ;  /* 0x0000001009097812 */ /* 0x000fc800078efcff */
[----:B------:R-:W-:Y:S01]  /*5a220*/  ISETP.GE.AND P1, PT, R9, UR7, PT ;  /* 0x0000000709007c0c */ /* 0x000fe2000bf26270 */
[----:B------:R-:W-:Y:S01]  /*5a230*/  @!PT LDS RZ, [RZ] ;  /* 0x00000000fffff984 */ /* 0x000fe20000000800 */
[----:B------:R-:W-:Y:S01]  /*5a240*/  @!PT LDS RZ, [RZ] ;  /* 0x00000000fffff984 */ /* 0x000fe20000000800 */
[----:B------:R-:W-:Y:S01]  /*5a250*/  @!PT LDS RZ, [RZ] ;  /* 0x00000000fffff984 */ /* 0x000fe20000000800 */
[----:B------:R1:W-:Y:S01]  /*5a260*/  LDGSTS.E [R8+0x60000], [R18.64], P2 ;  /* 0x6000000012087fae */ /* 0x0003e2000912184c */
[----:B------:R-:W-:Y:S02]  /*5a270*/  ISETP.GE.AND P2, PT, R160, UR7, PT ;  /* 0x00000007a0007c0c */ /* 0x000fe4000bf46270 */
[----:B------:R-:W-:Y:S02]  /*5a280*/  LOP3.LUT R160, R11, 0x1c, RZ, 0xfc, !PT ;  /* 0x0000001c0ba07812 */ /* 0x000fe400078efcff */
[----:B------:R-:W2:Y:S01]  /*5a290*/  S2R R11, SR_TID.X ;  /* 0x00000000000b7919 */ /* 0x000ea20000002100 */
[----:B------:R-:W-:-:S04]  /*5a2a0*/  SEL R0, RZ, 0x4, P1 ;  /* 0x00000004ff007807 */ /* 0x000fc80000800000 */
[----:B------:R-:W-:Y:S02]  /*5a2b0*/  SEL R0, R0, RZ, P0 ;  /* 0x000000ff00007207 */ /* 0x000fe40000000000 */
[----:B------:R-:W-:Y:S01]  /*5a2c0*/  SEL R9, RZ, 0x4, P4 ;  /* 0x00000004ff097807 */ /* 0x000fe20002000000 */
[----:B-1----:R-:W3:Y:S01]  /*5a2d0*/  LDL.64 R18, [R1+0x728] ;  /* 0x0007280001127983 */ /* 0x002ee20000100a00 */
[----:B------:R-:W-:Y:S02]  /*5a2e0*/  ISETP.NE.U32.AND P3, PT, R0, RZ, PT ;  /* 0x000000ff0000720c */ /* 0x000fe40003f65070 */
[----:B------:R-:W-:Y:S02]  /*5a2f0*/  SEL R0, RZ, 0x4, P6 ;  /* 0x00000004ff007807 */ /* 0x000fe40003000000 */
[----:B------:R-:W-:Y:S02]  /*5a300*/  ISETP.NE.U32.AND P4, PT, R10, RZ, PT ;  /* 0x000000ff0a00720c */ /* 0x000fe40003f85070 */
[----:B------:R-:W-:-:S02]  /*5a310*/  SEL R8, R0, RZ, P0 ;  /* 0x000000ff00087207 */ /* 0x000fc40000000000 */
[----:B------:R-:W-:Y:S02]  /*5a320*/  SEL R0, RZ, 0x4, P2 ;  /* 0x00000004ff007807 */ /* 0x000fe40001000000 */
[----:B------:R-:W-:Y:S02]  /*5a330*/  ISETP.GE.AND P2, PT, R160, UR7, PT ;  /* 0x00000007a0007c0c */ /* 0x000fe4000bf46270 */
[----:B------:R-:W-:Y:S02]  /*5a340*/  SEL R9, R9, RZ, P0 ;  /* 0x000000ff09097207 */ /* 0x000fe40000000000 */
[--C-:B--2---:R-:W-:Y:S02]  /*5a350*/  SHF.R.U32.HI R160, RZ, 0x6, R11.reuse ;  /* 0x00000006ffa07819 */ /* 0x104fe4000001160b */
[----:B------:R-:W-:Y:S02]  /*5a360*/  SHF.R.U32.HI R11, RZ, 0x6, R11 ;  /* 0x00000006ff0b7819 */ /* 0x000fe4000001160b */
[----:B------:R-:W-:-:S02]  /*5a370*/  SGXT.U32 R160, R160, 0x1 ;  /* 0x00000001a0a0781a */ /* 0x000fc40000000000 */
[----:B------:R-:W-:Y:S02]  /*5a380*/  ISETP.NE.U32.AND P1, PT, R9, RZ, PT ;  /* 0x000000ff0900720c */ /* 0x000fe40003f25070 */
[C---:B------:R-:W-:Y:S02]  /*5a390*/  IADD3 R10, R161.reuse, 0x100000, RZ ;  /* 0x00100000a10a7810 */ /* 0x040fe40007ffe0ff */
[----:B------:R-:W-:Y:S02]  /*5a3a0*/  IADD3 R9, R161, 0x100000, RZ ;  /* 0x00100000a1097810 */ /* 0x000fe40007ffe0ff */
[----:B------:R-:W-:Y:S01]  /*5a3b0*/  LOP3.LUT R160, R160, 0x20, RZ, 0xfc, !PT ;  /* 0x00000020a0a07812 */ /* 0x000fe200078efcff */
[----:B------:R1:W-:Y:S01]  /*5a3c0*/  LDGSTS.E [R10+0x60400], [R20.64], P4 ;  /* 0x60400000140a7fae */ /* 0x0003e2000a12184c */
[----:B------:R-:W-:-:S03]  /*5a3d0*/  SGXT.U32 R11, R11, 0x1 ;  /* 0x000000010b0b781a */ /* 0x000fc60000000000 */
[----:B------:R2:W-:Y:S01]  /*5a3e0*/  LDGSTS.E [R9+0x60800], [R22.64], P5 ;  /* 0x6080000016097fae */ /* 0x0005e2000a92184c */
[----:B------:R-:W-:Y:S02]  /*5a3f0*/  ISETP.GE.AND P5, PT, R160, UR7, PT ;  /* 0x00000007a0007c0c */ /* 0x000fe4000bfa6270 */
[----:B------:R-:W-:Y:S01]  /*5a400*/  LOP3.LUT R160, R11, 0x24, RZ, 0xfc, !PT ;  /* 0x000000240ba07812 */ /* 0x000fe200078efcff */
[----:B------:R4:W-:Y:S04]  /*5a410*/  LDGSTS.E [R9+0x60c00], [R238.64], P1 ;  /* 0x60c00000ee097fae */ /* 0x0009e8000892184c */
[----:B------:R-:W5:Y:S01]  /*5a420*/  S2R R11, SR_TID.X ;  /* 0x00000000000b7919 */ /* 0x000f620000002100 */
[----:B------:R-:W-:Y:S02]  /*5a430*/  ISETP.NE.U32.AND P4, PT, R8, RZ, PT ;  /* 0x000000ff0800720c */ /* 0x000fe40003f85070 */
[----:B------:R-:W-:Y:S01]  /*5a440*/  SEL R8, R0, RZ, P0 ;  /* 0x000000ff00087207 */ /* 0x000fe20000000000 */
[----:B------:R4:W-:Y:S01]  /*5a450*/  LDGSTS.E [R10+0x61000], [R236.64], P3 ;  /* 0x61000000ec0a7fae */ /* 0x0009e2000992184c */
[----:B------:R-:W-:-:S02]  /*5a460*/  SEL R0, RZ, 0x4, P2 ;  /* 0x00000004ff007807 */ /* 0x000fc40001000000 */
[----:B------:R-:W-:Y:S01]  /*5a470*/  ISETP.NE.U32.AND P2, PT, R8, RZ, PT ;  /* 0x000000ff0800720c */ /* 0x000fe20003f45070 */
[----:B--2---:R-:W2:Y:S01]  /*5a480*/  LDL.64 R22, [R1+0x698] ;  /* 0x0006980001167983 */ /* 0x004ea20000100a00 */
[----:B------:R-:W-:Y:S02]  /*5a490*/  SEL R8, R0, RZ, P0 ;  /* 0x000000ff00087207 */ /* 0x000fe40000000000 */
[----:B------:R-:W-:Y:S01]  /*5a4a0*/  SEL R0, RZ, 0x4, P5 ;  /* 0x00000004ff007807 */ /* 0x000fe20002800000 */
[----:B-1----:R-:W2:Y:S01]  /*5a4b0*/  LDL.64 R20, [R1+0x700] ;  /* 0x0007000001147983 */ /* 0x002ea20000100a00 */
[----:B------:R-:W-:Y:S02]  /*5a4c0*/  ISETP.GE.AND P5, PT, R160, UR7, PT ;  /* 0x00000007a0007c0c */ /* 0x000fe4000bfa6270 */
[----:B------:R-:W-:Y:S01]  /*5a4d0*/  LOP3.LUT R247, R247, 0x7e, RZ, 0xfc, !PT ;  /* 0x0000007ef7f77812 */ /* 0x000fe200078efcff */
[----:B------:R1:W-:Y:S04]  /*5a4e0*/  LDGSTS.E [R9+0x61400], [R248.64], P4 ;  /* 0x61400000f8097fae */ /* 0x0003e8000a12184c */
[----:B----4-:R-:W4:Y:S01]  /*5a4f0*/  LDL.64 R238, [R1+0x788] ;  /* 0x0007880001ee7983 */ /* 0x010f220000100a00 */
[----:B-----5:R-:W-:-:S03]  /*5a500*/  SHF.R.U32.HI R11, RZ, 0x6, R11 ;  /* 0x00000006ff0b7819 */ /* 0x020fc6000001160b */
[----:B------:R1:W-:Y:S01]  /*5a510*/  LDGSTS.E [R9+0x61800], [R228.64], P2 ;  /* 0x61800000e4097fae */ /* 0x0003e2000912184c */
[----:B------:R-:W-:-:S04]  /*5a520*/  SGXT.U32 R11, R11, 0x1 ;  /* 0x000000010b0b781a */ /* 0x000fc80000000000 */
[----:B------:R-:W-:Y:S02]  /*5a530*/  LOP3.LUT R160, R11, 0x28, RZ, 0xfc, !PT ;  /* 0x000000280ba07812 */ /* 0x000fe400078efcff */
[----:B------:R-:W5:Y:S02]  /*5a540*/  S2R R11, SR_TID.X ;  /* 0x00000000000b7919 */ /* 0x000f640000002100 */
[----:B------:R-:W-:Y:S02]  /*5a550*/  ISETP.GE.AND P6, PT, R160, UR7, PT ;  /* 0x00000007a0007c0c */ /* 0x000fe4000bfc6270 */
[----:B-----5:R-:W-:-:S04]  /*5a560*/  SHF.R.U32.HI R11, RZ, 0x6, R11 ;  /* 0x00000006ff0b7819 */ /* 0x020fc8000001160b */
[----:B------:R-:W-:-:S04]  /*5a570*/  SGXT.U32 R11, R11, 0x1 ;  /* 0x000000010b0b781a */ /* 0x000fc80000000000 */
[----:B------:R-:W-:Y:S02]  /*5a580*/  LOP3.LUT R160, R11, 0x2c, RZ, 0xfc, !PT ;  /* 0x0000002c0ba07812 */ /* 0x000fe400078efcff */
[----:B------:R-:W5:Y:S01]  /*5a590*/  S2R R11, SR_TID.X ;  /* 0x00000000000b7919 */ /* 0x000f620000002100 */
[----:B------:R-:W-:Y:S02]  /*5a5a0*/  ISETP.NE.U32.AND P1, PT, R8, RZ, PT ;  /* 0x000000ff0800720c */ /* 0x000fe40003f25070 */
[----:B------:R-:W-:Y:S02]  /*5a5b0*/  SEL R8, R0, RZ, P0 ;  /* 0x000000ff00087207 */ /* 0x000fe40000000000 */
[----:B------:R-:W-:Y:S02]  /*5a5c0*/  SEL R0, RZ, 0x4, P5 ;  /* 0x00000004ff007807 */ /* 0x000fe40002800000 */
[----:B------:R-:W-:Y:S02]  /*5a5d0*/  ISETP.NE.U32.AND P5, PT, R8, RZ, PT ;  /* 0x000000ff0800720c */ /* 0x000fe40003fa5070 */
[----:B------:R-:W-:-:S02]  /*5a5e0*/  SEL R8, R0, RZ, P0 ;  /* 0x000000ff00087207 */ /* 0x000fc40000000000 */
[----:B------:R-:W-:Y:S02]  /*5a5f0*/  SEL R0, RZ, 0x4, P6 ;  /* 0x00000004ff007807 */ /* 0x000fe40003000000 */
[----:B------:R-:W-:Y:S01]  /*5a600*/  ISETP.GE.AND P6, PT, R160, UR7, PT ;  /* 0x00000007a0007c0c */ /* 0x000fe2000bfc6270 */
[----:B------:R1:W-:Y:S01]  /*5a610*/  LDGSTS.E [R10+0x61c00], [R224.64], P1 ;  /* 0x61c00000e00a7fae */ /* 0x0003e2000892184c */
[----:B-----5:R-:W-:-:S05]  /*5a620*/  SHF.R.U32.HI R11, RZ, 0x6, R11 ;  /* 0x00000006ff0b7819 */ /* 0x020fca000001160b */
[----:B------:R1:W-:Y:S01]  /*5a630*/  LDGSTS.E [R9+0x62000], [R216.64], P5 ;  /* 0x62000000d8097fae */ /* 0x0003e2000a92184c */
[----:B------:R-:W-:Y:S02]  /*5a640*/  SGXT.U32 R11, R11, 0x1 ;  /* 0x000000010b0b781a */ /* 0x000fe40000000000 */
[----:B------:R-:W-:Y:S02]  /*5a650*/  ISETP.NE.U32.AND P3, PT, R8, RZ, PT ;  /* 0x000000ff0800720c */ /* 0x000fe40003f65070 */
[----:B------:R-:W-:Y:S02]  /*5a660*/  LOP3.LUT R11, R11, 0x30, RZ, 0xfc, !PT ;  /* 0x000000300b0b7812 */ /* 0x000fe400078efcff */
[----:B------:R-:W-:Y:S02]  /*5a670*/  SEL R8, R0, RZ, P0 ;  /* 0x000000ff00087207 */ /* 0x000fe40000000000 */
[----:B------:R-:W-:Y:S02]  /*5a680*/  SEL R0, RZ, 0x4, P6 ;  /* 0x00000004ff007807 */ /* 0x000fe40003000000 */
[----:B------:R-:W-:-:S02]  /*5a690*/  ISETP.GE.AND P6, PT, R11, UR7, PT ;  /* 0x000000070b007c0c */ /* 0x000fc4000bfc6270 */
[----:B------:R-:W5:Y:S02]  /*5a6a0*/  S2R R11, SR_TID.X ;  /* 0x00000000000b7919 */ /* 0x000f640000002100 */
[----:B-----5:R-:W-:-:S04]  /*5a6b0*/  SHF.R.U32.HI R11, RZ, 0x6, R11 ;  /* 0x00000006ff0b7819 */ /* 0x020fc8000001160b */
[----:B------:R-:W-:-:S04]  /*5a6c0*/  SGXT.U32 R11, R11, 0x1 ;  /* 0x000000010b0b781a */ /* 0x000fc80000000000 */
[C---:B------:R-:W-:Y:S02]  /*5a6d0*/  LOP3.LUT R237, R11.reuse, 0x34, RZ, 0xfc, !PT ;  /* 0x000000340bed7812 */ /* 0x040fe400078efcff */
[----:B------:R-:W-:Y:S02]  /*5a6e0*/  LOP3.LUT R160, R11, 0x38, RZ, 0xfc, !PT ;  /* 0x000000380ba07812 */ /* 0x000fe400078efcff */
[----:B------:R-:W5:Y:S01]  /*5a6f0*/  S2R R11, SR_TID.X ;  /* 0x00000000000b7919 */ /* 0x000f620000002100 */
[----:B------:R-:W-:Y:S02]  /*5a700*/  ISETP.NE.U32.AND P4, PT, R8, RZ, PT ;  /* 0x000000ff0800720c */ /* 0x000fe40003f85070 */
[----:B------:R-:W-:Y:S02]  /*5a710*/  SEL R8, R0, RZ, P0 ;  /* 0x000000ff00087207 */ /* 0x000fe40000000000 */
[----:B------:R-:W-:Y:S02]  /*5a720*/  SEL R0, RZ, 0x4, P6 ;  /* 0x00000004ff007807 */ /* 0x000fe40003000000 */
[----:B------:R-:W-:-:S02]  /*5a730*/  ISETP.GE.AND P6, PT, R160, UR7, PT ;  /* 0x00000007a0007c0c */ /* 0x000fc4000bfc6270 */
[----:B------:R-:W-:Y:S02]  /*5a740*/  SEL R0, R0, RZ, P0 ;  /* 0x000000ff00007207 */ /* 0x000fe40000000000 */
[--C-:B-----5:R-:W-:Y:S02]  /*5a750*/  SHF.R.U32.HI R160, RZ, 0x6, R11.reuse ;  /* 0x00000006ffa07819 */ /* 0x120fe4000001160b */
[----:B------:R-:W-:-:S04]  /*5a760*/  SHF.R.U32.HI R11, RZ, 0x6, R11 ;  /* 0x00000006ff0b7819 */ /* 0x000fc8000001160b */
[----:B------:R-:W-:-:S04]  /*5a770*/  SGXT.U32 R11, R11, 0x1 ;  /* 0x000000010b0b781a */ /* 0x000fc80000000000 */
[----:B------:R-:W-:Y:S02]  /*5a780*/  LOP3.LUT R11, R11, 0x40, RZ, 0xfc, !PT ;  /* 0x000000400b0b7812 */ /* 0x000fe400078efcff */
[----:B------:R-:W-:Y:S02]  /*5a790*/  ISETP.NE.U32.AND P1, PT, R0, RZ, PT ;  /* 0x000000ff0000720c */ /* 0x000fe40003f25070 */
[----:B------:R-:W-:Y:S02]  /*5a7a0*/  SEL R0, RZ, 0x4, P6 ;  /* 0x00000004ff007807 */ /* 0x000fe40003000000 */
[----:B------:R-:W-:Y:S02]  /*5a7b0*/  ISETP.GE.AND P6, PT, R11, UR7, PT ;  /* 0x000000070b007c0c */ /* 0x000fe4000bfc6270 */
[----:B------:R-:W5:Y:S01]  /*5a7c0*/  S2R R11, SR_TID.X ;  /* 0x00000000000b7919 */ /* 0x000f620000002100 */
[----:B------:R-:W-:Y:S02]  /*5a7d0*/  SGXT.U32 R160, R160, 0x1 ;  /* 0x00000001a0a0781a */ /* 0x000fe40000000000 */
[----:B------:R-:W-:-:S02]  /*5a7e0*/  ISETP.NE.U32.AND P2, PT, R8, RZ, PT ;  /* 0x000000ff0800720c */ /* 0x000fc40003f45070 */
[----:B------:R-:W-:Y:S02]  /*5a7f0*/  IADD3 R8, R161, 0x100000, RZ ;  /* 0x00100000a1087810 */ /* 0x000fe40007ffe0ff */
[----:B------:R-:W-:-:S03]  /*5a800*/  LOP3.LUT R160, R160, 0x3c, RZ, 0xfc, !PT ;  /* 0x0000003ca0a07812 */ /* 0x000fc600078efcff */
[----:B------:R1:W-:Y:S01]  /*5a810*/  LDGSTS.E [R8+0x62400], [R212.64], P3 ;  /* 0x62400000d4087fae */ /* 0x0003e2000992184c */
[----:B------:R-:W-:Y:S02]  /*5a820*/  ISETP.GE.AND P3, PT, R160, UR7, PT ;  /* 0x00000007a0007c0c */ /* 0x000fe4000bf66270 */
[----:B------:R-:W-:Y:S01]  /*5a830*/  ISETP.GE.AND P5, PT, R237, UR7, PT ;  /* 0x00000007ed007c0c */ /* 0x000fe2000bfa6270 */
[----:B------:R1:W-:Y:S01]  /*5a840*/  LDGSTS.E [R10+0x62800], [R208.64], P4 ;  /* 0x62800000d00a7fae */ /* 0x0003e2000a12184c */
[----:B-----5:R-:W-:-:S04]  /*5a850*/  SHF.R.U32.HI R11, RZ, 0x6, R11 ;  /* 0x00000006ff0b7819 */ /* 0x020fc8000001160b */
[----:B------:R-:W-:-:S04]  /*5a860*/  SGXT.U32 R11, R11, 0x1 ;  /* 0x000000010b0b781a */ /* 0x000fc80000000000 */
[----:B------:R-:W-:Y:S02]  /*5a870*/  LOP3.LUT R160, R11, 0x44, RZ, 0xfc, !PT ;  /* 0x000000440ba07812 */ /* 0x000fe400078efcff */
[----:B------:R-:W5:Y:S01]  /*5a880*/  S2R R11, SR_TID.X ;  /* 0x00000000000b7919 */ /* 0x000f620000002100 */
[----:B-1----:R-:W-:-:S04]  /*5a890*/  SEL R8, RZ, 0x4, P5 ;  /* 0x00000004ff087807 */ /* 0x002fc80002800000 */
[----:B------:R-:W-:Y:S02]  /*5a8a0*/  SEL R9, R8, RZ, P0 ;  /* 0x000000ff08097207 */ /* 0x000fe40000000000 */
[----:B------:R-:W-:Y:S02]  /*5a8b0*/  SEL R8, R0, RZ, P0 ;  /* 0x000000ff00087207 */ /* 0x000fe40000000000 */
[----:B------:R-:W-:Y:S02]  /*5a8c0*/  SEL R0, RZ, 0x4, P3 ;  /* 0x00000004ff007807 */ /* 0x000fe40001800000 */
[----:B------:R-:W-:Y:S02]  /*5a8d0*/  ISETP.NE.U32.AND P3, PT, R8, RZ, PT ;  /* 0x000000ff0800720c */ /* 0x000fe40003f65070 */
[----:B------:R-:W-:Y:S02]  /*5a8e0*/  SEL R8, R0, RZ, P0 ;  /* 0x000000ff00087207 */ /* 0x000fe40000000000 */
[----:B------:R-:W-:-:S02]  /*5a8f0*/  SEL R0, RZ, 0x4, P6 ;  /* 0x00000004ff007807 */ /* 0x000fc40003000000 */
[----:B------:R-:W-:Y:S02]  /*5a900*/  ISETP.GE.AND P6, PT, R160, UR7, PT ;  /* 0x00000007a0007c0c */ /* 0x000fe4000bfc6270 */
[----:B------:R-:W-:Y:S02]  /*5a910*/  ISETP.NE.U32.AND P5, PT, R9, RZ, PT ;  /* 0x000000ff0900720c */ /* 0x000fe40003fa5070 */
[--C-:B-----5:R-:W-:Y:S02]  /*5a920*/  SHF.R.U32.HI R160, RZ, 0x6, R11.reuse ;  /* 0x00000006ffa07819 */ /* 0x120fe4000001160b */
[----:B------:R-:W-:Y:S02]  /*5a930*/  SHF.R.U32.HI R11, RZ, 0x6, R11 ;  /* 0x00000006ff0b7819 */ /* 0x000fe4000001160b */
[----:B------:R-:W-:Y:S02]  /*5a940*/  SGXT.U32 R160, R160, 0x1 ;  /* 0x00000001a0a0781a */ /* 0x000fe40000000000 */
[----:B------:R-:W-:-:S02]  /*5a950*/  IADD3 R9, R161, 0x100000, RZ ;  /* 0x00100000a1097810 */ /* 0x000fc40007ffe0ff */
[----:B------:R-:W-:Y:S02]  /*5a960*/  ISETP.NE.U32.AND P4, PT, R8, RZ, PT ;  /* 0x000000ff0800720c */ /* 0x000fe40003f85070 */
[----:B------:R-:W-:Y:S01]  /*5a970*/  IADD3 R8, R161, 0x100000, RZ ;  /* 0x00100000a1087810 */ /* 0x000fe20007ffe0ff */
[----:B------:R1:W-:Y:S01]  /*5a980*/  LDGSTS.E [R9+0x62c00], [R204.64], P2 ;  /* 0x62c00000cc097fae */ /* 0x0003e2000912184c */
[----:B------:R-:W-:Y:S02]  /*5a990*/  LOP3.LUT R160, R160, 0x48, RZ, 0xfc, !PT ;  /* 0x00000048a0a07812 */ /* 0x000fe400078efcff */
[----:B------:R-:W-:Y:S01]  /*5a9a0*/  SGXT.U32 R11, R11, 0x1 ;  /* 0x000000010b0b781a */ /* 0x000fe20000000000 */
[----:B------:R5:W-:Y:S01]  /*5a9b0*/  LDGSTS.E [R8+0x63000], [R200.64], P1 ;  /* 0x63000000c8087fae */ /* 0x000be2000892184c */
[----:B------:R-:W-:Y:S02]  /*5a9c0*/  ISETP.GE.AND P1, PT, R160, UR7, PT ;  /* 0x00000007a0007c0c */ /* 0x000fe4000bf26270 */
[----:B------:R-:W-:Y:S01]  /*5a9d0*/  LOP3.LUT R160, R11, 0x4c, RZ, 0xfc, !PT ;  /* 0x0000004c0ba07812 */ /* 0x000fe200078efcff */
[----:B------:R1:W-:Y:S04]  /*5a9e0*/  LDGSTS.E [R10+0x63400], [R196.64], P5 ;  /* 0x63400000c40a7fae */ /* 0x0003e8000a92184c */
[----:B------:R-:W1:Y:S01]  /*5a9f0*/  S2R R11, SR_TID.X ;  /* 0x00000000000b7919 */ /* 0x000e620000002100 */
[----:B------:R-:W-:-:S02]  /*5aa00*/  SEL R0, R0, RZ, P0 ;  /* 0x000000ff00007207 */ /* 0x000fc40000000000 */
[----:B------:R-:W-:Y:S01]  /*5aa10*/  ISETP.GE.AND P5, PT, R160, UR7, PT ;  /* 0x00000007a0007c0c */ /* 0x000fe2000bfa6270 */
[----:B------:R1:W-:Y:S01]  /*5aa20*/  LDGSTS.E [R9+0x63800], [R192.64], P3 ;  /* 0x63800000c0097fae */ /* 0x0003e2000992184c */
[----:B------:R-:W-:Y:S02]  /*5aa30*/  ISETP.NE.U32.AND P2, PT, R0, RZ, PT ;  /* 0x000000ff0000720c */ /* 0x000fe40003f45070 */
[----:B------:R-:W-:Y:S01]  /*5aa40*/  SEL R0, RZ, 0x4, P6 ;  /* 0x00000004ff007807 */ /* 0x000fe20003000000 */
[----:B------:R1:W-:Y:S03]  /*5aa50*/  LDGSTS.E [R9+0x63c00], [R188.64], P4 ;  /* 0x63c00000bc097fae */ /* 0x0003e6000a12184c */
[----:B-----5:R-:W-:Y:S02]  /*5aa60*/  SEL R8, R0, RZ, P0 ;  /* 0x000000ff00087207 */ /* 0x020fe40000000000 */
[----:B------:R-:W-:-:S02]  /*5aa70*/  SEL R0, RZ, 0x4, P1 ;  /* 0x00000004ff007807 */ /* 0x000fc40000800000 */
[----:B------:R-:W-:Y:S02]  /*5aa80*/  ISETP.NE.U32.AND P1, PT, R8, RZ, PT ;  /* 0x000000ff0800720c */ /* 0x000fe40003f25070 */
[--C-:B-1----:R-:W-:Y:S01]  /*5aa90*/  SHF.R.U32.HI R160, RZ, 0x6, R11.reuse ;  /* 0x00000006ffa07819 */ /* 0x102fe2000001160b */
[----:B------:R1:W-:Y:S01]  /*5aaa0*/  LDGSTS.E [R10+0x64000], [R184.64], P2 ;  /* 0x64000000b80a7fae */ /* 0x0003e2000912184c */
[----:B------:R-:W-:Y:S02]  /*5aab0*/  SHF.R.U32.HI R11, RZ, 0x6, R11 ;  /* 0x00000006ff0b7819 */ /* 0x000fe4000001160b */
[----:B------:R-:W-:-:S07]  /*5aac0*/  SGXT.U32 R160, R160, 0x1 ;  /* 0x00000001a0a0781a */ /* 0x000fce0000000000 */
[----:B------:R5:W-:Y:S01]  /*5aad0*/  LDGSTS.E [R9+0x64400], [R180.64], P1 ;  /* 0x64400000b4097fae */ /* 0x000be2000892184c */
[----:B------:R-:W-:Y:S02]  /*5aae0*/  SGXT.U32 R11, R11, 0x1 ;  /* 0x000000010b0b781a */ /* 0x000fe40000000000 */
[----:B------:R-:W-:Y:S02]  /*5aaf0*/  LOP3.LUT R160, R160, 0x50, RZ, 0xfc, !PT ;  /* 0x00000050a0a07812 */ /* 0x000fe400078efcff */
[----:B------:R-:W-:Y:S02]  /*5ab00*/  SEL R8, R0, RZ, P0 ;  /* 0x000000ff00087207 */ /* 0x000fe40000000000 */
[----:B------:R-:W-:Y:S02]  /*5ab10*/  SEL R0, RZ, 0x4, P5 ;  /* 0x00000004ff007807 */ /* 0x000fe40002800000 */
[----:B------:R-:W-:Y:S02]  /*5ab20*/  ISETP.GE.AND P5, PT, R160, UR7, PT ;  /* 0x00000007a0007c0c */ /* 0x000fe4000bfa6270 */
[----:B------:R-:W-:-:S02]  /*5ab30*/  LOP3.LUT R160, R11, 0x54, RZ, 0xfc, !PT ;  /* 0x000000540ba07812 */ /* 0x000fc400078efcff */
[----:B------:R-:W1:Y:S01]  /*5ab40*/  S2R R11, SR_TID.X ;  /* 0x00000000000b7919 */ /* 0x000e620000002100 */
[----:B------:R-:W-:Y:S02]  /*5ab50*/  ISETP.NE.U32.AND P3, PT, R8, RZ, PT ;  /* 0x000000ff0800720c */ /* 0x000fe40003f65070 */
[----:B------:R-:W-:Y:S02]  /*5ab60*/  SEL R8, R0, RZ, P0 ;  /* 0x000000ff00087207 */ /* 0x000fe40000000000 */
[----:B------:R-:W-:Y:S02]  /*5ab70*/  SEL R0, RZ, 0x4, P5 ;  /* 0x00000004ff007807 */ /* 0x000fe40002800000 */
[----:B------:R-:W-:Y:S02]  /*5ab80*/  ISETP.GE.AND P5, PT, R160, UR7, PT ;  /* 0x00000007a0007c0c */ /* 0x000fe4000bfa6270 */
[----:B-1----:R-:W-:-:S05]  /*5ab90*/  SHF.R.U32.HI R11, RZ, 0x6, R11 ;  /* 0x00000006ff0b7819 */ /* 0x002fca000001160b */
[----:B------:R5:W-:Y:S01]  /*5aba0*/  LDGSTS.E [R9+0x64800], [R156.64], P3 ;  /* 0x648000009c097fae */ /* 0x000be2000992184c */
[----:B------:R-:W-:-:S04]  /*5abb0*/  SGXT.U32 R11, R11, 0x1 ;  /* 0x000000010b0b781a */ /* 0x000fc80000000000 */
[----:B------:R-:W-:Y:S02]  /*5abc0*/  LOP3.LUT R160, R11, 0x58, RZ, 0xfc, !PT ;  /* 0x000000580ba07812 */ /* 0x000fe400078efcff */
[----:B------:R-:W1:Y:S02]  /*5abd0*/  S2R R11, SR_TID.X ;  /* 0x00000000000b7919 */ /* 0x000e640000002100 */
[----:B------:R-:W-:Y:S02]  /*5abe0*/  ISETP.GE.AND P6, PT, R160, UR7, PT ;  /* 0x00000007a0007c0c */ /* 0x000fe4000bfc6270 */
[----:B-1----:R-:W-:-:S04]  /*5abf0*/  SHF.R.U32.HI R11, RZ, 0x6, R11 ;  /* 0x00000006ff0b7819 */ /* 0x002fc8000001160b */
[----:B------:R-:W-:-:S04]  /*5ac00*/  SGXT.U32 R11, R11, 0x1 ;  /* 0x000000010b0b781a */ /* 0x000fc80000000000 */
[----:B------:R-:W-:Y:S02]  /*5ac10*/  LOP3.LUT R160, R11, 0x5c, RZ, 0xfc, !PT ;  /* 0x0000005c0ba07812 */ /* 0x000fe400078efcff */
[----:B------:R-:W1:Y:S01]  /*5ac20*/  S2R R11, SR_TID.X ;  /* 0x00000000000b7919 */ /* 0x000e620000002100 */
        /* <DEDUP_REMOVED lines=8> */
[----:B-1----:R-:W-:-:S05]  /*5acb0*/  SHF.R.U32.HI R11, RZ, 0x6, R11 ;  /* 0x00000006ff0b7819 */ /* 0x002fca000001160b */
[----:B------:R5:W-:Y:S01]  /*5acc0*/  LDGSTS.E [R9+0x65000], [R148.64], P5 ;  /* 0x6500000094097fae */ /* 0x000be2000a92184c */
[----:B------:R-:W-:Y:S02]  /*5acd0*/  SGXT.U32 R11, R11, 0x1 ;  /* 0x000000010b0b781a */ /* 0x000fe40000000000 */
[----:B------:R-:W-:Y:S02]  /*5ace0*/  ISETP.NE.U32.AND P2, PT, R8, RZ, PT ;  /* 0x000000ff0800720c */ /* 0x000fe40003f45070 */
[----:B------:R-:W-:Y:S02]  /*5acf0*/  LOP3.LUT R11, R11, 0x60, RZ, 0xfc, !PT ;  /* 0x000000600b0b7812 */ /* 0x000fe400078efcff */
[----:B------:R-:W-:Y:S02]  /*5ad00*/  SEL R8, R0, RZ, P0 ;  /* 0x000000ff00087207 */ /* 0x000fe40000000000 */
[----:B------:R-:W-:Y:S02]  /*5ad10*/  SEL R0, RZ, 0x4, P6 ;  /* 0x00000004ff007807 */ /* 0x000fe40003000000 */
[----:B------:R-:W-:-:S02]  /*5ad20*/  ISETP.GE.AND P6, PT, R11, UR7, PT ;  /* 0x000000070b007c0c */ /* 0x000fc4000bfc6270 */
[----:B------:R-:W1:Y:S02]  /*5ad30*/  S2R R11, SR_TID.X ;  /* 0x00000000000b7919 */ /* 0x000e640000002100 */
[----:B-1----:R-:W-:-:S04]  /*5ad40*/  SHF.R.U32.HI R11, RZ, 0x6, R11 ;  /* 0x00000006ff0b7819 */ /* 0x002fc8000001160b */
[----:B------:R-:W-:-:S04]  /*5ad50*/  SGXT.U32 R11, R11, 0x1 ;  /* 0x000000010b0b781a */ /* 0x000fc80000000000 */
[C---:B------:R-:W-:Y:S02]  /*5ad60*/  LOP3.LUT R237, R11.reuse, 0x64, RZ, 0xfc, !PT ;  /* 0x000000640bed7812 */ /* 0x040fe400078efcff */
[----:B------:R-:W-:Y:S02]  /*5ad70*/  LOP3.LUT R160, R11, 0x68, RZ, 0xfc, !PT ;  /* 0x000000680ba07812 */ /* 0x000fe400078efcff */
[----:B------:R-:W1:Y:S01]  /*5ad80*/  S2R R11, SR_TID.X ;  /* 0x00000000000b7919 */ /* 0x000e620000002100 */
[----:B------:R-:W-:Y:S02]  /*5ad90*/  ISETP.NE.U32.AND P1, PT, R8, RZ, PT ;  /* 0x000000ff0800720c */ /* 0x000fe40003f25070 */
[----:B------:R-:W-:Y:S02]  /*5ada0*/  SEL R8, R0, RZ, P0 ;  /* 0x000000ff00087207 */ /* 0x000fe40000000000 */
[----:B------:R-:W-:Y:S02]  /*5adb0*/  SEL R0, RZ, 0x4, P6 ;  /* 0x00000004ff007807 */ /* 0x000fe40003000000 */
[----:B------:R-:W-:-:S02]  /*5adc0*/  ISETP.GE.AND P6, PT, R160, UR7, PT ;  /* 0x00000007a0007c0c */ /* 0x000fc4000bfc6270 */
[----:B------:R-:W-:Y:S02]  /*5add0*/  SEL R0, R0, RZ, P0 ;  /* 0x000000ff00007207 */ /* 0x000fe40000000000 */
[--C-:B-1----:R-:W-:Y:S02]  /*5ade0*/  SHF.R.U32.HI R160, RZ, 0x6, R11.reuse ;  /* 0x00000006ffa07819 */ /* 0x102fe4000001160b */
[----:B------:R-:W-:-:S04]  /*5adf0*/  SHF.R.U32.HI R11, RZ, 0x6, R11 ;  /* 0x00000006ff0b7819 */ /* 0x000fc8000001160b */
[----:B------:R-:W-:-:S04]  /*5ae00*/  SGXT.U32 R11, R11, 0x1 ;  /* 0x000000010b0b781a */ /* 0x000fc80000000000 */
[----:B------:R-:W-:Y:S02]  /*5ae10*/  LOP3.LUT R11, R11, 0x70, RZ, 0xfc, !PT ;  /* 0x000000700b0b7812 */ /* 0x000fe400078efcff */
[----:B------:R-:W-:Y:S02]  /*5ae20*/  ISETP.NE.U32.AND P4, PT, R0, RZ, PT ;  /* 0x000000ff0000720c */ /* 0x000fe40003f85070 */
[----:B------:R-:W-:Y:S02]  /*5ae30*/  SEL R0, RZ, 0x4, P6 ;  /* 0x00000004ff007807 */ /* 0x000fe40003000000 */
[----:B------:R-:W-:Y:S02]  /*5ae40*/  ISETP.GE.AND P6, PT, R11, UR7, PT ;  /* 0x000000070b007c0c */ /* 0x000fe4000bfc6270 */
[----:B------:R-:W1:Y:S01]  /*5ae50*/  S2R R11, SR_TID.X ;  /* 0x00000000000b7919 */ /* 0x000e620000002100 */
        /* <DEDUP_REMOVED lines=8> */
[----:B-1----:R-:W-:-:S04]  /*5aee0*/  SHF.R.U32.HI R11, RZ, 0x6, R11 ;  /* 0x00000006ff0b7819 */ /* 0x002fc8000001160b */
[----:B------:R-:W-:-:S04]  /*5aef0*/  SGXT.U32 R11, R11, 0x1 ;  /* 0x000000010b0b781a */ /* 0x000fc80000000000 */
[----:B------:R-:W-:Y:S02]  /*5af00*/  LOP3.LUT R160, R11, 0x74, RZ, 0xfc, !PT ;  /* 0x000000740ba07812 */ /* 0x000fe400078efcff */
[----:B------:R-:W1:Y:S01]  /*5af10*/  S2R R11, SR_TID.X ;  /* 0x00000000000b7919 */ /* 0x000e620000002100 */
[----:B------:R-:W-:-:S04]  /*5af20*/  SEL R8, RZ, 0x4, P5 ;  /* 0x00000004ff087807 */ /* 0x000fc80002800000 */
[----:B-----5:R-:W-:Y:S02]  /*5af30*/  SEL R9, R8, RZ, P0 ;  /* 0x000000ff08097207 */ /* 0x020fe40000000000 */
[----:B------:R-:W-:Y:S02]  /*5af40*/  SEL R8, R0, RZ, P0 ;  /* 0x000000ff00087207 */ /* 0x000fe40000000000 */
[----:B------:R-:W-:Y:S02]  /*5af50*/  SEL R0, RZ, 0x4, P2 ;  /* 0x00000004ff007807 */ /* 0x000fe40001000000 */
[----:B------:R-:W-:Y:S02]  /*5af60*/  ISETP.NE.U32.AND P2, PT, R8, RZ, PT ;  /* 0x000000ff0800720c */ /* 0x000fe40003f45070 */
[----:B------:R-:W-:Y:S02]  /*5af70*/  SEL R8, R0, RZ, P0 ;  /* 0x000000ff00087207 */ /* 0x000fe40000000000 */
[----:B------:R-:W-:-:S02]  /*5af80*/  SEL R0, RZ, 0x4, P6 ;  /* 0x00000004ff007807 */ /* 0x000fc40003000000 */
[----:B------:R-:W-:Y:S02]  /*5af90*/  ISETP.GE.AND P6, PT, R160, UR7, PT ;  /* 0x00000007a0007c0c */ /* 0x000fe4000bfc6270 */
[----:B------:R-:W-:Y:S02]  /*5afa0*/  ISETP.NE.U32.AND P5, PT, R9, RZ, PT ;  /* 0x000000ff0900720c */ /* 0x000fe40003fa5070 */
[--C-:B-1----:R-:W-:Y:S02]  /*5afb0*/  SHF.R.U32.HI R160, RZ, 0x6, R11.reuse ;  /* 0x00000006ffa07819 */ /* 0x102fe4000001160b */
[----:B------:R-:W-:Y:S02]  /*5afc0*/  IADD3 R9, R161, 0x100000, RZ ;  /* 0x00100000a1097810 */ /* 0x000fe40007ffe0ff */
[----:B------:R-:W-:Y:S02]  /*5afd0*/  SGXT.U32 R160, R160, 0x1 ;  /* 0x00000001a0a0781a */ /* 0x000fe40000000000 */
[----:B------:R-:W-:Y:S01]  /*5afe0*/  ISETP.NE.U32.AND P1, PT, R8, RZ, PT ;  /* 0x000000ff0800720c */ /* 0x000fe20003f25070 */
[----:B------:R1:W-:Y:S01]  /*5aff0*/  LDGSTS.E [R9+0x65c00], [R132.64], P3 ;  /* 0x65c0000084097fae */ /* 0x0003e2000992184c */
[----:B------:R-:W-:-:S02]  /*5b000*/  SHF.R.U32.HI R11, RZ, 0x6, R11 ;  /* 0x00000006ff0b7819 */ /* 0x000fc4000001160b */
[----:B------:R-:W-:Y:S02]  /*5b010*/  IADD3 R8, R161, 0x100000, RZ ;  /* 0x00100000a1087810 */ /* 0x000fe40007ffe0ff */
[----:B------:R-:W-:Y:S02]  /*5b020*/  SEL R0, R0, RZ, P0 ;  /* 0x000000ff00007207 */ /* 0x000fe40000000000 */
[----:B------:R-:W-:Y:S01]  /*5b030*/  LOP3.LUT R160, R160, 0x78, RZ, 0xfc, !PT ;  /* 0x00000078a0a07812 */ /* 0x000fe200078efcff */
[----:B------:R5:W-:Y:S01]  /*5b040*/  LDGSTS.E [R8+0x66000], [R128.64], P4 ;  /* 0x6600000080087fae */ /* 0x000be2000a12184c */
[----:B------:R-:W-:Y:S02]  /*5b050*/  SGXT.U32 R11, R11, 0x1 ;  /* 0x000000010b0b781a */ /* 0x000fe40000000000 */
[----:B------:R-:W-:Y:S01]  /*5b060*/  ISETP.NE.U32.AND P3, PT, R0, RZ, PT ;  /* 0x000000ff0000720c */ /* 0x000fe20003f65070 */
[----:B------:R2:W-:Y:S01]  /*5b070*/  LDGSTS.E [R10+0x66400], [R112.64], P5 ;  /* 0x66400000700a7fae */ /* 0x0005e2000a92184c */
[----:B------:R-:W-:-:S02]  /*5b080*/  SEL R0, RZ, 0x4, P6 ;  /* 0x00000004ff007807 */ /* 0x000fc40003000000 */
[----:B------:R-:W-:Y:S01]  /*5b090*/  ISETP.GE.AND P4, PT, R160, UR7, PT ;  /* 0x00000007a0007c0c */ /* 0x000fe2000bf86270 */
[----:B------:R1:W-:Y:S01]  /*5b0a0*/  LDGSTS.E [R9+0x66800], [R108.64], P2 ;  /* 0x668000006c097fae */ /* 0x0003e2000912184c */
[----:B------:R-:W-:Y:S02]  /*5b0b0*/  LOP3.LUT R160, R11, 0x7c, RZ, 0xfc, !PT ;  /* 0x0000007c0ba07812 */ /* 0x000fe400078efcff */
[----:B-----5:R-:W-:Y:S01]  /*5b0c0*/  SEL R8, R0, RZ, P0 ;  /* 0x000000ff00087207 */ /* 0x020fe20000000000 */
[----:B------:R1:W-:Y:S01]  /*5b0d0*/  LDGSTS.E [R9+0x66c00], [R76.64], P1 ;  /* 0x66c000004c097fae */ /* 0x0003e2000892184c */
[----:B------:R-:W-:Y:S02]  /*5b0e0*/  SEL R0, RZ, 0x4, P4 ;  /* 0x00000004ff007807 */ /* 0x000fe40002000000 */
[----:B------:R-:W-:Y:S01]  /*5b0f0*/  ISETP.GE.AND P4, PT, R160, UR7, PT ;  /* 0x00000007a0007c0c */ /* 0x000fe2000bf86270 */
[----:B------:R-:W5:Y:S04]  /*5b100*/  S2R R11, SR_TID.X ;  /* 0x00000000000b7919 */ /* 0x000f680000002100 */
[----:B------:R-:W1:Y:S01]  /*5b110*/  LDL R160, [R1+0x4f4] ;  /* 0x0004f40001a07983 */ /* 0x000e620000100800 */
[----:B------:R-:W-:-:S03]  /*5b120*/  ISETP.NE.U32.AND P5, PT, R8, RZ, PT ;  /* 0x000000ff0800720c */ /* 0x000fc60003fa5070 */
[----:B------:R2:W-:Y:S01]  /*5b130*/  LDGSTS.E [R10+0x67000], [R72.64], P3 ;  /* 0x67000000480a7fae */ /* 0x0005e2000992184c */
[----:B-----5:R-:W-:-:S09]  /*5b140*/  SHF.R.U32.HI R237, RZ, 0x6, R11 ;  /* 0x00000006ffed7819 */ /* 0x020fd2000001160b */
[----:B------:R1:W-:Y:S01]  /*5b150*/  LDGSTS.E [R9+0x67400], [R40.64], P5 ;  /* 0x6740000028097fae */ /* 0x0003e2000a92184c */
[----:B------:R-:W-:Y:S02]  /*5b160*/  SHF.R.U32.HI R11, RZ, 0x6, R11 ;  /* 0x00000006ff0b7819 */ /* 0x000fe4000001160b */
[----:B------:R-:W-:Y:S02]  /*5b170*/  SGXT.U32 R237, R237, 0x1 ;  /* 0x00000001eded781a */ /* 0x000fe40000000000 */
[----:B------:R-:W-:Y:S02]  /*5b180*/  SGXT.U32 R11, R11, 0x1 ;  /* 0x000000010b0b781a */ /* 0x000fe40000000000 */
[----:B------:R-:W-:-:S04]  /*5b190*/  LOP3.LUT R237, R237, 0x2, RZ, 0xfc, !PT ;  /* 0x00000002eded7812 */ /* 0x000fc800078efcff */
[----:B------:R-:W-:Y:S02]  /*5b1a0*/  ISETP.GE.AND P2, PT, R237, UR7, PT ;  /* 0x00000007ed007c0c */ /* 0x000fe4000bf46270 */
[----:B------:R-:W-:Y:S02]  /*5b1b0*/  LOP3.LUT R237, R11, 0x6, RZ, 0xfc, !PT ;  /* 0x000000060bed7812 */ /* 0x000fe400078efcff */
[----:B------:R-:W5:Y:S01]  /*5b1c0*/  S2R R11, SR_TID.X ;  /* 0x00000000000b7919 */ /* 0x000f620000002100 */
[----:B------:R-:W-:Y:S02]  /*5b1d0*/  SEL R8, R0, RZ, P0 ;  /* 0x000000ff00087207 */ /* 0x000fe40000000000 */
[----:B------:R-:W-:Y:S02]  /*5b1e0*/  SEL R0, RZ, 0x4, P4 ;  /* 0x00000004ff007807 */ /* 0x000fe40002000000 */
[----:B------:R-:W-:Y:S02]  /*5b1f0*/  ISETP.NE.U32.AND P4, PT, R8, RZ, PT ;  /* 0x000000ff0800720c */ /* 0x000fe40003f85070 */
[----:B------:R-:W-:-:S02]  /*5b200*/  SEL R8, R0, RZ, P0 ;  /* 0x000000ff00087207 */ /* 0x000fc40000000000 */
[----:B------:R-:W-:Y:S02]  /*5b210*/  SEL R0, RZ, 0x4, P2 ;  /* 0x00000004ff007807 */ /* 0x000fe40001000000 */
[----:B------:R-:W-:Y:S02]  /*5b220*/  ISETP.GE.AND P2, PT, R237, UR7, PT ;  /* 0x00000007ed007c0c */ /* 0x000fe4000bf46270 */
[----:B-----5:R-:W-:-:S05]  /*5b230*/  SHF.R.U32.HI R11, RZ, 0x6, R11 ;  /* 0x00000006ff0b7819 */ /* 0x020fca000001160b */
        /* <DEDUP_REMOVED lines=17> */
[----:B-----5:R-:W-:-:S04]  /*5b350*/  SHF.R.U32.HI R11, RZ, 0x6, R11 ;  /* 0x00000006ff0b7819 */ /* 0x020fc8000001160b */
        /* <DEDUP_REMOVED lines=25> */
[----:B------:R-:W-:Y:S02]  /*5b4f0*/  ISETP.NE.U32.AND P4, PT, R8, RZ, PT ;  /* 0x000000ff0800720c */ /* 0x000fe40003f85070 */
[----:B------:R-:W-:-:S04]  /*5b500*/  SGXT.U32 R161, R161, 0x1 ;  /* 0x00000001a1a1781a */ /* 0x000fc80000000000 */
[----:B------:R-:W-:Y:S02]  /*5b510*/  LOP3.LUT R161, R161, 0x1e, RZ, 0xfc, !PT ;  /* 0x0000001ea1a17812 */ /* 0x000fe400078efcff */
[----:B-----5:R-:W-:-:S04]  /*5b520*/  SHF.R.U32.HI R11, RZ, 0x6, R11 ;  /* 0x00000006ff0b7819 */ /* 0x020fc8000001160b */
[----:B------:R-:W-:Y:S02]  /*5b530*/  SGXT.U32 R11, R11, 0x1 ;  /* 0x000000010b0b781a */ /* 0x000fe40000000000 */
[C---:B-1----:R-:W-:Y:S02]  /*5b540*/  IADD3 R9, R160.reuse, 0x100000, RZ ;  /* 0x00100000a0097810 */ /* 0x042fe40007ffe0ff */
[----:B------:R-:W-:-:S03]  /*5b550*/  IADD3 R8, R160, 0x100000, RZ ;  /* 0x00100000a0087810 */ /* 0x000fc60007ffe0ff */
[----:B------:R1:W-:Y:S01]  /*5b560*/  LDGSTS.E [R9+0x60200], [R178.64], P2 ;  /* 0x60200000b2097fae */ /* 0x0003e2000912184c */
[----:B------:R-:W-:-:S03]  /*5b570*/  ISETP.GE.AND P2, PT, R237, UR7, PT ;  /* 0x00000007ed007c0c */ /* 0x000fc6000bf46270 */
[----:B------:R5:W-:Y:S01]  /*5b580*/  LDGSTS.E [R8+0x60600], [R174.64], P3 ;  /* 0x60600000ae087fae */ /* 0x000be2000992184c */
[----:B--2---:R-:W-:-:S03]  /*5b590*/  IADD3 R10, R160, 0x100000, RZ ;  /* 0x00100000a00a7810 */ /* 0x004fc60007ffe0ff */
[----:B------:R-:W2:Y:S04]  /*5b5a0*/  LDL.64 R236, [R1+0x668] ;  /* 0x0006680001ec7983 */ /* 0x000ea80000100a00 */
[----:B------:R3:W-:Y:S01]  /*5b5b0*/  LDGSTS.E [R10+0x60a00], [R118.64], P5 ;  /* 0x60a00000760a7fae */ /* 0x0007e2000a92184c */
[----:B-----5:R-:W-:-:S03]  /*5b5c0*/  SEL R8, RZ, 0x4, P2 ;  /* 0x00000004ff087807 */ /* 0x020fc60001000000 */
[----:B-1----:R-:W5:Y:S01]  /*5b5d0*/  LDL.64 R178, [R1+0x750] ;  /* 0x0007500001b27983 */ /* 0x002f620000100a00 */
[----:B------:R-:W-:Y:S02]  /*5b5e0*/  ISETP.GE.AND P2, PT, R161, UR7, PT ;  /* 0x00000007a1007c0c */ /* 0x000fe4000bf46270 */
[----:B------:R-:W-:Y:S02]  /*5b5f0*/  LOP3.LUT R161, R11, 0x26, RZ, 0xfc, !PT ;  /* 0x000000260ba17812 */ /* 0x000fe400078efcff */
[----:B------:R-:W1:Y:S01]  /*5b600*/  S2R R11, SR_TID.X ;  /* 0x00000000000b7919 */ /* 0x000e620000002100 */
[----:B------:R-:W-:Y:S02]  /*5b610*/  SEL R9, R8, RZ, P0 ;  /* 0x000000ff08097207 */ /* 0x000fe40000000000 */
[----:B------:R-:W-:Y:S01]  /*5b620*/  SEL R8, R0, RZ, P0 ;  /* 0x000000ff00087207 */ /* 0x000fe20000000000 */
[----:B---3--:R-:W3:Y:S01]  /*5b630*/  LDL.64 R118, [R1+0x7c0] ;  /* 0x0007c00001767983 */ /* 0x008ee20000100a00 */
[----:B------:R-:W-:-:S02]  /*5b640*/  SEL R0, RZ, 0x4, P2 ;  /* 0x00000004ff007807 */ /* 0x000fc40001000000 */
[----:B------:R-:W-:Y:S02]  /*5b650*/  ISETP.NE.U32.AND P2, PT, R8, RZ, PT ;  /* 0x000000ff0800720c */ /* 0x000fe40003f45070 */
[----:B------:R-:W-:Y:S02]  /*5b660*/  SEL R8, R0, RZ, P0 ;  /* 0x000000ff00087207 */ /* 0x000fe40000000000 */
[----:B------:R-:W-:Y:S02]  /*5b670*/  SEL R0, RZ, 0x4, P6 ;  /* 0x00000004ff007807 */ /* 0x000fe40003000000 */
[----:B------:R-:W-:Y:S02]  /*5b680*/  ISETP.GE.AND P6, PT, R161, UR7, PT ;  /* 0x00000007a1007c0c */ /* 0x000fe4000bfc6270 */
[----:B------:R-:W-:Y:S02]  /*5b690*/  ISETP.NE.U32.AND P3, PT, R9, RZ, PT ;  /* 0x000000ff0900720c */ /* 0x000fe40003f65070 */
[----:B------:R-:W-:-:S02]  /*5b6a0*/  IADD3 R9, R160, 0x100000, RZ ;  /* 0x00100000a0097810 */ /* 0x000fc40007ffe0ff */
[----:B------:R-:W-:Y:S02]  /*5b6b0*/  ISETP.NE.U32.AND P5, PT, R8, RZ, PT ;  /* 0x000000ff0800720c */ /* 0x000fe40003fa5070 */
[--C-:B-1----:R-:W-:Y:S01]  /*5b6c0*/  SHF.R.U32.HI R161, RZ, 0x6, R11.reuse ;  /* 0x00000006ffa17819 */ /* 0x102fe2000001160b */
[----:B------:R1:W-:Y:S01]  /*5b6d0*/  LDGSTS.E [R9+0x60e00], [R116.64], P4 ;  /* 0x60e0000074097fae */ /* 0x0003e2000a12184c */
[----:B------:R-:W-:Y:S02]  /*5b6e0*/  SHF.R.U32.HI R11, RZ, 0x6, R11 ;  /* 0x00000006ff0b7819 */ /* 0x000fe4000001160b */
[----:B------:R-:W-:Y:S02]  /*5b6f0*/  SGXT.U32 R161, R161, 0x1 ;  /* 0x00000001a1a1781a */ /* 0x000fe40000000000 */
[----:B------:R-:W-:Y:S02]  /*5b700*/  IADD3 R8, R160, 0x100000, RZ ;  /* 0x00100000a0087810 */ /* 0x000fe40007ffe0ff */
[----:B------:R-:W-:-:S02]  /*5b710*/  LOP3.LUT R161, R161, 0x2a, RZ, 0xfc, !PT ;  /* 0x0000002aa1a17812 */ /* 0x000fc400078efcff */
[----:B------:R-:W-:Y:S01]  /*5b720*/  SGXT.U32 R11, R11, 0x1 ;  /* 0x000000010b0b781a */ /* 0x000fe20000000000 */
[----:B------:R1:W-:Y:S01]  /*5b730*/  LDGSTS.E [R8+0x61200], [R250.64], P1 ;  /* 0x61200000fa087fae */ /* 0x0003e2000892184c */
[----:B------:R-:W-:Y:S02]  /*5b740*/  ISETP.GE.AND P1, PT, R161, UR7, PT ;  /* 0x00000007a1007c0c */ /* 0x000fe4000bf26270 */
[----:B------:R-:W-:Y:S01]  /*5b750*/  LOP3.LUT R161, R11, 0x2e, RZ, 0xfc, !PT ;  /* 0x0000002e0ba17812 */ /* 0x000fe200078efcff */
[----:B------:R1:W-:Y:S04]  /*5b760*/  LDGSTS.E [R10+0x61600], [R230.64], P3 ;  /* 0x61600000e60a7fae */ /* 0x0003e8000992184c */
[----:B------:R-:W4:Y:S01]  /*5b770*/  S2R R11, SR_TID.X ;  /* 0x00000000000b7919 */ /* 0x000f220000002100 */
[----:B------:R-:W-:-:S02]  /*5b780*/  SEL R0, R0, RZ, P0 ;  /* 0x000000ff00007207 */ /* 0x000fc40000000000 */
[----:B------:R-:W-:Y:S01]  /*5b790*/  ISETP.GE.AND P3, PT, R161, UR7, PT ;  /* 0x00000007a1007c0c */ /* 0x000fe2000bf66270 */
[----:B------:R2:W-:Y:S01]  /*5b7a0*/  LDGSTS.E [R9+0x61a00], [R226.64], P2 ;  /* 0x61a00000e2097fae */ /* 0x0005e2000912184c */
[----:B------:R-:W-:Y:S02]  /*5b7b0*/  ISETP.NE.U32.AND P4, PT, R0, RZ, PT ;  /* 0x000000ff0000720c */ /* 0x000fe40003f85070 */
[----:B------:R-:W-:Y:S01]  /*5b7c0*/  SEL R0, RZ, 0x4, P6 ;  /* 0x00000004ff007807 */ /* 0x000fe20003000000 */
[----:B------:R2:W-:Y:S03]  /*5b7d0*/  LDGSTS.E [R9+0x61e00], [R218.64], P5 ;  /* 0x61e00000da097fae */ /* 0x0005e6000a92184c */
[----:B-1----:R-:W-:Y:S01]  /*5b7e0*/  SEL R8, R0, RZ, P0 ;  /* 0x000000ff00087207 */ /* 0x002fe20000000000 */
[----:B------:R-:W3:Y:S01]  /*5b7f0*/  LDL.64 R116, [R1+0x680] ;  /* 0x0006800001747983 */ /* 0x000ee20000100a00 */
[----:B------:R-:W-:-:S02]  /*5b800*/  SEL R0, RZ, 0x4, P1 ;  /* 0x00000004ff007807 */ /* 0x000fc40000800000 */
[----:B------:R-:W-:Y:S02]  /*5b810*/  ISETP.NE.U32.AND P1, PT, R8, RZ, PT ;  /* 0x000000ff0800720c */ /* 0x000fe40003f25070 */
[--C-:B----4-:R-:W-:Y:S01]  /*5b820*/  SHF.R.U32.HI R161, RZ, 0x6, R11.reuse ;  /* 0x00000006ffa17819 */ /* 0x110fe2000001160b */
        /* <DEDUP_REMOVED lines=10> */
[----:B------:R-:W4:Y:S02]  /*5b8d0*/  S2R R11, SR_TID.X ;  /* 0x00000000000b7919 */ /* 0x000f240000002100 */
[----:B------:R-:W-:Y:S02]  /*5b8e0*/  ISETP.GE.AND P6, PT, R161, UR7, PT ;  /* 0x00000007a1007c0c */ /* 0x000fe4000bfc6270 */
[----:B----4-:R-:W-:-:S04]  /*5b8f0*/  SHF.R.U32.HI R11, RZ, 0x6, R11 ;  /* 0x00000006ff0b7819 */ /* 0x010fc8000001160b */
[----:B------:R-:W-:-:S04]  /*5b900*/  SGXT.U32 R11, R11, 0x1 ;  /* 0x000000010b0b781a */ /* 0x000fc80000000000 */
[----:B------:R-:W-:Y:S02]  /*5b910*/  LOP3.LUT R161, R11, 0x3a, RZ, 0xfc, !PT ;  /* 0x0000003a0ba17812 */ /* 0x000fe400078efcff */
[----:B------:R-:W4:Y:S01]  /*5b920*/  S2R R11, SR_TID.X ;  /* 0x00000000000b7919 */ /* 0x000f220000002100 */
        /* <DEDUP_REMOVED lines=8> */
[----:B----4-:R-:W-:-:S05]  /*5b9b0*/  SHF.R.U32.HI R11, RZ, 0x6, R11 ;  /* 0x00000006ff0b7819 */ /* 0x010fca000001160b */
[----:B------:R1:W-:Y:S01]  /*5b9c0*/  LDGSTS.E [R10+0x62e00], [R202.64], P3 ;  /* 0x62e00000ca0a7fae */ /* 0x0003e2000992184c */
[----:B------:R-:W-:-:S04]  /*5b9d0*/  SGXT.U32 R11, R11, 0x1 ;  /* 0x000000010b0b781a */ /* 0x000fc80000000000 */
[----:B------:R-:W-:Y:S02]  /*5b9e0*/  LOP3.LUT R161, R11, 0x3e, RZ, 0xfc, !PT ;  /* 0x0000003e0ba17812 */ /* 0x000fe400078efcff */
[----:B------:R-:W4:Y:S01]  /*5b9f0*/  S2R R11, SR_TID.X ;  /* 0x00000000000b7919 */ /* 0x000f220000002100 */
[----:B------:R-:W-:Y:S02]  /*5ba00*/  ISETP.NE.U32.AND P5, PT, R8, RZ, PT ;  /* 0x000000ff0800720c */ /* 0x000fe40003fa5070 */
[----:B------:R-:W-:Y:S02]  /*5ba10*/  SEL R8, R0, RZ, P0 ;  /* 0x000000ff00087207 */ /* 0x000fe40000000000 */
[----:B------:R-:W-:Y:S02]  /*5ba20*/  SEL R0, RZ, 0x4, P6 ;  /* 0x00000004ff007807 */ /* 0x000fe40003000000 */
[----:B------:R-:W-:Y:S02]  /*5ba30*/  ISETP.GE.AND P6, PT, R161, UR7, PT ;  /* 0x00000007a1007c0c */ /* 0x000fe4000bfc6270 */
[----:B------:R-:W-:-:S02]  /*5ba40*/  ISETP.NE.U32.AND P4, PT, R8, RZ, PT ;  /* 0x000000ff0800720c */ /* 0x000fc40003f85070 */
[----:B------:R-:W-:Y:S02]  /*5ba50*/  SEL R8, R0, RZ, P0 ;  /* 0x000000ff00087207 */ /* 0x000fe40000000000 */
[----:B----4-:R-:W-:Y:S01]  /*5ba60*/  SHF.R.U32.HI R11, RZ, 0x6, R11 ;  /* 0x00000006ff0b7819 */ /* 0x010fe2000001160b */
[----:B------:R2:W-:Y:S03]  /*5ba70*/  LDGSTS.E [R9+0x63200], [R198.64], P5 ;  /* 0x63200000c6097fae */ /* 0x0005e6000a92184c */
[----:B------:R-:W-:-:S04]  /*5ba80*/  SGXT.U32 R11, R11, 0x1 ;  /* 0x000000010b0b781a */ /* 0x000fc80000000000 */
[----:B------:R-:W-:Y:S02]  /*5ba90*/  LOP3.LUT R11, R11, 0x42, RZ, 0xfc, !PT ;  /* 0x000000420b0b7812 */ /* 0x000fe400078efcff */
[----:B------:R-:W-:Y:S02]  /*5baa0*/  SEL R0, RZ, 0x4, P6 ;  /* 0x00000004ff007807 */ /* 0x000fe40003000000 */
[----:B------:R-:W-:Y:S02]  /*5bab0*/  ISETP.GE.AND P6, PT, R11, UR7, PT ;  /* 0x000000070b007c0c */ /* 0x000fe4000bfc6270 */
[----:B------:R-:W4:Y:S02]  /*5bac0*/  S2R R11, SR_TID.X ;  /* 0x00000000000b7919 */ /* 0x000f240000002100 */
[----:B----4-:R-:W-:-:S04]  /*5bad0*/  SHF.R.U32.HI R11, RZ, 0x6, R11 ;  /* 0x00000006ff0b7819 */ /* 0x010fc8000001160b */
[----:B------:R-:W-:-:S04]  /*5bae0*/  SGXT.U32 R11, R11, 0x1 ;  /* 0x000000010b0b781a */ /* 0x000fc80000000000 */
[C---:B------:R-:W-:Y:S02]  /*5baf0*/  LOP3.LUT R175, R11.reuse, 0x46, RZ, 0xfc, !PT ;  /* 0x000000460baf7812 */ /* 0x040fe400078efcff */
[----:B------:R-:W-:Y:S02]  /*5bb00*/  LOP3.LUT R161, R11, 0x4a, RZ, 0xfc, !PT ;  /* 0x0000004a0ba17812 */ /* 0x000fe400078efcff */
[----:B------:R-:W4:Y:S01]  /*5bb10*/  S2R R11, SR_TID.X ;  /* 0x00000000000b7919 */ /* 0x000f220000002100 */
[----:B------:R-:W-:-:S03]  /*5bb20*/  ISETP.GE.AND P5, PT, R175, UR7, PT ;  /* 0x00000007af007c0c */ /* 0x000fc6000bfa6270 */
[----:B------:R-:W3:Y:S01]  /*5bb30*/  LDL.64 R174, [R1+0x6b0] ;  /* 0x0006b00001ae7983 */ /* 0x000ee20000100a00 */
[----:B------:R-:W-:Y:S02]  /*5bb40*/  ISETP.NE.U32.AND P1, PT, R8, RZ, PT ;  /* 0x000000ff0800720c */ /* 0x000fe40003f25070 */
[----:B------:R-:W-:Y:S02]  /*5bb50*/  SEL R8, R0, RZ, P0 ;  /* 0x000000ff00087207 */ /* 0x000fe40000000000 */
[----:B------:R-:W-:Y:S02]  /*5bb60*/  SEL R0, RZ, 0x4, P6 ;  /* 0x00000004ff007807 */ /* 0x000fe40003000000 */
[----:B------:R-:W-:Y:S02]  /*5bb70*/  ISETP.GE.AND P6, PT, R161, UR7, PT ;  /* 0x00000007a1007c0c */ /* 0x000fe4000bfc6270 */
[----:B------:R-:W-:Y:S02]  /*5bb80*/  SEL R0, R0, RZ, P0 ;  /* 0x000000ff00007207 */ /* 0x000fe40000000000 */
[----:B----4-:R-:W-:-:S02]  /*5bb90*/  SHF.R.U32.HI R161, RZ, 0x6, R11 ;  /* 0x00000006ffa17819 */ /* 0x010fc4000001160b */
[----:B------:R-:W-:-:S04]  /*5bba0*/  SHF.R.U32.HI R11, RZ, 0x6, R11 ;  /* 0x00000006ff0b7819 */ /* 0x000fc8000001160b */
[----:B------:R-:W-:-:S04]  /*5bbb0*/  SGXT.U32 R11, R11, 0x1 ;  /* 0x000000010b0b781a */ /* 0x000fc80000000000 */
[----:B------:R-:W-:Y:S02]  /*5bbc0*/  LOP3.LUT R11, R11, 0x52, RZ, 0xfc, !PT ;  /* 0x000000520b0b7812 */ /* 0x000fe400078efcff */
[----:B------:R-:W-:Y:S02]  /*5bbd0*/  ISETP.NE.U32.AND P3, PT, R0, RZ, PT ;  /* 0x000000ff0000720c */ /* 0x000fe40003f65070 */
[----:B------:R-:W-:Y:S02]  /*5bbe0*/  SEL R0, RZ, 0x4, P6 ;  /* 0x00000004ff007807 */ /* 0x000fe40003000000 */
[----:B------:R-:W-:Y:S02]  /*5bbf0*/  ISETP.GE.AND P6, PT, R11, UR7, PT ;  /* 0x000000070b007c0c */ /* 0x000fe4000bfc6270 */
[----:B------:R-:W4:Y:S01]  /*5bc00*/  S2R R11, SR_TID.X ;  /* 0x00000000000b7919 */ /* 0x000f220000002100 */
[----:B------:R-:W-:Y:S02]  /*5bc10*/  SGXT.U32 R161, R161, 0x1 ;  /* 0x00000001a1a1781a */ /* 0x000fe40000000000 */
[----:B------:R-:W-:-:S02]  /*5bc20*/  ISETP.NE.U32.AND P2, PT, R8, RZ, PT ;  /* 0x000000ff0800720c */ /* 0x000fc40003f45070 */
[----:B------:R-:W-:Y:S02]  /*5bc30*/  IADD3 R8, R160, 0x100000, RZ ;  /* 0x00100000a0087810 */ /* 0x000fe40007ffe0ff */
[----:B------:R-:W-:-:S03]  /*5bc40*/  LOP3.LUT R161, R161, 0x4e, RZ, 0xfc, !PT ;  /* 0x0000004ea1a17812 */ /* 0x000fc600078efcff */
[----:B------:R1:W-:Y:S01]  /*5bc50*/  LDGSTS.E [R8+0x63600], [R194.64], P4 ;  /* 0x63600000c2087fae */ /* 0x0003e2000a12184c */
[----:B------:R-:W-:-:S03]  /*5bc60*/  ISETP.GE.AND P4, PT, R161, UR7, PT ;  /* 0x00000007a1007c0c */ /* 0x000fc6000bf86270 */
[----:B------:R1:W-:Y:S01]  /*5bc70*/  LDGSTS.E [R10+0x63a00], [R190.64], P1 ;  /* 0x63a00000be0a7fae */ /* 0x0003e2000892184c */
[----:B----4-:R-:W-:-:S04]  /*5bc80*/  SHF.R.U32.HI R11, RZ, 0x6, R11 ;  /* 0x00000006ff0b7819 */ /* 0x010fc8000001160b */
[----:B------:R-:W-:-:S04]  /*5bc90*/  SGXT.U32 R11, R11, 0x1 ;  /* 0x000000010b0b781a */ /* 0x000fc80000000000 */
[----:B------:R-:W-:Y:S02]  /*5bca0*/  LOP3.LUT R161, R11, 0x56, RZ, 0xfc, !PT ;  /* 0x000000560ba17812 */ /* 0x000fe400078efcff */
[----:B------:R-:W4:Y:S01]  /*5bcb0*/  S2R R11, SR_TID.X ;  /* 0x00000000000b7919 */ /* 0x000f220000002100 */
[----:B-1----:R-:W-:-:S04]  /*5bcc0*/  SEL R8, RZ, 0x4, P5 ;  /* 0x00000004ff087807 */ /* 0x002fc80002800000 */
[----:B--2---:R-:W-:Y:S02]  /*5bcd0*/  SEL R9, R8, RZ, P0 ;  /* 0x000000ff08097207 */ /* 0x004fe40000000000 */
[----:B------:R-:W-:Y:S02]  /*5bce0*/  SEL R8, R0, RZ, P0 ;  /* 0x000000ff00087207 */ /* 0x000fe40000000000 */
[----:B------:R-:W-:Y:S02]  /*5bcf0*/  SEL R0, RZ, 0x4, P4 ;  /* 0x00000004ff007807 */ /* 0x000fe40002000000 */
[----:B------:R-:W-:Y:S02]  /*5bd00*/  ISETP.NE.U32.AND P4, PT, R8, RZ, PT ;  /* 0x000000ff0800720c */ /* 0x000fe40003f85070 */
[----:B------:R-:W-:Y:S02]  /*5bd10*/  SEL R8, R0, RZ, P0 ;  /* 0x000000ff00087207 */ /* 0x000fe40000000000 */
[----:B------:R-:W-:-:S02]  /*5bd20*/  SEL R0, RZ, 0x4, P6 ;  /* 0x00000004ff007807 */ /* 0x000fc40003000000 */
[----:B------:R-:W-:Y:S02]  /*5bd30*/  ISETP.GE.AND P6, PT, R161, UR7, PT ;  /* 0x00000007a1007c0c */ /* 0x000fe4000bfc6270 */
[----:B------:R-:W-:Y:S02]  /*5bd40*/  ISETP.NE.U32.AND P5, PT, R9, RZ, PT ;  /* 0x000000ff0900720c */ /* 0x000fe40003fa5070 */
[--C-:B----4-:R-:W-:Y:S02]  /*5bd50*/  SHF.R.U32.HI R161, RZ, 0x6, R11.reuse ;  /* 0x00000006ffa17819 */ /* 0x110fe4000001160b */
        /* <DEDUP_REMOVED lines=19> */
[----:B--2---:R-:W-:Y:S02]  /*5be90*/  SEL R8, R0, RZ, P0 ;  /* 0x000000ff00087207 */ /* 0x004fe40000000000 */
        /* <DEDUP_REMOVED lines=13> */
[----:B------:R-:W2:Y:S01]  /*5bf70*/  S2R R11, SR_TID.X ;  /* 0x00000000000b7919 */ /* 0x000ea20000002100 */
[----:B------:R-:W-:Y:S02]  /*5bf80*/  ISETP.NE.U32.AND P4, PT, R8, RZ, PT ;  /* 0x000000ff0800720c */ /* 0x000fe40003f85070 */
[----:B------:R-:W-:Y:S02]  /*5bf90*/  SEL R8, R0, RZ, P0 ;  /* 0x000000ff00087207 */ /* 0x000fe40000000000 */
[----:B------:R-:W-:Y:S02]  /*5bfa0*/  SEL R0, RZ, 0x4, P5 ;  /* 0x00000004ff007807 */ /* 0x000fe40002800000 */
[----:B------:R-:W-:Y:S02]  /*5bfb0*/  ISETP.GE.AND P5, PT, R161, UR7, PT ;  /* 0x00000007a1007c0c */ /* 0x000fe4000bfa6270 */
[----:B--2---:R-:W-:-:S05]  /*5bfc0*/  SHF.R.U32.HI R11, RZ, 0x6, R11 ;  /* 0x00000006ff0b7819 */ /* 0x004fca000001160b */
[----:B------:R1:W-:Y:S01]  /*5bfd0*/  LDGSTS.E [R9+0x65a00], [R134.64], P4 ;  /* 0x65a0000086097fae */ /* 0x0003e2000a12184c */
[----:B------:R-:W-:-:S04]  /*5bfe0*/  SGXT.U32 R11, R11, 0x1 ;  /* 0x000000010b0b781a */ /* 0x000fc80000000000 */
[----:B------:R-:W-:Y:S02]  /*5bff0*/  LOP3.LUT R161, R11, 0x6a, RZ, 0xfc, !PT ;  /* 0x0000006a0ba17812 */ /* 0x000fe400078efcff */
[----:B------:R-:W2:Y:S02]  /*5c000*/  S2R R11, SR_TID.X ;  /* 0x00000000000b7919 */ /* 0x000ea40000002100 */
[----:B------:R-:W-:Y:S02]  /*5c010*/  ISETP.GE.AND P6, PT, R161, UR7, PT ;  /* 0x00000007a1007c0c */ /* 0x000fe4000bfc6270 */
[----:B--2---:R-:W-:-:S04]  /*5c020*/  SHF.R.U32.HI R11, RZ, 0x6, R11 ;  /* 0x00000006ff0b7819 */ /* 0x004fc8000001160b */
[----:B------:R-:W-:-:S04]  /*5c030*/  SGXT.U32 R11, R11, 0x1 ;  /* 0x000000010b0b781a */ /* 0x000fc80000000000 */
[----:B------:R-:W-:Y:S02]  /*5c040*/  LOP3.LUT R161, R11, 0x6e, RZ, 0xfc, !PT ;  /* 0x0000006e0ba17812 */ /* 0x000fe400078efcff */
[----:B------:R-:W2:Y:S01]  /*5c050*/  S2R R11, SR_TID.X ;  /* 0x00000000000b7919 */ /* 0x000ea20000002100 */
        /* <DEDUP_REMOVED lines=8> */
[----:B------:R-:W-:-:S03]  /*5c0e0*/  ISETP.NE.U32.AND P2, PT, R8, RZ, PT ;  /* 0x000000ff0800720c */ /* 0x000fc60003f45070 */
[----:B------:R-:W1:Y:S01]  /*5c0f0*/  S2R R161, SR_TID.X ;  /* 0x0000000000a17919 */ /* 0x000e620000002100 */
[----:B--2---:R-:W-:-:S03]  /*5c100*/  SHF.R.U32.HI R11, RZ, 0x6, R11 ;  /* 0x00000006ff0b7819 */ /* 0x004fc6000001160b */
[----:B------:R1:W-:Y:S01]  /*5c110*/  LDGSTS.E [R9+0x66200], [R114.64], P5 ;  /* 0x6620000072097fae */ /* 0x0003e2000a92184c */
[----:B------:R-:W-:Y:S02]  /*5c120*/  SGXT.U32 R11, R11, 0x1 ;  /* 0x000000010b0b781a */ /* 0x000fe40000000000 */
[----:B------:R-:W-:Y:S02]  /*5c130*/  SEL R8, R0, RZ, P0 ;  /* 0x000000ff00087207 */ /* 0x000fe40000000000 */
[----:B------:R-:W-:Y:S02]  /*5c140*/  LOP3.LUT R11, R11, 0x72, RZ, 0xfc, !PT ;  /* 0x000000720b0b7812 */ /* 0x000fe400078efcff */
[----:B------:R-:W-:Y:S02]  /*5c150*/  SEL R0, RZ, 0x4, P6 ;  /* 0x00000004ff007807 */ /* 0x000fe40003000000 */
[----:B------:R-:W-:Y:S02]  /*5c160*/  ISETP.GE.AND P6, PT, R11, UR7, PT ;  /* 0x000000070b007c0c */ /* 0x000fe4000bfc6270 */
[----:B------:R-:W-:-:S02]  /*5c170*/  SHF.R.U32.HI R11, RZ, 0x6, R246 ;  /* 0x00000006ff0b7819 */ /* 0x000fc400000116f6 */
[----:B------:R-:W-:Y:S02]  /*5c180*/  SHF.R.U32.HI R246, RZ, 0x6, R246 ;  /* 0x00000006fff67819 */ /* 0x000fe400000116f6 */
[----:B------:R-:W-:Y:S02]  /*5c190*/  SGXT.U32 R11, R11, 0x1 ;  /* 0x000000010b0b781a */ /* 0x000fe40000000000 */
[----:B------:R-:W-:Y:S02]  /*5c1a0*/  SGXT.U32 R246, R246, 0x1 ;  /* 0x00000001f6f6781a */ /* 0x000fe40000000000 */
[----:B------:R-:W-:Y:S02]  /*5c1b0*/  ISETP.NE.U32.AND P3, PT, R8, RZ, PT ;  /* 0x000000ff0800720c */ /* 0x000fe40003f65070 */
[----:B------:R-:W-:Y:S02]  /*5c1c0*/  SEL R8, R0, RZ, P0 ;  /* 0x000000ff00087207 */ /* 0x000fe40000000000 */
[----:B------:R-:W-:-:S02]  /*5c1d0*/  LOP3.LUT R11, R11, 0x76, RZ, 0xfc, !PT ;  /* 0x000000760b0b7812 */ /* 0x000fc400078efcff */
[----:B------:R-:W-:Y:S02]  /*5c1e0*/  SEL R0, RZ, 0x4, P6 ;  /* 0x00000004ff007807 */ /* 0x000fe40003000000 */
[----:B------:R-:W-:Y:S02]  /*5c1f0*/  LOP3.LUT R246, R246, 0x7a, RZ, 0xfc, !PT ;  /* 0x0000007af6f67812 */ /* 0x000fe400078efcff */
[----:B------:R-:W-:Y:S02]  /*5c200*/  ISETP.GE.AND P1, PT, R11, UR7, PT ;  /* 0x000000070b007c0c */ /* 0x000fe4000bf26270 */
[----:B------:R-:W-:Y:S02]  /*5c210*/  SEL R0, R0, RZ, P0 ;  /* 0x000000ff00007207 */ /* 0x000fe40000000000 */
[----:B------:R-:W-:Y:S02]  /*5c220*/  ISETP.GE.AND P5, PT, R246, UR7, PT ;  /* 0x00000007f6007c0c */ /* 0x000fe4000bfa6270 */
[----:B-1----:R-:W-:-:S02]  /*5c230*/  SEL R9, RZ, 0x4, P1 ;  /* 0x00000004ff097807 */ /* 0x002fc40000800000 */
[----:B------:R-:W-:Y:S02]  /*5c240*/  ISETP.NE.U32.AND P1, PT, R0, RZ, PT ;  /* 0x000000ff0000720c */ /* 0x000fe40003f25070 */
[----:B------:R-:W-:Y:S02]  /*5c250*/  LOP3.LUT R246, R161, 0x7f, RZ, 0xc0, !PT ;  /* 0x0000007fa1f67812 */ /* 0x000fe400078ec0ff */
[----:B------:R-:W-:Y:S02]  /*5c260*/  SEL R0, RZ, 0x4, P5 ;  /* 0x00000004ff007807 */ /* 0x000fe40002800000 */
[----:B------:R-:W-:Y:S02]  /*5c270*/  ISETP.GE.AND P6, PT, R247, UR7, PT ;  /* 0x00000007f7007c0c */ /* 0x000fe4000bfc6270 */
[----:B------:R-:W-:Y:S02]  /*5c280*/  ISETP.NE.U32.AND P4, PT, R8, RZ, PT ;  /* 0x000000ff0800720c */ /* 0x000fe40003f85070 */
[----:B------:R-:W-:-:S02]  /*5c290*/  ISETP.GE.AND P5, PT, R246, UR7, PT ;  /* 0x00000007f6007c0c */ /* 0x000fc4000bfa6270 */
[----:B------:R-:W-:Y:S02]  /*5c2a0*/  SEL R8, R0, RZ, P0 ;  /* 0x000000ff00087207 */ /* 0x000fe40000000000 */
[----:B----4-:R-:W-:Y:S02]  /*5c2b0*/  SEL R10, RZ, 0x4, P6 ;  /* 0x00000004ff0a7807 */ /* 0x010fe40003000000 */
[----:B------:R-:W-:Y:S02]  /*5c2c0*/  SEL R9, R9, RZ, P0 ;  /* 0x000000ff09097207 */ /* 0x000fe40000000000 */
[----:B------:R-:W-:Y:S02]  /*5c2d0*/  SEL R0, RZ, 0x4, P5 ;  /* 0x00000004ff007807 */ /* 0x000fe40002800000 */
[----:B------:R-:W-:Y:S02]  /*5c2e0*/  ISETP.NE.U32.AND P5, PT, R8, RZ, PT ;  /* 0x000000ff0800720c */ /* 0x000fe40003fa5070 */
[----:B------:R-:W-:-:S02]  /*5c2f0*/  SEL R8, R10, RZ, P0 ;  /* 0x000000ff0a087207 */ /* 0x000fc40000000000 */
[----:B------:R-:W-:Y:S02]  /*5c300*/  ISETP.NE.U32.AND P6, PT, R9, RZ, PT ;  /* 0x000000ff0900720c */ /* 0x000fe40003fc5070 */
[----:B------:R-:W-:Y:S02]  /*5c310*/  IADD3 R11, R160, 0x100000, RZ ;  /* 0x00100000a00b7810 */ /* 0x000fe40007ffe0ff */
[----:B------:R-:W-:Y:S02]  /*5c320*/  SEL R0, R0, RZ, P0 ;  /* 0x000000ff00007207 */ /* 0x000fe40000000000 */
[----:B------:R-:W-:Y:S01]  /*5c330*/  ISETP.NE.U32.AND P0, PT, R8, RZ, PT ;  /* 0x000000ff0800720c */ /* 0x000fe20003f05070 */
[----:B------:R1:W-:Y:S01]  /*5c340*/  LDGSTS.E [R11+0x66600], [R110.64], P2 ;  /* 0x666000006e0b7fae */ /* 0x0003e2000912184c */
[C---:B------:R-:W-:Y:S02]  /*5c350*/  IADD3 R9, R160.reuse, 0x100000, RZ ;  /* 0x00100000a0097810 */ /* 0x040fe40007ffe0ff */
[----:B------:R-:W-:-:S02]  /*5c360*/  IADD3 R8, R160, 0x100000, RZ ;  /* 0x00100000a0087810 */ /* 0x000fc40007ffe0ff */
[----:B------:R-:W-:Y:S01]  /*5c370*/  ISETP.NE.U32.AND P2, PT, R0, RZ, PT ;  /* 0x000000ff0000720c */ /* 0x000fe20003f45070 */
[----:B------:R2:W-:Y:S01]  /*5c380*/  LDGSTS.E [R9+0x66a00], [R78.64], P3 ;  /* 0x66a000004e097fae */ /* 0x0005e2000992184c */
[----:B------:R-:W-:Y:S01]  /*5c390*/  IADD3 R10, R160, 0x100000, RZ ;  /* 0x00100000a00a7810 */ /* 0x000fe20007ffe0ff */
[----:B------:R-:W-:Y:S01]  /*5c3a0*/  IMAD.SHL.U32 R247, R246, 0x4, RZ ;  /* 0x00000004f6f77824 */ /* 0x000fe200078e00ff */
[----:B------:R-:W-:Y:S01]  /*5c3b0*/  IADD3 R0, R160, 0x100000, RZ ;  /* 0x00100000a0007810 */ /* 0x000fe20007ffe0ff */
[----:B------:R4:W-:Y:S04]  /*5c3c0*/  LDGSTS.E [R8+0x66e00], [R74.64], P4 ;  /* 0x66e000004a087fae */ /* 0x0009e8000a12184c */
[----:B------:R1:W-:Y:S04]  /*5c3d0*/  LDGSTS.E [R10+0x67200], [R42.64], P1 ;  /* 0x672000002a0a7fae */ /* 0x0003e8000892184c */
[----:B------:R2:W-:Y:S04]  /*5c3e0*/  LDGSTS.E [R9+0x67600], [R38.64], P6 ;  /* 0x6760000026097fae */ /* 0x0005e8000b12184c */
[----:B------:R4:W-:Y:S04]  /*5c3f0*/  LDGSTS.E [R8+0x67a00], [R6.64], P5 ;  /* 0x67a0000006087fae */ /* 0x0009e8000a92184c */
[----:B------:R3:W-:Y:S01]  /*5c400*/  LDGSTS.E [R0+0x67e00], [R2.64], P0 ;  /* 0x67e0000002007fae */ /* 0x0007e2000812184c */
[----:B-1----:R-:W-:-:S02]  /*5c410*/  IADD3 R10, R247, 0x100000, RZ ;  /* 0x00100000f70a7810 */ /* 0x002fc40007ffe0ff */
[C---:B--2---:R-:W-:Y:S01]  /*5c420*/  IADD3 R9, R247.reuse, 0x100000, RZ ;  /* 0x00100000f7097810 */ /* 0x044fe20007ffe0ff */
[----:B------:R-:W0:Y:S04]  /*5c430*/  LDGDEPBAR ;  /* 0x00000000000079af */ /* 0x000e280000000000 */
[----:B------:R1:W-:Y:S01]  /*5c440*/  LDGSTS.E [R9], [R14.64], P2 ;  /* 0x000000000e097fae */ /* 0x0003e2000912184c */
[----:B---3--:R-:W-:-:S05]  /*5c450*/  IADD3 R0, R247, 0x100000, RZ ;  /* 0x00100000f7007810 */ /* 0x008fca0007ffe0ff */
[----:B------:R2:W-:Y:S04]  /*5c460*/  LDGSTS.E [R0+0x1000], [R236.64], P2 ;  /* 0x01000000ec007fae */ /* 0x0005e8000912184c */
[----:B-1----:R-:W3:Y:S01]  /*5c470*/  LDL.64 R14, [R1+0x7f8] ;  /* 0x0007f800010e7983 */ /* 0x002ee20000100a00 */
[----:B----4-:R-:W-:-:S03]  /*5c480*/  IADD3 R8, R247, 0x100000, RZ ;  /* 0x00100000f7087810 */ /* 0x010fc60007ffe0ff */
[----:B------:R1:W-:Y:S04]  /*5c490*/  LDGSTS.E [R10+0x2000], [R116.64], P2 ;  /* 0x02000000740a7fae */ /* 0x0003e8000912184c */
[----:B--2---:R-:W2:Y:S04]  /*5c4a0*/  LDL.64 R236, [R1+0x830] ;  /* 0x0008300001ec7983 */ /* 0x004ea80000100a00 */
[----:B------:R4:W-:Y:S04]  /*5c4b0*/  LDGSTS.E [R9+0x3000], [R22.64], P2 ;  /* 0x0300000016097fae */ /* 0x0009e8000912184c */
[----:B-1----:R-:W2:Y:S04]  /*5c4c0*/  LDL.64 R116, [R1+0x868] ;  /* 0x0008680001747983 */ /* 0x002ea80000100a00 */
[----:B------:R1:W-:Y:S04]  /*5c4d0*/  LDGSTS.E [R8+0x4000], [R174.64], P2 ;  /* 0x04000000ae087fae */ /* 0x0003e8000912184c */
[----:B----4-:R-:W4:Y:S04]  /*5c4e0*/  LDL.64 R22, [R1+0x8a0] ;  /* 0x0008a00001167983 */ /* 0x010f280000100a00 */
[----:B------:R5:W-:Y:S04]  /*5c4f0*/  LDGSTS.E [R0+0x5000], [R16.64], P2 ;  /* 0x0500000010007fae */ /* 0x000be8000912184c */
[----:B-1----:R-:W4:Y:S04]  /*5c500*/  LDL.64 R174, [R1+0x8d8] ;  /* 0x0008d80001ae7983 */ /* 0x002f280000100a00 */
[----:B------:R1:W-:Y:S04]  /*5c510*/  LDGSTS.E [R9+0x6000], [R20.64], P2 ;  /* 0x0600000014097fae */ /* 0x0003e8000912184c */
[----:B-----5:R-:W5:Y:S04]  /*5c520*/  LDL.64 R16, [R1+0x910] ;  /* 0x0009100001107983 */ /* 0x020f680000100a00 */
[----:B------:R1:W-:Y:S04]  /*5c530*/  LDGSTS.E [R8+0x7000], [R18.64], P2 ;  /* 0x0700000012087fae */ /* 0x0003e8000912184c */
[----:B-1----:R-:W5:Y:S04]  /*5c540*/  LDL.64 R20, [R1+0x948] ;  /* 0x0009480001147983 */ /* 0x002f680000100a00 */
[----:B------:R1:W-:Y:S04]  /*5c550*/  LDGSTS.E [R0+0x8000], [R178.64], P2 ;  /* 0x08000000b2007fae */ /* 0x0003e8000912184c */
[----:B------:R-:W5:Y:S04]  /*5c560*/  LDL.64 R18, [R1+0x980] ;  /* 0x0009800001127983 */ /* 0x000f680000100a00 */
[----:B------:R1:W-:Y:S04]  /*5c570*/  LDGSTS.E [R10+0x9000], [R238.64], P2 ;  /* 0x09000000ee0a7fae */ /* 0x0003e8000912184c */
[----:B-1----:R-:W5:Y:S04]  /*5c580*/  LDL.64 R178, [R1+0x9b8] ;  /* 0x0009b80001b27983 */ /* 0x002f680000100a00 */
[----:B------:R1:W-:Y:S04]  /*5c590*/  LDGSTS.E [R9+0xa000], [R118.64], P2 ;  /* 0x0a00000076097fae */ /* 0x0003e8000912184c */
[----:B------:R-:W5:Y:S04]  /*5c5a0*/  LDL.64 R238, [R1+0x9f0] ;  /* 0x0009f00001ee7983 */ /* 0x000f680000100a00 */
[----:B-1----:R-:W5:Y:S04]  /*5c5b0*/  LDL.64 R118, [R1+0xa28] ;  /* 0x000a280001767983 */ /* 0x002f680000100a00 */
[----:B---3--:R1:W-:Y:S04]  /*5c5c0*/  LDGSTS.E [R0+0xb000], [R14.64], P2 ;  /* 0x0b0000000e007fae */ /* 0x0083e8000912184c */
[----:B--2---:R2:W-:Y:S04]  /*5c5d0*/  LDGSTS.E [R10+0xc000], [R236.64], P2 ;  /* 0x0c000000ec0a7fae */ /* 0x0045e8000912184c */
[----:B-1----:R-:W3:Y:S04]  /*5c5e0*/  LDL.64 R14, [R1+0xb70] ;  /* 0x000b7000010e7983 */ /* 0x002ee80000100a00 */
[----:B------:R1:W-:Y:S04]  /*5c5f0*/  LDGSTS.E [R9+0xd000], [R116.64], P2 ;  /* 0x0d00000074097fae */ /* 0x0003e8000912184c */
[----:B--2---:R-:W2:Y:S04]  /*5c600*/  LDL.64 R236, [R1+0xaa0] ;  /* 0x000aa00001ec7983 */ /* 0x004ea80000100a00 */
[----:B----4-:R4:W-:Y:S04]  /*5c610*/  LDGSTS.E [R8+0xe000], [R22.64], P2 ;  /* 0x0e00000016087fae */ /* 0x0109e8000912184c */
[----:B-1----:R-:W3:Y:S04]  /*5c620*/  LDL.64 R116, [R1+0xac0] ;  /* 0x000ac00001747983 */ /* 0x002ee80000100a00 */
[----:B------:R1:W-:Y:S04]  /*5c630*/  LDGSTS.E [R0+0xf000], [R174.64], P2 ;  /* 0x0f000000ae007fae */ /* 0x0003e8000912184c */
[----:B----4-:R-:W4:Y:S04]  /*5c640*/  LDL.64 R22, [R1+0xaf0] ;  /* 0x000af00001167983 */ /* 0x010f280000100a00 */
[----:B-----5:R5:W-:Y:S04]  /*5c650*/  LDGSTS.E [R9+0x10000], [R16.64], P2 ;  /* 0x1000000010097fae */ /* 0x020be8000912184c */
        /* <DEDUP_REMOVED lines=11> */
[----:B------:R1:W-:Y:S04]  /*5c710*/  LDGSTS.E [R10+0x16000], [R12.64], P2 ;  /* 0x160000000c0a7fae */ /* 0x0003e8000912184c */
[----:B-1----:R-:W5:Y:S04]  /*5c720*/  LDL.64 R118, [R1+0xcb0] ;  /* 0x000cb00001767983 */ /* 0x002f680000100a00 */
[----:B------:R-:W5:Y:S04]  /*5c730*/  LDL.64 R12, [R1+0x1148] ;  /* 0x00114800010c7983 */ /* 0x000f680000100a00 */
[----:B--2---:R1:W-:Y:S04]  /*5c740*/  LDGSTS.E [R9+0x17000], [R236.64], P2 ;  /* 0x17000000ec097fae */ /* 0x0043e8000912184c */
[----:B---3--:R2:W-:Y:S04]  /*5c750*/  LDGSTS.E [R8+0x18000], [R116.64], P2 ;  /* 0x1800000074087fae */ /* 0x0085e8000912184c */
[----:B-1----:R-:W3:Y:S04]  /*5c760*/  LDL.64 R236, [R1+0xd30] ;  /* 0x000d300001ec7983 */ /* 0x002ee80000100a00 */
[----:B----4-:R1:W-:Y:S04]  /*5c770*/  LDGSTS.E [R0+0x19000], [R22.64], P2 ;  /* 0x1900000016007fae */ /* 0x0103e8000912184c */
[----:B--2---:R-:W2:Y:S04]  /*5c780*/  LDL.64 R116, [R1+0xd70] ;  /* 0x000d700001747983 */ /* 0x004ea80000100a00 */
[----:B------:R4:W-:Y:S04]  /*5c790*/  LDGSTS.E [R9+0x1a000], [R174.64], P2 ;  /* 0x1a000000ae097fae */ /* 0x0009e8000912184c */
[----:B-1----:R-:W2:Y:S04]  /*5c7a0*/  LDL.64 R22, [R1+0xdb0] ;  /* 0x000db00001167983 */ /* 0x002ea80000100a00 */
        /* <DEDUP_REMOVED lines=11> */
[----:B------:R1:W-:Y:S04]  /*5c860*/  LDGSTS.E [R9+0x21000], [R238.64], P2 ;  /* 0x21000000ee097fae */ /* 0x0003e8000912184c */
[----:B-1----:R-:W5:Y:S04]  /*5c870*/  LDL.64 R18, [R1+0xfb0] ;  /* 0x000fb00001127983 */ /* 0x002f680000100a00 */
[----:B------:R-:W5:Y:S04]  /*5c880*/  LDL.64 R118, [R1+0xf30] ;  /* 0x000f300001767983 */ /* 0x000f680000100a00 */
[----:B------:R-:W5:Y:S04]  /*5c890*/  LDL.64 R238, [R1+0xf70] ;  /* 0x000f700001ee7983 */ /* 0x000f680000100a00 */
        /* <DEDUP_REMOVED lines=15> */
[----:B------:R-:W5:Y:S04]  /*5c990*/  LDL.64 R178, [R1+0x1258] ;  /* 0x0012580001b27983 */ /* 0x000f680000100a00 */
[----:B------:R1:W-:Y:S04]  /*5c9a0*/  LDGSTS.E [R10+0x2a000], [R118.64], P2 ;  /* 0x2a000000760a7fae */ /* 0x0003e8000912184c */
        /* <DEDUP_REMOVED lines=15> */
[----:B------:R1:W-:Y:S04]  /*5caa0*/  LDGSTS.E [R0+0x33000], [R14.64], P2 ;  /* 0x330000000e007fae */ /* 0x0003e8000912184c */
[----:B------:R1:W-:Y:S04]  /*5cab0*/  LDGSTS.E [R10+0x34000], [R16.64], P2 ;  /* 0x34000000100a7fae */ /* 0x0003e8000912184c */
[----:B-----5:R-:W5:Y:S04]  /*5cac0*/  LDL.64 R20, [R1+0x1418] ;  /* 0x0014180001147983 */ /* 0x020f680000100a00 */
[----:B------:R1:W-:Y:S04]  /*5cad0*/  LDGSTS.E [R9+0x35000], [R178.64], P2 ;  /* 0x35000000b2097fae */ /* 0x0003e8000912184c */
[----:B-1----:R-:W5:Y:S04]  /*5cae0*/  LDL.64 R14, [R1+0x6b8] ;  /* 0x0006b800010e7983 */ /* 0x002f680000100a00 */
[----:B------:R-:W5:Y:S04]  /*5caf0*/  LDL.64 R16, [R1+0x708] ;  /* 0x0007080001107983 */ /* 0x000f680000100a00 */
[----:B------:R-:W5:Y:S04]  /*5cb00*/  LDL.64 R178, [R1+0x1488] ;  /* 0x0014880001b27983 */ /* 0x000f680000100a00 */
[----:B------:R1:W-:Y:S04]  /*5cb10*/  LDGSTS.E [R8+0x36000], [R118.64], P2 ;  /* 0x3600000076087fae */ /* 0x0003e8000912184c */
[----:B------:R1:W-:Y:S04]  /*5cb20*/  LDGSTS.E [R0+0x37000], [R238.64], P2 ;  /* 0x37000000ee007fae */ /* 0x0003e8000912184c */
[----:B------:R-:W2:Y:S04]  /*5cb30*/  S2R R160, SR_TID.X ;  /* 0x0000000000a07919 */ /* 0x000ea80000002100 */
        /* <DEDUP_REMOVED lines=8> */
[----:B------:R1:W-:Y:S04]  /*5cbc0*/  LDGSTS.E [R10+0x3b000], [R22.64], P2 ;  /* 0x3b000000160a7fae */ /* 0x0003e8000912184c */
[----:B----4-:R4:W-:Y:S04]  /*5cbd0*/  LDGSTS.E [R9+0x3c000], [R174.64], P2 ;  /* 0x3c000000ae097fae */ /* 0x0109e8000912184c */
[----:B-1----:R-:W2:Y:S04]  /*5cbe0*/  LDL.64 R18, [R1+0x730] ;  /* 0x0007300001127983 */ /* 0x002ea80000100a00 */
[----:B------:R-:W2:Y:S04]  /*5cbf0*/  LDL.64 R22, [R1+0x6e8] ;  /* 0x0006e80001167983 */ /* 0x000ea80000100a00 */
[----:B-----5:R1:W-:Y:S04]  /*5cc00*/  LDGSTS.E [R0+0x3d000], [R20.64], P2 ;  /* 0x3d00000014007fae */ /* 0x0203e8000912184c */
[----:B------:R5:W-:Y:S04]  /*5cc10*/  LDGSTS.E [R10+0x3e000], [R234.64], P2 ;  /* 0x3e000000ea0a7fae */ /* 0x000be8000912184c */
[----:B-1----:R-:W2:Y:S04]  /*5cc20*/  LDL.64 R20, [R1+0x758] ;  /* 0x0007580001147983 */ /* 0x002ea80000100a00 */
[----:B-----5:R-:W5:Y:S04]  /*5cc30*/  LDL.64 R234, [R1+0x790] ;  /* 0x0007900001ea7983 */ /* 0x020f680000100a00 */
[----:B------:R1:W-:Y:S04]  /*5cc40*/  LDGSTS.E [R9+0x3f000], [R178.64], P2 ;  /* 0x3f000000b2097fae */ /* 0x0003e8000912184c */
[----:B-1----:R-:W5:Y:S01]  /*5cc50*/  LDL.64 R178, [R1+0x7c8] ;  /* 0x0007c80001b27983 */ /* 0x002f620000100a00 */
[----:B------:R-:W-:-:S05]  /*5cc60*/  LOP3.LUT R160, R160, 0x7f, RZ, 0xc0, !PT ;  /* 0x0000007fa0a07812 */ /* 0x000fca00078ec0ff */
[----:B------:R-:W-:-:S05]  /*5cc70*/  IMAD.SHL.U32 R160, R160, 0x4, RZ ;  /* 0x00000004a0a07824 */ /* 0x000fca00078e00ff */
[----:B----4-:R-:W-:-:S04]  /*5cc80*/  LOP3.LUT R175, R160, 0x10, RZ, 0x3c, !PT ;  /* 0x00000010a0af7812 */ /* 0x010fc800078e3cff */
[C---:B------:R-:W-:Y:S02]  /*5cc90*/  IADD3 R8, R175.reuse, 0x100000, RZ ;  /* 0x00100000af087810 */ /* 0x040fe40007ffe0ff */
[C---:B------:R-:W-:Y:S02]  /*5cca0*/  IADD3 R0, R175.reuse, 0x100000, RZ ;  /* 0x00100000af007810 */ /* 0x040fe40007ffe0ff */
[C---:B------:R-:W-:Y:S01]  /*5ccb0*/  IADD3 R9, R175.reuse, 0x100000, RZ ;  /* 0x00100000af097810 */ /* 0x040fe20007ffe0ff */
[----:B------:R1:W-:Y:S01]  /*5ccc0*/  LDGSTS.E [R8+0x200], [R118.64], P2 ;  /* 0x0020000076087fae */ /* 0x0003e2000912184c */
[----:B------:R-:W-:-:S03]  /*5ccd0*/  IADD3 R10, R175, 0x100000, RZ ;  /* 0x00100000af0a7810 */ /* 0x000fc60007ffe0ff */
[----:B------:R4:W-:Y:S04]  /*5cce0*/  LDGSTS.E [R0+0x1200], [R238.64], P2 ;  /* 0x01200000ee007fae */ /* 0x0009e8000912184c */
[----:B-1----:R-:W5:Y:S04]  /*5ccf0*/  LDL.64 R118, [R1+0x800] ;  /* 0x0008000001767983 */ /* 0x002f680000100a00 */
[----:B----4-:R-:W4:Y:S04]  /*5cd00*/  LDL.64 R238, [R1+0x838] ;  /* 0x0008380001ee7983 */ /* 0x010f280000100a00 */
        /* <DEDUP_REMOVED lines=9> */
[----:B------:R5:W-:Y:S04]  /*5cda0*/  LDGSTS.E [R0+0x7200], [R18.64], P2 ;  /* 0x0720000012007fae */ /* 0x000be8000912184c */
[----:B-1----:R-:W2:Y:S04]  /*5cdb0*/  LDL.64 R16, [R1+0x950] ;  /* 0x0009500001107983 */ /* 0x002ea80000100a00 */
[----:B------:R1:W-:Y:S04]  /*5cdc0*/  LDGSTS.E [R10+0x8200], [R20.64], P2 ;  /* 0x08200000140a7fae */ /* 0x0003e8000912184c */
[----:B-----5:R-:W5:Y:S04]  /*5cdd0*/  LDL.64 R18, [R1+0x988] ;  /* 0x0009880001127983 */ /* 0x020f680000100a00 */
[----:B------:R1:W-:Y:S04]  /*5cde0*/  LDGSTS.E [R9+0x9200], [R234.64], P2 ;  /* 0x09200000ea097fae */ /* 0x0003e8000912184c */
[----:B-1----:R-:W5:Y:S04]  /*5cdf0*/  LDL.64 R20, [R1+0x9c0] ;  /* 0x0009c00001147983 */ /* 0x002f680000100a00 */
[----:B------:R1:W-:Y:S04]  /*5ce00*/  LDGSTS.E [R8+0xa200], [R178.64], P2 ;  /* 0x0a200000b2087fae */ /* 0x0003e8000912184c */
[----:B------:R-:W5:Y:S04]  /*5ce10*/  LDL.64 R234, [R1+0x9f8] ;  /* 0x0009f80001ea7983 */ /* 0x000f680000100a00 */
[----:B-1----:R-:W5:Y:S04]  /*5ce20*/  LDL.64 R178, [R1+0xa30] ;  /* 0x000a300001b27983 */ /* 0x002f680000100a00 */
[----:B------:R1:W-:Y:S04]  /*5ce30*/  LDGSTS.E [R0+0xb200], [R118.64], P2 ;  /* 0x0b20000076007fae */ /* 0x0003e8000912184c */
[----:B----4-:R4:W-:Y:S04]  /*5ce40*/  LDGSTS.E [R9+0xc200], [R238.64], P2 ;  /* 0x0c200000ee097fae */ /* 0x0109e8000912184c */
        /* <DEDUP_REMOVED lines=29> */
[----:B-----5:R5:W-:Y:S04]  /*5d020*/  LDGSTS.E [R0+0x1b200], [R22.64], P2 ;  /* 0x1b20000016007fae */ /* 0x020be8000912184c */
        /* <DEDUP_REMOVED lines=41> */
[----:B--2---:R-:W2:Y:S04]  /*5d2c0*/  LDL.64 R116, [R1+0x13b0] ;  /* 0x0013b00001747983 */ /* 0x004ea80000100a00 */
[----:B-----5:R1:W-:Y:S04]  /*5d2d0*/  LDGSTS.E [R10+0x30200], [R22.64], P2 ;  /* 0x30200000160a7fae */ /* 0x0203e8000912184c */
[----:B------:R5:W-:Y:S04]  /*5d2e0*/  LDGSTS.E [R9+0x31200], [R12.64], P2 ;  /* 0x312000000c097fae */ /* 0x000be8000912184c */
[----:B------:R1:W-:Y:S04]  /*5d2f0*/  LDGSTS.E [R8+0x32200], [R14.64], P2 ;  /* 0x322000000e087fae */ /* 0x0003e8000912184c */
[----:B-1----:R-:W2:Y:S04]  /*5d300*/  LDL.LU.64 R22, [R1+0x1888] ;  /* 0x0018880001167983 */ /* 0x002ea80000300a00 */
        /* <DEDUP_REMOVED lines=9> */
[----:B-----5:R-:W5:Y:S01]  /*5d3a0*/  LDL.64 R234, [R1+0x660] ;  /* 0x0006600001ea7983 */ /* 0x020f620000100a00 */
[----:B------:R-:W-:-:S03]  /*5d3b0*/  LOP3.LUT R161, R161, 0x7f, RZ, 0xc0, !PT ;  /* 0x0000007fa1a17812 */ /* 0x000fc600078ec0ff */
[----:B------:R-:W5:Y:S04]  /*5d3c0*/  LDL.64 R12, [R1+0x6c0] ;  /* 0x0006c000010c7983 */ /* 0x000f680000100a00 */
[----:B-1----:R-:W5:Y:S01]  /*5d3d0*/  LDL.64 R178, [R1+0x678] ;  /* 0x0006780001b27983 */ /* 0x002f620000100a00 */
[----:B------:R-:W-:-:S03]  /*5d3e0*/  IMAD.SHL.U32 R160, R161, 0x4, RZ ;  /* 0x00000004a1a07824 */ /* 0x000fc600078e00ff */
[----:B------:R-:W5:Y:S02]  /*5d3f0*/  LDL.64 R174, [R1+0x760] ;  /* 0x0007600001ae7983 */ /* 0x000f640000100a00 */
[----:B------:R-:W-:Y:S02]  /*5d400*/  LOP3.LUT R161, R160, 0x20, RZ, 0x3c, !PT ;  /* 0x00000020a0a17812 */ /* 0x000fe400078e3cff */
[----:B------:R1:W-:Y:S04]  /*5d410*/  LDGSTS.E [R9+0x38200], [R118.64], P2 ;  /* 0x3820000076097fae */ /* 0x0003e8000912184c */
[----:B-1----:R-:W5:Y:S04]  /*5d420*/  LDL.64 R118, [R1+0x690] ;  /* 0x0006900001767983 */ /* 0x002f680000100a00 */
[----:B---3--:R1:W-:Y:S04]  /*5d430*/  LDGSTS.E [R0+0x39200], [R236.64], P2 ;  /* 0x39200000ec007fae */ /* 0x0083e8000912184c */
[----:B----4-:R3:W-:Y:S04]  /*5d440*/  LDGSTS.E [R10+0x3a200], [R238.64], P2 ;  /* 0x3a200000ee0a7fae */ /* 0x0107e8000912184c */
[----:B--2---:R2:W-:Y:S04]  /*5d450*/  LDGSTS.E [R9+0x3b200], [R116.64], P2 ;  /* 0x3b20000074097fae */ /* 0x0045e8000912184c */
[----:B-1----:R-:W4:Y:S04]  /*5d460*/  LDL.64 R236, [R1+0x6a8] ;  /* 0x0006a80001ec7983 */ /* 0x002f280000100a00 */
[----:B---3--:R-:W3:Y:S01]  /*5d470*/  LDL.64 R238, [R1+0x710] ;  /* 0x0007100001ee7983 */ /* 0x008ee20000100a00 */
[----:B------:R-:W-:-:S03]  /*5d480*/  IADD3 R10, R161, 0x100000, RZ ;  /* 0x00100000a10a7810 */ /* 0x000fc60007ffe0ff */
[----:B--2---:R-:W2:Y:S04]  /*5d490*/  LDL.64 R116, [R1+0x6f0] ;  /* 0x0006f00001747983 */ /* 0x004ea80000100a00 */
[----:B------:R1:W-:Y:S04]  /*5d4a0*/  LDGSTS.E [R8+0x3c200], [R16.64], P2 ;  /* 0x3c20000010087fae */ /* 0x0003e8000912184c */
[----:B------:R1:W-:Y:S04]  /*5d4b0*/  LDGSTS.E [R0+0x3d200], [R14.64], P2 ;  /* 0x3d2000000e007fae */ /* 0x0003e8000912184c */
[----:B------:R1:W-:Y:S04]  /*5d4c0*/  LDGSTS.E [R9+0x3e200], [R18.64], P2 ;  /* 0x3e20000012097fae */ /* 0x0003e8000912184c */
[----:B-1----:R-:W3:Y:S01]  /*5d4d0*/  LDL.64 R16, [R1+0x738] ;  /* 0x0007380001107983 */ /* 0x002ee20000100a00 */
[----:B------:R-:W-:-:S03]  /*5d4e0*/  IADD3 R0, R161, 0x100000, RZ ;  /* 0x00100000a1007810 */ /* 0x000fc60007ffe0ff */
[----:B------:R-:W3:Y:S04]  /*5d4f0*/  LDL.64 R14, [R1+0x798] ;  /* 0x00079800010e7983 */ /* 0x000ee80000100a00 */
[----:B------:R1:W-:Y:S04]  /*5d500*/  LDGSTS.E [R8+0x3f200], [R20.64], P2 ;  /* 0x3f20000014087fae */ /* 0x0003e8000912184c */
[----:B------:R-:W3:Y:S04]  /*5d510*/  LDL.64 R18, [R1+0x7d0] ;  /* 0x0007d00001127983 */ /* 0x000ee80000100a00 */
[----:B-----5:R5:W-:Y:S04]  /*5d520*/  LDGSTS.E [R0+0x400], [R234.64], P2 ;  /* 0x00400000ea007fae */ /* 0x020be8000912184c */
[----:B------:R5:W-:Y:S01]  /*5d530*/  LDGSTS.E [R10+0x1400], [R178.64], P2 ;  /* 0x01400000b20a7fae */ /* 0x000be2000912184c */
[----:B------:R-:W-:-:S02]  /*5d540*/  IADD3 R9, R161, 0x100000, RZ ;  /* 0x00100000a1097810 */ /* 0x000fc40007ffe0ff */
[C---:B-1----:R-:W-:Y:S01]  /*5d550*/  IADD3 R8, R161.reuse, 0x100000, RZ ;  /* 0x00100000a1087810 */ /* 0x042fe20007ffe0ff */
[----:B------:R-:W3:Y:S04]  /*5d560*/  LDL.64 R20, [R1+0x878] ;  /* 0x0008780001147983 */ /* 0x000ee80000100a00 */
[----:B-----5:R-:W3:Y:S04]  /*5d570*/  LDL.64 R234, [R1+0x808] ;  /* 0x0008080001ea7983 */ /* 0x020ee80000100a00 */
[----:B------:R-:W3:Y:S04]  /*5d580*/  LDL.64 R178, [R1+0x840] ;  /* 0x0008400001b27983 */ /* 0x000ee80000100a00 */
[----:B------:R1:W-:Y:S04]  /*5d590*/  LDGSTS.E [R9+0x2400], [R118.64], P2 ;  /* 0x0240000076097fae */ /* 0x0003e8000912184c */
[----:B-1----:R-:W3:Y:S04]  /*5d5a0*/  LDL.64 R118, [R1+0x8b0] ;  /* 0x0008b00001767983 */ /* 0x002ee80000100a00 */
[----:B----4-:R1:W-:Y:S04]  /*5d5b0*/  LDGSTS.E [R0+0x3400], [R236.64], P2 ;  /* 0x03400000ec007fae */ /* 0x0103e8000912184c */
[----:B------:R4:W-:Y:S04]  /*5d5c0*/  LDGSTS.E [R10+0x4400], [R12.64], P2 ;  /* 0x044000000c0a7fae */ /* 0x0009e8000912184c */
[----:B--2---:R2:W-:Y:S04]  /*5d5d0*/  LDGSTS.E [R9+0x5400], [R116.64], P2 ;  /* 0x0540000074097fae */ /* 0x0045e8000912184c */
[----:B-1----:R-:W5:Y:S04]  /*5d5e0*/  LDL.64 R236, [R1+0x8e8] ;  /* 0x0008e80001ec7983 */ /* 0x002f680000100a00 */
[----:B---3--:R1:W-:Y:S04]  /*5d5f0*/  LDGSTS.E [R8+0x6400], [R238.64], P2 ;  /* 0x06400000ee087fae */ /* 0x0083e8000912184c */
[----:B--2---:R-:W2:Y:S04]  /*5d600*/  LDL.64 R116, [R1+0x920] ;  /* 0x0009200001747983 */ /* 0x004ea80000100a00 */
[----:B----4-:R-:W3:Y:S04]  /*5d610*/  LDL.64 R12, [R1+0xc80] ;  /* 0x000c8000010c7983 */ /* 0x010ee80000100a00 */
[----:B-1----:R-:W4:Y:S04]  /*5d620*/  LDL.64 R238, [R1+0x958] ;  /* 0x0009580001ee7983 */ /* 0x002f280000100a00 */
[----:B------:R1:W-:Y:S04]  /*5d630*/  LDGSTS.E [R0+0x7400], [R16.64], P2 ;  /* 0x0740000010007fae */ /* 0x0003e8000912184c */
[----:B------:R1:W-:Y:S04]  /*5d640*/  LDGSTS.E [R9+0x8400], [R174.64], P2 ;  /* 0x08400000ae097fae */ /* 0x0003e8000912184c */
[----:B------:R1:W-:Y:S04]  /*5d650*/  LDGSTS.E [R8+0x9400], [R14.64], P2 ;  /* 0x094000000e087fae */ /* 0x0003e8000912184c */
[----:B-1----:R-:W3:Y:S04]  /*5d660*/  LDL.64 R16, [R1+0x990] ;  /* 0x0009900001107983 */ /* 0x002ee80000100a00 */
[----:B------:R-:W3:Y:S04]  /*5d670*/  LDL.64 R174, [R1+0x9c8] ;  /* 0x0009c80001ae7983 */ /* 0x000ee80000100a00 */
[----:B------:R-:W3:Y:S04]  /*5d680*/  LDL.64 R14, [R1+0xa00] ;  /* 0x000a0000010e7983 */ /* 0x000ee80000100a00 */
        /* <DEDUP_REMOVED lines=8> */
[----:B-1----:R-:W3:Y:S04]  /*5d710*/  LDL.64 R20, [R1+0xb40] ;  /* 0x000b400001147983 */ /* 0x002ee80000100a00 */
[----:B------:R-:W3:Y:S04]  /*5d720*/  LDL.64 R118, [R1+0xad0] ;  /* 0x000ad00001767983 */ /* 0x000ee80000100a00 */
[----:B-----5:R1:W-:Y:S04]  /*5d730*/  LDGSTS.E [R9+0xf400], [R236.64], P2 ;  /* 0x0f400000ec097fae */ /* 0x0203e8000912184c */
[----:B--2---:R2:W-:Y:S04]  /*5d740*/  LDGSTS.E [R8+0x10400], [R116.64], P2 ;  /* 0x1040000074087fae */ /* 0x0045e8000912184c */
[----:B-1----:R-:W5:Y:S04]  /*5d750*/  LDL.64 R236, [R1+0xb00] ;  /* 0x000b000001ec7983 */ /* 0x002f680000100a00 */
[----:B----4-:R1:W-:Y:S04]  /*5d760*/  LDGSTS.E [R0+0x11400], [R238.64], P2 ;  /* 0x11400000ee007fae */ /* 0x0103e8000912184c */
[----:B--2---:R-:W2:Y:S04]  /*5d770*/  LDL.64 R116, [R1+0xb80] ;  /* 0x000b800001747983 */ /* 0x004ea80000100a00 */
[----:B-1----:R-:W4:Y:S04]  /*5d780*/  LDL.64 R238, [R1+0xbc0] ;  /* 0x000bc00001ee7983 */ /* 0x002f280000100a00 */
[----:B---3--:R1:W-:Y:S04]  /*5d790*/  LDGSTS.E [R9+0x12400], [R16.64], P2 ;  /* 0x1240000010097fae */ /* 0x0083e8000912184c */
[----:B------:R3:W-:Y:S04]  /*5d7a0*/  LDGSTS.E [R8+0x13400], [R174.64], P2 ;  /* 0x13400000ae087fae */ /* 0x0007e8000912184c */
[----:B------:R3:W-:Y:S04]  /*5d7b0*/  LDGSTS.E [R0+0x14400], [R14.64], P2 ;  /* 0x144000000e007fae */ /* 0x0007e8000912184c */
[----:B-1----:R-:W4:Y:S04]  /*5d7c0*/  LDL.64 R16, [R1+0xc00] ;  /* 0x000c000001107983 */ /* 0x002f280000100a00 */
[----:B---3--:R-:W4:Y:S04]  /*5d7d0*/  LDL.64 R174, [R1+0xc40] ;  /* 0x000c400001ae7983 */ /* 0x008f280000100a00 */
[----:B------:R-:W4:Y:S04]  /*5d7e0*/  LDL.64 R14, [R1+0xcc0] ;  /* 0x000cc000010e7983 */ /* 0x000f280000100a00 */
[----:B------:R1:W-:Y:S04]  /*5d7f0*/  LDGSTS.E [R10+0x15400], [R18.64], P2 ;  /* 0x15400000120a7fae */ /* 0x0003e8000912184c */
[----:B------:R1:W-:Y:S04]  /*5d800*/  LDGSTS.E [R9+0x16400], [R234.64], P2 ;  /* 0x16400000ea097fae */ /* 0x0003e8000912184c */
[----:B------:R1:W-:Y:S04]  /*5d810*/  LDGSTS.E [R0+0x17400], [R178.64], P2 ;  /* 0x17400000b2007fae */ /* 0x0003e8000912184c */
[----:B-1----:R-:W4:Y:S04]  /*5d820*/  LDL.64 R18, [R1+0xd80] ;  /* 0x000d800001127983 */ /* 0x002f280000100a00 */
[----:B------:R-:W4:Y:S04]  /*5d830*/  LDL.64 R234, [R1+0xd00] ;  /* 0x000d000001ea7983 */ /* 0x000f280000100a00 */
[----:B------:R-:W4:Y:S04]  /*5d840*/  LDL.64 R178, [R1+0xd40] ;  /* 0x000d400001b27983 */ /* 0x000f280000100a00 */
[----:B------:R1:W-:Y:S04]  /*5d850*/  LDGSTS.E [R10+0x18400], [R118.64], P2 ;  /* 0x18400000760a7fae */ /* 0x0003e8000912184c */
[----:B-1----:R-:W4:Y:S04]  /*5d860*/  LDL.64 R118, [R1+0xdc0] ;  /* 0x000dc00001767983 */ /* 0x002f280000100a00 */
[----:B-----5:R1:W-:Y:S04]  /*5d870*/  LDGSTS.E [R9+0x19400], [R236.64], P2 ;  /* 0x19400000ec097fae */ /* 0x0203e8000912184c */
[----:B------:R5:W-:Y:S04]  /*5d880*/  LDGSTS.E [R8+0x1a400], [R20.64], P2 ;  /* 0x1a40000014087fae */ /* 0x000be8000912184c */
[----:B--2---:R2:W-:Y:S04]  /*5d890*/  LDGSTS.E [R0+0x1b400], [R116.64], P2 ;  /* 0x1b40000074007fae */ /* 0x0045e8000912184c */
[----:B-1----:R-:W3:Y:S04]  /*5d8a0*/  LDL.64 R236, [R1+0xe00] ;  /* 0x000e000001ec7983 */ /* 0x002ee80000100a00 */
[----:B----4-:R1:W-:Y:S04]  /*5d8b0*/  LDGSTS.E [R9+0x1c400], [R238.64], P2 ;  /* 0x1c400000ee097fae */ /* 0x0103e8000912184c */
[----:B--2---:R-:W2:Y:S04]  /*5d8c0*/  LDL.64 R116, [R1+0xe40] ;  /* 0x000e400001747983 */ /* 0x004ea80000100a00 */
[----:B-----5:R-:W4:Y:S04]  /*5d8d0*/  LDL.64 R20, [R1+0xe80] ;  /* 0x000e800001147983 */ /* 0x020f280000100a00 */
[----:B-1----:R-:W5:Y:S04]  /*5d8e0*/  LDL.64 R238, [R1+0xec0] ;  /* 0x000ec00001ee7983 */ /* 0x002f680000100a00 */
[----:B------:R1:W-:Y:S04]  /*5d8f0*/  LDGSTS.E [R8+0x1d400], [R16.64], P2 ;  /* 0x1d40000010087fae */ /* 0x0003e8000912184c */
[----:B------:R1:W-:Y:S04]  /*5d900*/  LDGSTS.E [R0+0x1e400], [R174.64], P2 ;  /* 0x1e400000ae007fae */ /* 0x0003e8000912184c */
[----:B------:R1:W-:Y:S04]  /*5d910*/  LDGSTS.E [R10+0x1f400], [R12.64], P2 ;  /* 0x1f4000000c0a7fae */ /* 0x0003e8000912184c */
[----:B-1----:R-:W5:Y:S04]  /*5d920*/  LDL.64 R16, [R1+0xf00] ;  /* 0x000f000001107983 */ /* 0x002f680000100a00 */
[----:B------:R1:W-:Y:S04]  /*5d930*/  LDGSTS.E [R9+0x20400], [R14.64], P2 ;  /* 0x204000000e097fae */ /* 0x0003e8000912184c */
[----:B------:R-:W5:Y:S04]  /*5d940*/  LDL.64 R174, [R1+0xf40] ;  /* 0x000f400001ae7983 */ /* 0x000f680000100a00 */
[----:B------:R-:W5:Y:S04]  /*5d950*/  LDL.64 R12, [R1+0x1228] ;  /* 0x00122800010c7983 */ /* 0x000f680000100a00 */
[----:B-1----:R-:W5:Y:S04]  /*5d960*/  LDL.64 R14, [R1+0x1268] ;  /* 0x00126800010e7983 */ /* 0x002f680000100a00 */
[----:B------:R1:W-:Y:S04]  /*5d970*/  LDGSTS.E [R0+0x21400], [R234.64], P2 ;  /* 0x21400000ea007fae */ /* 0x0003e8000912184c */
[----:B------:R1:W-:Y:S04]  /*5d980*/  LDGSTS.E [R10+0x22400], [R178.64], P2 ;  /* 0x22400000b20a7fae */ /* 0x0003e8000912184c */
[----:B------:R1:W-:Y:S04]  /*5d990*/  LDGSTS.E [R9+0x23400], [R18.64], P2 ;  /* 0x2340000012097fae */ /* 0x0003e8000912184c */
[----:B-1----:R-:W5:Y:S04]  /*5d9a0*/  LDL.64 R234, [R1+0xf80] ;  /* 0x000f800001ea7983 */ /* 0x002f680000100a00 */
[----:B------:R-:W5:Y:S04]  /*5d9b0*/  LDL.64 R178, [R1+0xfc0] ;  /* 0x000fc00001b27983 */ /* 0x000f680000100a00 */
[----:B------:R-:W5:Y:S04]  /*5d9c0*/  LDL.64 R18, [R1+0x1198] ;  /* 0x0011980001127983 */ /* 0x000f680000100a00 */
[----:B------:R1:W-:Y:S04]  /*5d9d0*/  LDGSTS.E [R8+0x24400], [R118.64], P2 ;  /* 0x2440000076087fae */ /* 0x0003e8000912184c */
[----:B-1----:R-:W5:Y:S04]  /*5d9e0*/  LDL.64 R118, [R1+0x1048] ;  /* 0x0010480001767983 */ /* 0x002f680000100a00 */
[----:B---3--:R1:W-:Y:S04]  /*5d9f0*/  LDGSTS.E [R0+0x25400], [R236.64], P2 ;  /* 0x25400000ec007fae */ /* 0x0083e8000912184c */
[----:B--2---:R2:W-:Y:S04]  /*5da00*/  LDGSTS.E [R9+0x26400], [R116.64], P2 ;  /* 0x2640000074097fae */ /* 0x0045e8000912184c */
[----:B----4-:R3:W-:Y:S04]  /*5da10*/  LDGSTS.E [R8+0x27400], [R20.64], P2 ;  /* 0x2740000014087fae */ /* 0x0107e8000912184c */
[----:B-----5:R4:W-:Y:S04]  /*5da20*/  LDGSTS.E [R0+0x28400], [R238.64], P2 ;  /* 0x28400000ee007fae */ /* 0x0209e8000912184c */
[----:B-1----:R-:W5:Y:S04]  /*5da30*/  LDL.64 R236, [R1+0x10a0] ;  /* 0x0010a00001ec7983 */ /* 0x002f680000100a00 */
[----:B--2---:R-:W2:Y:S04]  /*5da40*/  LDL.64 R116, [R1+0x1100] ;  /* 0x0011000001747983 */ /* 0x004ea80000100a00 */
[----:B---3--:R-:W3:Y:S04]  /*5da50*/  LDL.64 R20, [R1+0x1160] ;  /* 0x0011600001147983 */ /* 0x008ee80000100a00 */
[----:B----4-:R-:W4:Y:S04]  /*5da60*/  LDL.64 R238, [R1+0x11e8] ;  /* 0x0011e80001ee7983 */ /* 0x010f280000100a00 */
[----:B------:R1:W-:Y:S04]  /*5da70*/  LDGSTS.E [R10+0x29400], [R16.64], P2 ;  /* 0x29400000100a7fae */ /* 0x0003e8000912184c */
[----:B------:R1:W-:Y:S04]  /*5da80*/  LDGSTS.E [R9+0x2a400], [R174.64], P2 ;  /* 0x2a400000ae097fae */ /* 0x0003e8000912184c */
[----:B-1----:R-:W2:Y:S04]  /*5da90*/  LDL.64 R16, [R1+0x12a0] ;  /* 0x0012a00001107983 */ /* 0x002ea80000100a00 */
[----:B------:R-:W2:Y:S04]  /*5daa0*/  LDL.64 R174, [R1+0x12d8] ;  /* 0x0012d80001ae7983 */ /* 0x000ea80000100a00 */
[----:B------:R1:W-:Y:S04]  /*5dab0*/  LDGSTS.E [R0+0x2b400], [R234.64], P2 ;  /* 0x2b400000ea007fae */ /* 0x0003e8000912184c */
[----:B------:R1:W-:Y:S04]  /*5dac0*/  LDGSTS.E [R10+0x2c400], [R178.64], P2 ;  /* 0x2c400000b20a7fae */ /* 0x0003e8000912184c */
[----:B-1----:R-:W2:Y:S04]  /*5dad0*/  LDL.64 R234, [R1+0x1310] ;  /* 0x0013100001ea7983 */ /* 0x002ea80000100a00 */
[----:B------:R-:W2:Y:S04]  /*5dae0*/  LDL.64 R10, [R1+0x1000] ;  /* 0x00100000010a7983 */ /* 0x000ea80000100a00 */
[----:B------:R-:W3:Y:S04]  /*5daf0*/  LDL.64 R178, [R1+0x1348] ;  /* 0x0013480001b27983 */ /* 0x000ee80000100a00 */
[----:B--2---:R1:W-:Y:S04]  /*5db00*/  LDGSTS.E [R9+0x2d400], [R10.64], P2 ;  /* 0x2d4000000a097fae */ /* 0x0043e8000912184c */
[----:B------:R2:W-:Y:S04]  /*5db10*/  LDGSTS.E [R8+0x2e400], [R118.64], P2 ;  /* 0x2e40000076087fae */ /* 0x0005e8000912184c */
[----:B-----5:R5:W-:Y:S01]  /*5db20*/  LDGSTS.E [R0+0x2f400], [R236.64], P2 ;  /* 0x2f400000ec007fae */ /* 0x020be2000912184c */
[----:B-1----:R-:W-:-:S03]  /*5db30*/  IADD3 R10, R161, 0x100000, RZ ;  /* 0x00100000a10a7810 */ /* 0x002fc60007ffe0ff */
[----:B------:R1:W-:Y:S04]  /*5db40*/  LDGSTS.E [R9+0x30400], [R116.64], P2 ;  /* 0x3040000074097fae */ /* 0x0003e8000912184c */
[----:B--2---:R-:W2:Y:S04]  /*5db50*/  LDL.64 R118, [R1+0x1380] ;  /* 0x0013800001767983 */ /* 0x004ea80000100a00 */
[----:B-----5:R-:W5:Y:S04]  /*5db60*/  LDL.64 R236, [R1+0x13b8] ;  /* 0x0013b80001ec7983 */ /* 0x020f680000100a00 */
[----:B-1----:R-:W5:Y:S04]  /*5db70*/  LDL.64 R116, [R1+0x13f0] ;  /* 0x0013f00001747983 */ /* 0x002f680000100a00 */
[----:B---3--:R1:W-:Y:S04]  /*5db80*/  LDGSTS.E [R8+0x31400], [R20.64], P2 ;  /* 0x3140000014087fae */ /* 0x0083e8000912184c */
[----:B------:R3:W-:Y:S04]  /*5db90*/  LDGSTS.E [R0+0x32400], [R18.64], P2 ;  /* 0x3240000012007fae */ /* 0x0007e8000912184c */
[----:B----4-:R4:W-:Y:S04]  /*5dba0*/  LDGSTS.E [R10+0x33400], [R238.64], P2 ;  /* 0x33400000ee0a7fae */ /* 0x0109e8000912184c */
[----:B-1----:R-:W5:Y:S04]  /*5dbb0*/  LDL.LU.64 R20, [R1+0x1880] ;  /* 0x0018800001147983 */ /* 0x002f680000300a00 */
[----:B---3--:R-:W4:Y:S04]  /*5dbc0*/  LDL.LU.64 R18, [R1+0x1878] ;  /* 0x0018780001127983 */ /* 0x008f280000300a00 */
[----:B----4-:R-:W4:Y:S04]  /*5dbd0*/  LDL.64 R238, [R1+0x1460] ;  /* 0x0014600001ee7983 */ /* 0x010f280000100a00 */
[----:B------:R1:W-:Y:S04]  /*5dbe0*/  LDGSTS.E [R9+0x34400], [R12.64], P2 ;  /* 0x344000000c097fae */ /* 0x0003e8000912184c */
[----:B------:R1:W-:Y:S04]  /*5dbf0*/  LDGSTS.E [R0+0x35400], [R14.64], P2 ;  /* 0x354000000e007fae */ /* 0x0003e8000912184c */
[----:B------:R1:W-:Y:S04]  /*5dc00*/  LDGSTS.E [R10+0x36400], [R16.64], P2 ;  /* 0x36400000100a7fae */ /* 0x0003e8000912184c */
[----:B------:R1:W-:Y:S04]  /*5dc10*/  LDGSTS.E [R9+0x37400], [R174.64], P2 ;  /* 0x37400000ae097fae */ /* 0x0003e8000912184c */
[----:B-1----:R-:W4:Y:S04]  /*5dc20*/  LDL.64 R12, [R1+0x648] ;  /* 0x00064800010c7983 */ /* 0x002f280000100a00 */
[----:B------:R1:W-:Y:S04]  /*5dc30*/  LDGSTS.E [R8+0x38400], [R234.64], P2 ;  /* 0x38400000ea087fae */ /* 0x0003e8000912184c */
[----:B------:R-:W4:Y:S01]  /*5dc40*/  LDL.64 R174, [R1+0x640] ;  /* 0x0006400001ae7983 */ /* 0x000f220000100a00 */
[----:B------:R-:W-:-:S03]  /*5dc50*/  LOP3.LUT R160, R160, 0x30, RZ, 0x3c, !PT ;  /* 0x00000030a0a07812 */ /* 0x000fc600078e3cff */
[----:B------:R1:W-:Y:S04]  /*5dc60*/  LDGSTS.E [R0+0x39400], [R178.64], P2 ;  /* 0x39400000b2007fae */ /* 0x0003e8000912184c */
[----:B-1----:R-:W4:Y:S04]  /*5dc70*/  LDL.64 R234, [R1+0x638] ;  /* 0x0006380001ea7983 */ /* 0x002f280000100a00 */
[----:B------:R-:W4:Y:S04]  /*5dc80*/  LDL.64 R14, [R1+0x620] ;  /* 0x00062000010e7983 */ /* 0x000f280000100a00 */
[----:B------:R-:W4:Y:S04]  /*5dc90*/  LDL.64 R178, [R1+0x630] ;  /* 0x0006300001b27983 */ /* 0x000f280000100a00 */
[----:B------:R-:W4:Y:S04]  /*5dca0*/  LDL.64 R16, [R1+0x7a0] ;  /* 0x0007a00001107983 */ /* 0x000f280000100a00 */
[----:B--2---:R1:W-:Y:S04]  /*5dcb0*/  LDGSTS.E [R9+0x3a400], [R118.64], P2 ;  /* 0x3a40000076097fae */ /* 0x0043e8000912184c */
[----:B-----5:R2:W-:Y:S04]  /*5dcc0*/  LDGSTS.E [R8+0x3b400], [R236.64], P2 ;  /* 0x3b400000ec087fae */ /* 0x0205e8000912184c */
[----:B------:R5:W-:Y:S04]  /*5dcd0*/  LDGSTS.E [R0+0x3c400], [R116.64], P2 ;  /* 0x3c40000074007fae */ /* 0x000be8000912184c */
[----:B-1----:R-:W3:Y:S04]  /*5dce0*/  LDL.64 R118, [R1+0x628] ;  /* 0x0006280001767983 */ /* 0x002ee80000100a00 */
[----:B------:R1:W-:Y:S04]  /*5dcf0*/  LDGSTS.E [R10+0x3d400], [R106.64], P2 ;  /* 0x3d4000006a0a7fae */ /* 0x0003e8000912184c */
[----:B--2---:R-:W2:Y:S01]  /*5dd00*/  LDL.64 R236, [R1+0x718] ;  /* 0x0007180001ec7983 */ /* 0x004ea20000100a00 */
[----:B------:R-:W-:-:S03]  /*5dd10*/  IADD3 R8, R160, 0x100000, RZ ;  /* 0x00100000a0087810 */ /* 0x000fc60007ffe0ff */
[----:B-----5:R-:W5:Y:S01]  /*5dd20*/  LDL.64 R116, [R1+0x740] ;  /* 0x0007400001747983 */ /* 0x020f620000100a00 */
[----:B-1----:R-:W-:-:S03]  /*5dd30*/  IADD3 R10, R160, 0x100000, RZ ;  /* 0x00100000a00a7810 */ /* 0x002fc60007ffe0ff */
[----:B------:R-:W5:Y:S04]  /*5dd40*/  LDL.64 R106, [R1+0x768] ;  /* 0x00076800016a7983 */ /* 0x000f680000100a00 */
[----:B----4-:R1:W-:Y:S04]  /*5dd50*/  LDGSTS.E [R9+0x3e400], [R238.64], P2 ;  /* 0x3e400000ee097fae */ /* 0x0103e8000912184c */
[----:B------:R4:W-:Y:S01]  /*5dd60*/  LDGSTS.E [R0+0x3f400], [R56.64], P2 ;  /* 0x3f40000038007fae */ /* 0x0009e2000912184c */
[----:B-1----:R-:W-:-:S03]  /*5dd70*/  IADD3 R9, R160, 0x100000, RZ ;  /* 0x00100000a0097810 */ /* 0x002fc60007ffe0ff */
[----:B------:R-:W5:Y:S04]  /*5dd80*/  LDL.64 R238, [R1+0x810] ;  /* 0x0008100001ee7983 */ /* 0x000f680000100a00 */
[----:B----4-:R-:W5:Y:S04]  /*5dd90*/  LDL.64 R56, [R1+0x7d8] ;  /* 0x0007d80001387983 */ /* 0x010f680000100a00 */
[----:B------:R1:W-:Y:S04]  /*5dda0*/  LDGSTS.E [R10+0x600], [R12.64], P2 ;  /* 0x006000000c0a7fae */ /* 0x0003e8000912184c */
[----:B------:R1:W-:Y:S01]  /*5ddb0*/  LDGSTS.E [R9+0x1600], [R174.64], P2 ;  /* 0x01600000ae097fae */ /* 0x0003e2000912184c */
[----:B------:R-:W-:-:S03]  /*5ddc0*/  IADD3 R0, R160, 0x100000, RZ ;  /* 0x00100000a0007810 */ /* 0x000fc60007ffe0ff */
[----:B-1----:R-:W5:Y:S04]  /*5ddd0*/  LDL.64 R12, [R1+0xb88] ;  /* 0x000b8800010c7983 */ /* 0x002f680000100a00 */
[----:B------:R1:W-:Y:S04]  /*5dde0*/  LDGSTS.E [R8+0x2600], [R234.64], P2 ;  /* 0x02600000ea087fae */ /* 0x0003e8000912184c */
[----:B------:R-:W5:Y:S04]  /*5ddf0*/  LDL.64 R174, [R1+0x848] ;  /* 0x0008480001ae7983 */ /* 0x000f680000100a00 */
[----:B------:R1:W-:Y:S04]  /*5de00*/  LDGSTS.E [R0+0x3600], [R178.64], P2 ;  /* 0x03600000b2007fae */ /* 0x0003e8000912184c */
[----:B-1----:R-:W5:Y:S04]  /*5de10*/  LDL.64 R234, [R1+0x880] ;  /* 0x0008800001ea7983 */ /* 0x002f680000100a00 */
[----:B------:R-:W5:Y:S04]  /*5de20*/  LDL.64 R178, [R1+0x8b8] ;  /* 0x0008b80001b27983 */ /* 0x000f680000100a00 */
[----:B---3--:R1:W-:Y:S04]  /*5de30*/  LDGSTS.E [R9+0x4600], [R118.64], P2 ;  /* 0x0460000076097fae */ /* 0x0083e8000912184c */
[----:B------:R3:W-:Y:S04]  /*5de40*/  LDGSTS.E [R8+0x5600], [R14.64], P2 ;  /* 0x056000000e087fae */ /* 0x0007e8000912184c */
[----:B--2---:R2:W-:Y:S04]  /*5de50*/  LDGSTS.E [R0+0x6600], [R236.64], P2 ;  /* 0x06600000ec007fae */ /* 0x0045e8000912184c */
[----:B-1----:R-:W4:Y:S04]  /*5de60*/  LDL.64 R118, [R1+0x8f0] ;  /* 0x0008f00001767983 */ /* 0x002f280000100a00 */
[----:B---3--:R-:W3:Y:S04]  /*5de70*/  LDL.64 R14, [R1+0x928] ;  /* 0x00092800010e7983 */ /* 0x008ee80000100a00 */
[----:B-----5:R1:W-:Y:S04]  /*5de80*/  LDGSTS.E [R10+0x7600], [R116.64], P2 ;  /* 0x07600000740a7fae */ /* 0x0203e8000912184c */
[----:B--2---:R-:W2:Y:S04]  /*5de90*/  LDL.64 R236, [R1+0x960] ;  /* 0x0009600001ec7983 */ /* 0x004ea80000100a00 */
[----:B------:R5:W-:Y:S04]  /*5dea0*/  LDGSTS.E [R9+0x8600], [R106.64], P2 ;  /* 0x086000006a097fae */ /* 0x000be8000912184c */
[----:B-1----:R-:W2:Y:S04]  /*5deb0*/  LDL.64 R116, [R1+0x998] ;  /* 0x0009980001747983 */ /* 0x002ea80000100a00 */
[----:B------:R1:W-:Y:S04]  /*5dec0*/  LDGSTS.E [R0+0x9600], [R16.64], P2 ;  /* 0x0960000010007fae */ /* 0x0003e8000912184c */
[----:B-----5:R-:W5:Y:S04]  /*5ded0*/  LDL.64 R106, [R1+0x9d0] ;  /* 0x0009d000016a7983 */ /* 0x020f680000100a00 */
[----:B------:R1:W-:Y:S04]  /*5dee0*/  LDGSTS.E [R10+0xa600], [R56.64], P2 ;  /* 0x0a600000380a7fae */ /* 0x0003e8000912184c */
[----:B------:R1:W-:Y:S04]  /*5def0*/  LDGSTS.E [R9+0xb600], [R238.64], P2 ;  /* 0x0b600000ee097fae */ /* 0x0003e8000912184c */
[----:B-1----:R-:W5:Y:S04]  /*5df00*/  LDL.64 R16, [R1+0xa40] ;  /* 0x000a400001107983 */ /* 0x002f680000100a00 */
[----:B------:R-:W5:Y:S04]  /*5df10*/  LDL.64 R56, [R1+0xa08] ;  /* 0x000a080001387983 */ /* 0x000f680000100a00 */
[----:B------:R-:W5:Y:S04]  /*5df20*/  LDL.64 R238, [R1+0xa78] ;  /* 0x000a780001ee7983 */ /* 0x000f680000100a00 */
[----:B------:R1:W-:Y:S04]  /*5df30*/  LDGSTS.E [R8+0xc600], [R174.64], P2 ;  /* 0x0c600000ae087fae */ /* 0x0003e8000912184c */
[----:B------:R1:W-:Y:S04]  /*5df40*/  LDGSTS.E [R0+0xd600], [R234.64], P2 ;  /* 0x0d600000ea007fae */ /* 0x0003e8000912184c */
[----:B-1----:R-:W5:Y:S04]  /*5df50*/  LDL.64 R174, [R1+0xab8] ;  /* 0x000ab80001ae7983 */ /* 0x002f680000100a00 */
[----:B------:R1:W-:Y:S04]  /*5df60*/  LDGSTS.E [R9+0xe600], [R178.64], P2 ;  /* 0x0e600000b2097fae */ /* 0x0003e8000912184c */
[----:B------:R-:W5:Y:S04]  /*5df70*/  LDL.64 R234, [R1+0xad8] ;  /* 0x000ad80001ea7983 */ /* 0x000f680000100a00 */
[----:B-1----:R-:W5:Y:S04]  /*5df80*/  LDL.64 R178, [R1+0xb08] ;  /* 0x000b080001b27983 */ /* 0x002f680000100a00 */
[----:B----4-:R1:W-:Y:S04]  /*5df90*/  LDGSTS.E [R8+0xf600], [R118.64], P2 ;  /* 0x0f60000076087fae */ /* 0x0103e8000912184c */
[----:B---3--:R3:W-:Y:S04]  /*5dfa0*/  LDGSTS.E [R0+0x10600], [R14.64], P2 ;  /* 0x106000000e007fae */ /* 0x0087e8000912184c */
[----:B-1----:R-:W4:Y:S04]  /*5dfb0*/  LDL.64 R118, [R1+0xb48] ;  /* 0x000b480001767983 */ /* 0x002f280000100a00 */
[----:B--2---:R1:W-:Y:S04]  /*5dfc0*/  LDGSTS.E [R10+0x11600], [R236.64], P2 ;  /* 0x11600000ec0a7fae */ /* 0x0043e8000912184c */
[----:B------:R2:W-:Y:S04]  /*5dfd0*/  LDGSTS.E [R9+0x12600], [R116.64], P2 ;  /* 0x1260000074097fae */ /* 0x0005e8000912184c */
[----:B---3--:R-:W3:Y:S04]  /*5dfe0*/  LDL.64 R14, [R1+0xc08] ;  /* 0x000c0800010e7983 */ /* 0x008ee80000100a00 */
[----:B-1----:R-:W3:Y:S04]  /*5dff0*/  LDL.64 R236, [R1+0xbc8] ;  /* 0x000bc80001ec7983 */ /* 0x002ee80000100a00 */
[----:B-----5:R1:W-:Y:S04]  /*5e000*/  LDGSTS.E [R0+0x13600], [R106.64], P2 ;  /* 0x136000006a007fae */ /* 0x0203e8000912184c */
[----:B--2---:R-:W2:Y:S04]  /*5e010*/  LDL.64 R116, [R1+0xc48] ;  /* 0x000c480001747983 */ /* 0x004ea80000100a00 */
[----:B------:R5:W-:Y:S04]  /*5e020*/  LDGSTS.E [R10+0x14600], [R56.64], P2 ;  /* 0x14600000380a7fae */ /* 0x000be8000912184c */
[----:B-1----:R-:W2:Y:S04]  /*5e030*/  LDL.64 R106, [R1+0xc88] ;  /* 0x000c8800016a7983 */ /* 0x002ea80000100a00 */
[----:B------:R1:W-:Y:S04]  /*5e040*/  LDGSTS.E [R9+0x15600], [R16.64], P2 ;  /* 0x1560000010097fae */ /* 0x0003e8000912184c */
[----:B-----5:R-:W4:Y:S04]  /*5e050*/  LDL.64 R56, [R1+0xcc8] ;  /* 0x000cc80001387983 */ /* 0x020f280000100a00 */
[----:B------:R1:W-:Y:S04]  /*5e060*/  LDGSTS.E [R8+0x16600], [R238.64], P2 ;  /* 0x16600000ee087fae */ /* 0x0003e8000912184c */
[----:B-1----:R-:W4:Y:S04]  /*5e070*/  LDL.64 R16, [R1+0xd08] ;  /* 0x000d080001107983 */ /* 0x002f280000100a00 */
[----:B------:R1:W-:Y:S04]  /*5e080*/  LDGSTS.E [R0+0x17600], [R174.64], P2 ;  /* 0x17600000ae007fae */ /* 0x0003e8000912184c */
[----:B------:R1:W-:Y:S04]  /*5e090*/  LDGSTS.E [R9+0x18600], [R234.64], P2 ;  /* 0x18600000ea097fae */ /* 0x0003e8000912184c */
[----:B------:R-:W4:Y:S04]  /*5e0a0*/  LDL.64 R238, [R1+0xd88] ;  /* 0x000d880001ee7983 */ /* 0x000f280000100a00 */
[----:B-1----:R-:W4:Y:S04]  /*5e0b0*/  LDL.64 R174, [R1+0xd48] ;  /* 0x000d480001ae7983 */ /* 0x002f280000100a00 */
[----:B------:R-:W4:Y:S04]  /*5e0c0*/  LDL.64 R234, [R1+0xdc8] ;  /* 0x000dc80001ea7983 */ /* 0x000f280000100a00 */
[----:B------:R1:W-:Y:S04]  /*5e0d0*/  LDGSTS.E [R8+0x19600], [R178.64], P2 ;  /* 0x19600000b2087fae */ /* 0x0003e8000912184c */
[----:B-1----:R-:W4:Y:S04]  /*5e0e0*/  LDL.64 R178, [R1+0xe08] ;  /* 0x000e080001b27983 */ /* 0x002f280000100a00 */
[----:B----4-:R1:W-:Y:S04]  /*5e0f0*/  LDGSTS.E [R0+0x1a600], [R118.64], P2 ;  /* 0x1a60000076007fae */ /* 0x0103e8000912184c */
[----:B------:R4:W-:Y:S04]  /*5e100*/  LDGSTS.E [R10+0x1b600], [R12.64], P2 ;  /* 0x1b6000000c0a7fae */ /* 0x0009e8000912184c */
[----:B-1----:R-:W5:Y:S04]  /*5e110*/  LDL.64 R118, [R1+0xe48] ;  /* 0x000e480001767983 */ /* 0x002f680000100a00 */
[----:B---3--:R1:W-:Y:S04]  /*5e120*/  LDGSTS.E [R9+0x1c600], [R236.64], P2 ;  /* 0x1c600000ec097fae */ /* 0x0083e8000912184c */
[----:B------:R3:W-:Y:S04]  /*5e130*/  LDGSTS.E [R0+0x1d600], [R14.64], P2 ;  /* 0x1d6000000e007fae */ /* 0x0007e8000912184c */
[----:B--2---:R2:W-:Y:S04]  /*5e140*/  LDGSTS.E [R10+0x1e600], [R116.64], P2 ;  /* 0x1e600000740a7fae */ /* 0x0045e8000912184c */
[----:B-1----:R-:W5:Y:S04]  /*5e150*/  LDL.64 R236, [R1+0xe88] ;  /* 0x000e880001ec7983 */ /* 0x002f680000100a00 */
[----:B---3--:R-:W3:Y:S04]  /*5e160*/  LDL.64 R14, [R1+0x1050] ;  /* 0x00105000010e7983 */ /* 0x008ee80000100a00 */
[----:B------:R1:W-:Y:S04]  /*5e170*/  LDGSTS.E [R9+0x1f600], [R106.64], P2 ;  /* 0x1f6000006a097fae */ /* 0x0003e8000912184c */
[----:B--2---:R-:W2:Y:S04]  /*5e180*/  LDL.64 R116, [R1+0xf48] ;  /* 0x000f480001747983 */ /* 0x004ea80000100a00 */
[----:B----4-:R4:W-:Y:S04]  /*5e190*/  LDGSTS.E [R8+0x20600], [R56.64], P2 ;  /* 0x2060000038087fae */ /* 0x0109e8000912184c */
[----:B-1----:R-:W2:Y:S04]  /*5e1a0*/  LDL.64 R106, [R1+0xf08] ;  /* 0x000f0800016a7983 */ /* 0x002ea80000100a00 */
[----:B------:R1:W-:Y:S04]  /*5e1b0*/  LDGSTS.E [R0+0x21600], [R16.64], P2 ;  /* 0x2160000010007fae */ /* 0x0003e8000912184c */
[----:B----4-:R-:W4:Y:S04]  /*5e1c0*/  LDL.64 R56, [R1+0xf88] ;  /* 0x000f880001387983 */ /* 0x010f280000100a00 */
[----:B------:R-:W3:Y:S04]  /*5e1d0*/  LDL.64 R12, [R1+0x1168] ;  /* 0x00116800010c7983 */ /* 0x000ee80000100a00 */
[----:B-1----:R-:W3:Y:S04]  /*5e1e0*/  LDL.64 R16, [R1+0x1008] ;  /* 0x0010080001107983 */ /* 0x002ee80000100a00 */
[----:B------:R1:W-:Y:S04]  /*5e1f0*/  LDGSTS.E [R9+0x22600], [R174.64], P2 ;  /* 0x22600000ae097fae */ /* 0x0003e8000912184c */
[----:B------:R1:W-:Y:S04]  /*5e200*/  LDGSTS.E [R8+0x23600], [R238.64], P2 ;  /* 0x23600000ee087fae */ /* 0x0003e8000912184c */
[----:B------:R1:W-:Y:S04]  /*5e210*/  LDGSTS.E [R0+0x24600], [R234.64], P2 ;  /* 0x24600000ea007fae */ /* 0x0003e8000912184c */
[----:B-1----:R-:W3:Y:S04]  /*5e220*/  LDL.64 R174, [R1+0xfc8] ;  /* 0x000fc80001ae7983 */ /* 0x002ee80000100a00 */
[----:B------:R-:W3:Y:S04]  /*5e230*/  LDL.64 R238, [R1+0x11f0] ;  /* 0x0011f00001ee7983 */ /* 0x000ee80000100a00 */
[----:B------:R-:W3:Y:S04]  /*5e240*/  LDL.64 R234, [R1+0x10b0] ;  /* 0x0010b00001ea7983 */ /* 0x000ee80000100a00 */
[----:B------:R1:W-:Y:S04]  /*5e250*/  LDGSTS.E [R10+0x25600], [R178.64], P2 ;  /* 0x25600000b20a7fae */ /* 0x0003e8000912184c */
[----:B-1----:R-:W3:Y:S04]  /*5e260*/  LDL.64 R178, [R1+0x1230] ;  /* 0x0012300001b27983 */ /* 0x002ee80000100a00 */
[----:B-----5:R1:W-:Y:S04]  /*5e270*/  LDGSTS.E [R9+0x26600], [R118.64], P2 ;  /* 0x2660000076097fae */ /* 0x0203e8000912184c */
[----:B-1----:R-:W5:Y:S04]  /*5e280*/  LDL.64 R118, [R1+0x470] ;  /* 0x0004700001767983 */ /* 0x002f680000100a00 */
[----:B------:R1:W-:Y:S04]  /*5e290*/  LDGSTS.E [R0+0x27600], [R236.64], P2 ;  /* 0x27600000ec007fae */ /* 0x0003e8000912184c */
[----:B------:R1:W-:Y:S04]  /*5e2a0*/  LDGSTS.E [R10+0x28600], [R176.64], P2 ;  /* 0x28600000b00a7fae */ /* 0x0003e8000912184c */
[----:B-1----:R-:W5:Y:S04]  /*5e2b0*/  LDL.64 R236, [R1+0x11b0] ;  /* 0x0011b00001ec7983 */ /* 0x002f680000100a00 */
[----:B------:R-:W5:Y:S04]  /*5e2c0*/  LDL.64 R176, [R1+0x460] ;  /* 0x0004600001b07983 */ /* 0x000f680000100a00 */
[----:B--2---:R1:W-:Y:S04]  /*5e2d0*/  LDGSTS.E [R9+0x29600], [R106.64], P2 ;  /* 0x296000006a097fae */ /* 0x0043e8000912184c */
[----:B------:R2:W-:Y:S04]  /*5e2e0*/  LDGSTS.E [R8+0x2a600], [R116.64], P2 ;  /* 0x2a60000074087fae */ /* 0x0005e8000912184c */
[----:B----4-:R4:W-:Y:S04]  /*5e2f0*/  LDGSTS.E [R0+0x2b600], [R56.64], P2 ;  /* 0x2b60000038007fae */ /* 0x0109e8000912184c */
[----:B-1----:R-:W5:Y:S04]  /*5e300*/  LDL.64 R106, [R1+0x468] ;  /* 0x00046800016a7983 */ /* 0x002f680000100a00 */
[----:B--2---:R-:W2:Y:S04]  /*5e310*/  LDL.64 R116, [R1+0x450] ;  /* 0x0004500001747983 */ /* 0x004ea80000100a00 */
[----:B----4-:R-:W4:Y:S04]  /*5e320*/  LDL.64 R56, [R1+0x458] ;  /* 0x0004580001387983 */ /* 0x010f280000100a00 */
[----:B---3--:R1:W-:Y:S04]  /*5e330*/  LDGSTS.E [R9+0x2c600], [R174.64], P2 ;  /* 0x2c600000ae097fae */ /* 0x0083e8000912184c */
[----:B------:R3:W-:Y:S04]  /*5e340*/  LDGSTS.E [R8+0x2d600], [R16.64], P2 ;  /* 0x2d60000010087fae */ /* 0x0007e8000912184c */
[----:B------:R3:W-:Y:S04]  /*5e350*/  LDGSTS.E [R0+0x2e600], [R14.64], P2 ;  /* 0x2e6000000e007fae */ /* 0x0007e8000912184c */
[----:B-1----:R-:W2:Y:S04]  /*5e360*/  LDL.64 R174, [R1+0x448] ;  /* 0x0004480001ae7983 */ /* 0x002ea80000100a00 */
[----:B---3--:R-:W3:Y:S04]  /*5e370*/  LDL.LU.64 R16, [R1+0x1870] ;  /* 0x0018700001107983 */ /* 0x008ee80000300a00 */
[----:B------:R-:W2:Y:S04]  /*5e380*/  LDL.LU.64 R14, [R1+0x1868] ;  /* 0x00186800010e7983 */ /* 0x000ea80000300a00 */
[----:B------:R1:W-:Y:S04]  /*5e390*/  LDGSTS.E [R10+0x2f600], [R234.64], P2 ;  /* 0x2f600000ea0a7fae */ /* 0x0003e8000912184c */
[----:B-1----:R-:W2:Y:S04]  /*5e3a0*/  LDL.64 R10, [R1+0x1108] ;  /* 0x00110800010a7983 */ /* 0x002ea80000100a00 */
[----:B------:R-:W3:Y:S04]  /*5e3b0*/  LDL.64 R234, [R1+0x440] ;  /* 0x0004400001ea7983 */ /* 0x000ee80000100a00 */
[----:B--2---:R1:W-:Y:S04]  /*5e3c0*/  LDGSTS.E [R9+0x30600], [R10.64], P2 ;  /* 0x306000000a097fae */ /* 0x0043e8000912184c */
[----:B------:R2:W-:Y:S01]  /*5e3d0*/  LDGSTS.E [R0+0x31600], [R12.64], P2 ;  /* 0x316000000c007fae */ /* 0x0005e2000912184c */
[----:B-1----:R-:W-:Y:S01]  /*5e3e0*/  IADD3 R10, R160, 0x100000, RZ ;  /* 0x00100000a00a7810 */ /* 0x002fe20007ffe0ff */
[----:B------:R-:W-:-:S02]  /*5e3f0*/  IMAD.SHL.U32 R161, R246, 0x4, RZ ;  /* 0x00000004f6a17824 */ /* 0x000fc400078e00ff */
[----:B--2---:R-:W2:Y:S04]  /*5e400*/  LDL.64 R12, [R1+0xf10] ;  /* 0x000f1000010c7983 */ /* 0x004ea80000100a00 */
[----:B-----5:R1:W-:Y:S04]  /*5e410*/  LDGSTS.E [R10+0x32600], [R236.64], P2 ;  /* 0x32600000ec0a7fae */ /* 0x0203e8000912184c */
[----:B------:R5:W-:Y:S04]  /*5e420*/  LDGSTS.E [R9+0x33600], [R238.64], P2 ;  /* 0x33600000ee097fae */ /* 0x000be8000912184c */
[----:B------:R3:W-:Y:S04]  /*5e430*/  LDGSTS.E [R8+0x34600], [R178.64], P2 ;  /* 0x34600000b2087fae */ /* 0x0007e8000912184c */
[----:B-1----:R-:W2:Y:S04]  /*5e440*/  LDL.64 R236, [R1+0x430] ;  /* 0x0004300001ec7983 */ /* 0x002ea80000100a00 */
[----:B------:R1:W-:Y:S04]  /*5e450*/  LDGSTS.E [R0+0x35600], [R118.64], P2 ;  /* 0x3560000076007fae */ /* 0x0003e8000912184c */
[----:B------:R1:W-:Y:S04]  /*5e460*/  LDGSTS.E [R9+0x36600], [R106.64], P2 ;  /* 0x366000006a097fae */ /* 0x0003e8000912184c */
[----:B------:R3:W-:Y:S04]  /*5e470*/  LDGSTS.E [R8+0x37600], [R176.64], P2 ;  /* 0x37600000b0087fae */ /* 0x0007e8000912184c */
[----:B----4-:R4:W-:Y:S04]  /*5e480*/  LDGSTS.E [R0+0x38600], [R56.64], P2 ;  /* 0x3860000038007fae */ /* 0x0109e8000912184c */
[----:B-1----:R-:W2:Y:S04]  /*5e490*/  LDL.64 R106, [R1+0x418] ;  /* 0x00041800016a7983 */ /* 0x002ea80000100a00 */
[----:B---3--:R-:W3:Y:S04]  /*5e4a0*/  LDL.64 R176, [R1+0x410] ;  /* 0x0004100001b07983 */ /* 0x008ee80000100a00 */
[----:B----4-:R-:W4:Y:S01]  /*5e4b0*/  LDL.64 R56, [R1+0x408] ;  /* 0x0004080001387983 */ /* 0x010f220000100a00 */
[----:B------:R-:W-:-:S03]  /*5e4c0*/  LOP3.LUT R246, R161, 0x40, RZ, 0x3c, !PT ;  /* 0x00000040a1f67812 */ /* 0x000fc600078e3cff */
[----:B------:R1:W-:Y:S04]  /*5e4d0*/  LDGSTS.E [R10+0x39600], [R116.64], P2 ;  /* 0x39600000740a7fae */ /* 0x0003e8000912184c */
[----:B------:R1:W-:Y:S04]  /*5e4e0*/  LDGSTS.E [R9+0x3a600], [R174.64], P2 ;  /* 0x3a600000ae097fae */ /* 0x0003e8000912184c */
[----:B------:R5:W-:Y:S04]  /*5e4f0*/  LDGSTS.E [R0+0x3b600], [R234.64], P2 ;  /* 0x3b600000ea007fae */ /* 0x000be8000912184c */
[----:B------:R-:W4:Y:S04]  /*5e500*/  LDL.64 R118, [R1+0x3f8] ;  /* 0x0003f80001767983 */ /* 0x000f280000100a00 */
[----:B-1----:R-:W4:Y:S04]  /*5e510*/  LDL.64 R174, [R1+0x400] ;  /* 0x0004000001ae7983 */ /* 0x002f280000100a00 */
[----:B------:R1:W-:Y:S04]  /*5e520*/  LDGSTS.E [R10+0x3c600], [R170.64], P2 ;  /* 0x3c600000aa0a7fae */ /* 0x0003e8000912184c */
[----:B------:R-:W4:Y:S04]  /*5e530*/  LDL.64 R116, [R1+0x3f0] ;  /* 0x0003f00001747983 */ /* 0x000f280000100a00 */
[----:B-----5:R-:W4:Y:S04]  /*5e540*/  LDL.64 R234, [R1+0x3e8] ;  /* 0x0003e80001ea7983 */ /* 0x020f280000100a00 */
[----:B-1----:R-:W4:Y:S04]  /*5e550*/  LDL.64 R170, [R1+0x3e0] ;  /* 0x0003e00001aa7983 */ /* 0x002f280000100a00 */
[----:B------:R-:W4:Y:S04]  /*5e560*/  LDL.64 R178, [R1+0xd8] ;  /* 0x0000d80001b27983 */ /* 0x000f280000100a00 */
[----:B------:R-:W4:Y:S04]  /*5e570*/  LDL.64 R238, [R1+0x1058] ;  /* 0x0010580001ee7983 */ /* 0x000f280000100a00 */
[----:B--2---:R1:W-:Y:S04]  /*5e580*/  LDGSTS.E [R9+0x3d600], [R236.64], P2 ;  /* 0x3d600000ec097fae */ /* 0x0043e8000912184c */
[----:B------:R2:W-:Y:S04]  /*5e590*/  LDGSTS.E [R8+0x3e600], [R168.64], P2 ;  /* 0x3e600000a8087fae */ /* 0x0005e8000912184c */
[----:B------:R2:W-:Y:S01]  /*5e5a0*/  LDGSTS.E [R0+0x3f600], [R166.64], P2 ;  /* 0x3f600000a6007fae */ /* 0x0005e2000912184c */
[----:B-1----:R-:W-:-:S03]  /*5e5b0*/  IADD3 R9, R246, 0x100000, RZ ;  /* 0x00100000f6097810 */ /* 0x002fc60007ffe0ff */
[----:B------:R-:W5:Y:S01]  /*5e5c0*/  LDL.64 R236, [R1+0x3d8] ;  /* 0x0003d80001ec7983 */ /* 0x000f620000100a00 */
[----:B--2---:R-:W-:-:S03]  /*5e5d0*/  IADD3 R8, R246, 0x100000, RZ ;  /* 0x00100000f6087810 */ /* 0x004fc60007ffe0ff */
[----:B------:R-:W2:Y:S01]  /*5e5e0*/  LDL.64 R168, [R1+0x3d0] ;  /* 0x0003d00001a87983 */ /* 0x000ea20000100a00 */
[----:B------:R-:W-:-:S03]  /*5e5f0*/  IADD3 R0, R246, 0x100000, RZ ;  /* 0x00100000f6007810 */ /* 0x000fc60007ffe0ff */
[----:B------:R-:W2:Y:S04]  /*5e600*/  LDL.64 R166, [R1+0x3c8] ;  /* 0x0003c80001a67983 */ /* 0x000ea80000100a00 */
[----:B------:R1:W-:Y:S04]  /*5e610*/  LDGSTS.E [R9+0x800], [R106.64], P2 ;  /* 0x008000006a097fae */ /* 0x0003e8000912184c */
[----:B---3--:R3:W-:Y:S04]  /*5e620*/  LDGSTS.E [R8+0x1800], [R176.64], P2 ;  /* 0x01800000b0087fae */ /* 0x0087e8000912184c */
[----:B----4-:R4:W-:Y:S04]  /*5e630*/  LDGSTS.E [R0+0x2800], [R56.64], P2 ;  /* 0x0280000038007fae */ /* 0x0109e8000912184c */
[----:B-1----:R-:W2:Y:S04]  /*5e640*/  LDL.64 R106, [R1+0x3c0] ;  /* 0x0003c000016a7983 */ /* 0x002ea80000100a00 */
[----:B---3--:R-:W3:Y:S04]  /*5e650*/  LDL.64 R176, [R1+0x3b8] ;  /* 0x0003b80001b07983 */ /* 0x008ee80000100a00 */
[----:B----4-:R-:W3:Y:S01]  /*5e660*/  LDL.64 R56, [R1+0x3b0] ;  /* 0x0003b00001387983 */ /* 0x010ee20000100a00 */
[----:B------:R-:W-:-:S05]  /*5e670*/  IADD3 R10, R246, 0x100000, RZ ;  /* 0x00100000f60a7810 */ /* 0x000fca0007ffe0ff */
        /* <DEDUP_REMOVED lines=12> */
[----:B------:R5:W-:Y:S04]  /*5e740*/  LDGSTS.E [R9+0xa800], [R166.64], P2 ;  /* 0x0a800000a6097fae */ /* 0x000be8000912184c */
[----:B-1----:R-:W4:Y:S04]  /*5e750*/  LDL.64 R236, [R1+0x380] ;  /* 0x0003800001ec7983 */ /* 0x002f280000100a00 */
[----:B--2---:R-:W2:Y:S04]  /*5e760*/  LDL.64 R168, [R1+0x378] ;  /* 0x0003780001a87983 */ /* 0x004ea80000100a00 */
[----:B-----5:R-:W5:Y:S04]  /*5e770*/  LDL.64 R166, [R1+0x370] ;  /* 0x0003700001a67983 */ /* 0x020f680000100a00 */
[----:B------:R1:W-:Y:S04]  /*5e780*/  LDGSTS.E [R8+0xb800], [R106.64], P2 ;  /* 0x0b8000006a087fae */ /* 0x0003e8000912184c */
[----:B---3--:R3:W-:Y:S04]  /*5e790*/  LDGSTS.E [R0+0xc800], [R176.64], P2 ;  /* 0x0c800000b0007fae */ /* 0x0087e8000912184c */
[----:B------:R3:W-:Y:S04]  /*5e7a0*/  LDGSTS.E [R10+0xd800], [R56.64], P2 ;  /* 0x0d800000380a7fae */ /* 0x0007e8000912184c */
[----:B-1----:R-:W5:Y:S04]  /*5e7b0*/  LDL.64 R106, [R1+0xa80] ;  /* 0x000a8000016a7983 */ /* 0x002f680000100a00 */
[----:B---3--:R-:W3:Y:S04]  /*5e7c0*/  LDL.64 R176, [R1+0x138] ;  /* 0x0001380001b07983 */ /* 0x008ee80000100a00 */
        /* <DEDUP_REMOVED lines=11> */
[----:B----4-:R1:W-:Y:S04]  /*5e880*/  LDGSTS.E [R0+0x13800], [R236.64], P2 ;  /* 0x13800000ec007fae */ /* 0x0103e8000912184c */
[----:B--2---:R2:W-:Y:S04]  /*5e890*/  LDGSTS.E [R9+0x14800], [R168.64], P2 ;  /* 0x14800000a8097fae */ /* 0x0045e8000912184c */
[----:B-----5:R4:W-:Y:S04]  /*5e8a0*/  LDGSTS.E [R8+0x15800], [R166.64], P2 ;  /* 0x15800000a6087fae */ /* 0x0209e8000912184c */
[----:B-1----:R-:W5:Y:S04]  /*5e8b0*/  LDL.64 R236, [R1+0xc90] ;  /* 0x000c900001ec7983 */ /* 0x002f680000100a00 */
[----:B--2---:R-:W2:Y:S04]  /*5e8c0*/  LDL.64 R168, [R1+0xcd0] ;  /* 0x000cd00001a87983 */ /* 0x004ea80000100a00 */
[----:B----4-:R-:W4:Y:S04]  /*5e8d0*/  LDL.64 R166, [R1+0xd10] ;  /* 0x000d100001a67983 */ /* 0x010f280000100a00 */
[----:B------:R1:W-:Y:S04]  /*5e8e0*/  LDGSTS.E [R0+0x16800], [R106.64], P2 ;  /* 0x168000006a007fae */ /* 0x0003e8000912184c */
[----:B---3--:R3:W-:Y:S04]  /*5e8f0*/  LDGSTS.E [R10+0x17800], [R176.64], P2 ;  /* 0x17800000b00a7fae */ /* 0x0087e8000912184c */
[----:B------:R3:W-:Y:S04]  /*5e900*/  LDGSTS.E [R9+0x18800], [R56.64], P2 ;  /* 0x1880000038097fae */ /* 0x0007e8000912184c */
[----:B-1----:R-:W4:Y:S04]  /*5e910*/  LDL.64 R106, [R1+0xd50] ;  /* 0x000d5000016a7983 */ /* 0x002f280000100a00 */
        /* <DEDUP_REMOVED lines=14> */
[----:B-----5:R1:W-:Y:S04]  /*5ea00*/  LDGSTS.E [R8+0x1f800], [R236.64], P2 ;  /* 0x1f800000ec087fae */ /* 0x0203e8000912184c */
[----:B--2---:R2:W-:Y:S04]  /*5ea10*/  LDGSTS.E [R0+0x20800], [R168.64], P2 ;  /* 0x20800000a8007fae */ /* 0x0045e8000912184c */
[----:B----4-:R4:W-:Y:S04]  /*5ea20*/  LDGSTS.E [R10+0x21800], [R166.64], P2 ;  /* 0x21800000a60a7fae */ /* 0x0109e8000912184c */
[----:B-1----:R-:W5:Y:S04]  /*5ea30*/  LDL.64 R236, [R1+0x11b8] ;  /* 0x0011b80001ec7983 */ /* 0x002f680000100a00 */
[----:B--2---:R-:W2:Y:S04]  /*5ea40*/  LDL.64 R168, [R1+0xf50] ;  /* 0x000f500001a87983 */ /* 0x004ea80000100a00 */
[----:B----4-:R-:W4:Y:S04]  /*5ea50*/  LDL.64 R166, [R1+0xf90] ;  /* 0x000f900001a67983 */ /* 0x010f280000100a00 */
[----:B------:R1:W-:Y:S04]  /*5ea60*/  LDGSTS.E [R9+0x22800], [R106.64], P2 ;  /* 0x228000006a097fae */ /* 0x0003e8000912184c */
[----:B---3--:R3:W-:Y:S04]  /*5ea70*/  LDGSTS.E [R0+0x23800], [R56.64], P2 ;  /* 0x2380000038007fae */ /* 0x0087e8000912184c */
[----:B-1----:R-:W5:Y:S04]  /*5ea80*/  LDL.64 R106, [R1+0xfd0] ;  /* 0x000fd000016a7983 */ /* 0x002f680000100a00 */
[----:B------:R1:W-:Y:S04]  /*5ea90*/  LDGSTS.E [R10+0x24800], [R176.64], P2 ;  /* 0x24800000b00a7fae */ /* 0x0003e8000912184c */
[----:B---3--:R-:W3:Y:S04]  /*5eaa0*/  LDL.64 R56, [R1+0x1010] ;  /* 0x0010100001387983 */ /* 0x008ee80000100a00 */
[----:B------:R1:W-:Y:S04]  /*5eab0*/  LDGSTS.E [R9+0x25800], [R174.64], P2 ;  /* 0x25800000ae097fae */ /* 0x0003e8000912184c */
[----:B-1----:R-:W3:Y:S04]  /*5eac0*/  LDL.64 R176, [R1+0x11f8] ;  /* 0x0011f80001b07983 */ /* 0x002ee80000100a00 */
[----:B------:R1:W-:Y:S04]  /*5ead0*/  LDGSTS.E [R8+0x26800], [R116.64], P2 ;  /* 0x2680000074087fae */ /* 0x0003e8000912184c */
[----:B------:R-:W3:Y:S04]  /*5eae0*/  LDL.64 R174, [R1+0x1170] ;  /* 0x0011700001ae7983 */ /* 0x000ee80000100a00 */
[----:B-1----:R-:W3:Y:S04]  /*5eaf0*/  LDL.64 R116, [R1+0x1238] ;  /* 0x0012380001747983 */ /* 0x002ee80000100a00 */
[----:B------:R1:W-:Y:S04]  /*5eb00*/  LDGSTS.E [R0+0x27800], [R234.64], P2 ;  /* 0x27800000ea007fae */ /* 0x0003e8000912184c */
[----:B------:R1:W-:Y:S04]  /*5eb10*/  LDGSTS.E [R9+0x28800], [R170.64], P2 ;  /* 0x28800000aa097fae */ /* 0x0003e8000912184c */
[----:B------:R1:W-:Y:S04]  /*5eb20*/  LDGSTS.E [R8+0x29800], [R12.64], P2 ;  /* 0x298000000c087fae */ /* 0x0003e8000912184c */
[----:B-1----:R-:W3:Y:S04]  /*5eb30*/  LDL.64 R234, [R1+0x1270] ;  /* 0x0012700001ea7983 */ /* 0x002ee80000100a00 */
[----:B------:R-:W3:Y:S04]  /*5eb40*/  LDL.64 R170, [R1+0x12a8] ;  /* 0x0012a80001aa7983 */ /* 0x000ee80000100a00 */
[----:B------:R-:W3:Y:S04]  /*5eb50*/  LDL.LU.64 R12, [R1+0x1860] ;  /* 0x00186000010c7983 */ /* 0x000ee80000300a00 */
[----:B--2---:R1:W-:Y:S04]  /*5eb60*/  LDGSTS.E [R0+0x2a800], [R168.64], P2 ;  /* 0x2a800000a8007fae */ /* 0x0043e8000912184c */
[----:B----4-:R2:W-:Y:S04]  /*5eb70*/  LDGSTS.E [R10+0x2b800], [R166.64], P2 ;  /* 0x2b800000a60a7fae */ /* 0x0105e8000912184c */
[----:B-1----:R-:W4:Y:S04]  /*5eb80*/  LDL.64 R168, [R1+0x12e0] ;  /* 0x0012e00001a87983 */ /* 0x002f280000100a00 */
[----:B--2---:R-:W2:Y:S04]  /*5eb90*/  LDL.64 R166, [R1+0x1318] ;  /* 0x0013180001a67983 */ /* 0x004ea80000100a00 */
[----:B-----5:R1:W-:Y:S04]  /*5eba0*/  LDGSTS.E [R9+0x2c800], [R106.64], P2 ;  /* 0x2c8000006a097fae */ /* 0x0203e8000912184c */
[----:B---3--:R3:W-:Y:S04]  /*5ebb0*/  LDGSTS.E [R0+0x2d800], [R56.64], P2 ;  /* 0x2d80000038007fae */ /* 0x0087e8000912184c */
[----:B-1----:R-:W5:Y:S04]  /*5ebc0*/  LDL.64 R106, [R1+0x1350] ;  /* 0x00135000016a7983 */ /* 0x002f680000100a00 */
[----:B------:R1:W-:Y:S04]  /*5ebd0*/  LDGSTS.E [R10+0x2e800], [R238.64], P2 ;  /* 0x2e800000ee0a7fae */ /* 0x0003e8000912184c */
[----:B---3--:R-:W3:Y:S04]  /*5ebe0*/  LDL.64 R56, [R1+0x1388] ;  /* 0x0013880001387983 */ /* 0x008ee80000100a00 */
        /* <DEDUP_REMOVED lines=8> */
[----:B------:R1:W-:Y:S01]  /*5ec70*/  LDGSTS.E [R9+0x36800], [R170.64], P2 ;  /* 0x36800000aa097fae */ /* 0x0003e2000912184c */
[----:B------:R-:W-:-:S03]  /*5ec80*/  LOP3.LUT R161, R161, 0x50, RZ, 0x3c, !PT ;  /* 0x00000050a1a17812 */ /* 0x000fc600078e3cff */
[----:B-1----:R-:W3:Y:S04]  /*5ec90*/  LDL.64 R116, [R1+0x2d8] ;  /* 0x0002d80001747983 */ /* 0x002ee80000100a00 */
[----:B------:R-:W3:Y:S04]  /*5eca0*/  LDL.64 R234, [R1+0x320] ;  /* 0x0003200001ea7983 */ /* 0x000ee80000100a00 */
[----:B------:R-:W3:Y:S04]  /*5ecb0*/  LDL.64 R170, [R1+0x368] ;  /* 0x0003680001aa7983 */ /* 0x000ee80000100a00 */
[----:B------:R-:W3:Y:S04]  /*5ecc0*/  LDL.64 R236, [R1+0x9a0] ;  /* 0x0009a00001ec7983 */ /* 0x000ee80000100a00 */
[----:B------:R-:W3:Y:S04]  /*5ecd0*/  LDL.64 R176, [R1+0x9d8] ;  /* 0x0009d80001b07983 */ /* 0x000ee80000100a00 */
[----:B------:R-:W3:Y:S04]  /*5ece0*/  LDL.64 R178, [R1+0xe58] ;  /* 0x000e580001b27983 */ /* 0x000ee80000100a00 */
[----:B------:R-:W3:Y:S04]  /*5ecf0*/  LDL.64 R118, [R1+0xe98] ;  /* 0x000e980001767983 */ /* 0x000ee80000100a00 */
[----:B----4-:R1:W-:Y:S04]  /*5ed00*/  LDGSTS.E [R0+0x37800], [R168.64], P2 ;  /* 0x37800000a8007fae */ /* 0x0103e8000912184c */
[----:B--2---:R2:W-:Y:S04]  /*5ed10*/  LDGSTS.E [R10+0x38800], [R166.64], P2 ;  /* 0x38800000a60a7fae */ /* 0x0045e8000912184c */
[----:B-1----:R-:W4:Y:S04]  /*5ed20*/  LDL.64 R168, [R1+0x350] ;  /* 0x0003500001a87983 */ /* 0x002f280000100a00 */
[----:B--2---:R-:W2:Y:S04]  /*5ed30*/  LDL.64 R166, [R1+0x338] ;  /* 0x0003380001a67983 */ /* 0x004ea80000100a00 */
[----:B-----5:R1:W-:Y:S04]  /*5ed40*/  LDGSTS.E [R9+0x39800], [R106.64], P2 ;  /* 0x398000006a097fae */ /* 0x0203e8000912184c */
[----:B---3--:R3:W-:Y:S04]  /*5ed50*/  LDGSTS.E [R8+0x3a800], [R56.64], P2 ;  /* 0x3a80000038087fae */ /* 0x0087e8000912184c */
[----:B-1----:R-:W5:Y:S04]  /*5ed60*/  LDL.64 R106, [R1+0x6c8] ;  /* 0x0006c800016a7983 */ /* 0x002f680000100a00 */
[----:B------:R1:W-:Y:S04]  /*5ed70*/  LDGSTS.E [R0+0x3b800], [R222.64], P2 ;  /* 0x3b800000de007fae */ /* 0x0003e8000912184c */
[----:B---3--:R-:W4:Y:S04]  /*5ed80*/  LDL.64 R56, [R1+0x748] ;  /* 0x0007480001387983 */ /* 0x008f280000100a00 */
[----:B-1----:R-:W4:Y:S04]  /*5ed90*/  LDL.64 R222, [R1+0x6f8] ;  /* 0x0006f80001de7983 */ /* 0x002f280000100a00 */
[----:B------:R1:W-:Y:S04]  /*5eda0*/  LDGSTS.E [R9+0x3c800], [R174.64], P2 ;  /* 0x3c800000ae097fae */ /* 0x0003e8000912184c */
[----:B------:R1:W-:Y:S04]  /*5edb0*/  LDGSTS.E [R8+0x3d800], [R232.64], P2 ;  /* 0x3d800000e8087fae */ /* 0x0003e8000912184c */
[----:B------:R1:W-:Y:S02]  /*5edc0*/  LDGSTS.E [R0+0x3e800], [R172.64], P2 ;  /* 0x3e800000ac007fae */ /* 0x0003e4000912184c */
[----:B-1----:R-:W-:-:S02]  /*5edd0*/  IADD3 R9, R161, 0x100000, RZ ;  /* 0x00100000a1097810 */ /* 0x002fc40007ffe0ff */
[----:B------:R-:W4:Y:S04]  /*5ede0*/  LDL.64 R174, [R1+0x770] ;  /* 0x0007700001ae7983 */ /* 0x000f280000100a00 */
[----:B------:R1:W-:Y:S01]  /*5edf0*/  LDGSTS.E [R10+0x3f800], [R58.64], P2 ;  /* 0x3f8000003a0a7fae */ /* 0x0003e2000912184c */
[----:B------:R-:W-:-:S03]  /*5ee00*/  IADD3 R0, R161, 0x100000, RZ ;  /* 0x00100000a1007810 */ /* 0x000fc60007ffe0ff */
[----:B------:R-:W4:Y:S01]  /*5ee10*/  LDL.64 R232, [R1+0x7a8] ;  /* 0x0007a80001e87983 */ /* 0x000f220000100a00 */
[----:B------:R-:W-:-:S03]  /*5ee20*/  IADD3 R8, R161, 0x100000, RZ ;  /* 0x00100000a1087810 */ /* 0x000fc60007ffe0ff */
[----:B------:R-:W4:Y:S01]  /*5ee30*/  LDL.64 R172, [R1+0x7e0] ;  /* 0x0007e00001ac7983 */ /* 0x000f220000100a00 */
[----:B-1----:R-:W-:-:S03]  /*5ee40*/  IADD3 R10, R161, 0x100000, RZ ;  /* 0x00100000a10a7810 */ /* 0x002fc60007ffe0ff */
[----:B------:R1:W-:Y:S04]  /*5ee50*/  LDGSTS.E [R9+0xa00], [R170.64], P2 ;  /* 0x00a00000aa097fae */ /* 0x0003e8000912184c */
[----:B------:R-:W4:Y:S01]  /*5ee60*/  LDL.64 R58, [R1+0xed8] ;  /* 0x000ed800013a7983 */ /* 0x000f220000100a00 */
[----:B------:R-:W-:-:S03]  /*5ee70*/  LOP3.LUT R246, R247, 0x60, RZ, 0x3c, !PT ;  /* 0x00000060f7f67812 */ /* 0x000fc600078e3cff */
[----:B------:R-:W4:Y:S04]  /*5ee80*/  LDL.64 R160, [R1+0x7b0] ;  /* 0x0007b00001a07983 */ /* 0x000f280000100a00 */
[----:B-1----:R-:W4:Y:S04]  /*5ee90*/  LDL.64 R170, [R1+0x818] ;  /* 0x0008180001aa7983 */ /* 0x002f280000100a00 */
[----:B----4-:R1:W-:Y:S04]  /*5eea0*/  LDGSTS.E [R0+0x1a00], [R168.64], P2 ;  /* 0x01a00000a8007fae */ /* 0x0103e8000912184c */
[----:B--2---:R2:W-:Y:S04]  /*5eeb0*/  LDGSTS.E [R10+0x2a00], [R166.64], P2 ;  /* 0x02a00000a60a7fae */ /* 0x0045e8000912184c */
[----:B------:R4:W-:Y:S04]  /*5eec0*/  LDGSTS.E [R9+0x3a00], [R234.64], P2 ;  /* 0x03a00000ea097fae */ /* 0x0009e8000912184c */
[----:B-1----:R-:W3:Y:S04]  /*5eed0*/  LDL.64 R168, [R1+0x850] ;  /* 0x0008500001a87983 */ /* 0x002ee80000100a00 */
[----:B--2---:R-:W2:Y:S04]  /*5eee0*/  LDL.64 R166, [R1+0x888] ;  /* 0x0008880001a67983 */ /* 0x004ea80000100a00 */
[----:B-----5:R1:W-:Y:S04]  /*5eef0*/  LDGSTS.E [R8+0x4a00], [R106.64], P2 ;  /* 0x04a000006a087fae */ /* 0x0203e8000912184c */
[----:B----4-:R-:W4:Y:S04]  /*5ef00*/  LDL.64 R234, [R1+0x8c0] ;  /* 0x0008c00001ea7983 */ /* 0x010f280000100a00 */
[----:B-1----:R-:W5:Y:S04]  /*5ef10*/  LDL.64 R106, [R1+0x8f8] ;  /* 0x0008f800016a7983 */ /* 0x002f680000100a00 */
[----:B------:R1:W-:Y:S04]  /*5ef20*/  LDGSTS.E [R0+0x5a00], [R222.64], P2 ;  /* 0x05a00000de007fae */ /* 0x0003e8000912184c */
[----:B------:R1:W-:Y:S04]  /*5ef30*/  LDGSTS.E [R9+0x6a00], [R116.64], P2 ;  /* 0x06a0000074097fae */ /* 0x0003e8000912184c */
[----:B------:R1:W-:Y:S04]  /*5ef40*/  LDGSTS.E [R8+0x7a00], [R56.64], P2 ;  /* 0x07a0000038087fae */ /* 0x0003e8000912184c */
[----:B-1----:R-:W5:Y:S04]  /*5ef50*/  LDL.64 R222, [R1+0x930] ;  /* 0x0009300001de7983 */ /* 0x002f680000100a00 */
[----:B------:R-:W5:Y:S04]  /*5ef60*/  LDL.64 R116, [R1+0x130] ;  /* 0x0001300001747983 */ /* 0x000f680000100a00 */
        /* <DEDUP_REMOVED lines=9> */
[----:B---3--:R1:W-:Y:S04]  /*5f000*/  LDGSTS.E [R10+0xca00], [R168.64], P2 ;  /* 0x0ca00000a80a7fae */ /* 0x0083e8000912184c */
[----:B--2---:R2:W-:Y:S04]  /*5f010*/  LDGSTS.E [R9+0xda00], [R166.64], P2 ;  /* 0x0da00000a6097fae */ /* 0x0045e8000912184c */
[----:B-1----:R-:W3:Y:S04]  /*5f020*/  LDL.64 R168, [R1+0x110] ;  /* 0x0001100001a87983 */ /* 0x002ee80000100a00 */
[----:B--2---:R-:W2:Y:S04]  /*5f030*/  LDL.64 R166, [R1+0xf0] ;  /* 0x0000f00001a67983 */ /* 0x004ea80000100a00 */
[----:B----4-:R1:W-:Y:S04]  /*5f040*/  LDGSTS.E [R8+0xea00], [R234.64], P2 ;  /* 0x0ea00000ea087fae */ /* 0x0103e8000912184c */
[----:B-----5:R4:W-:Y:S04]  /*5f050*/  LDGSTS.E [R0+0xfa00], [R106.64], P2 ;  /* 0x0fa000006a007fae */ /* 0x0209e8000912184c */
[----:B-1----:R-:W4:Y:S04]  /*5f060*/  LDL.64 R234, [R1+0x90] ;  /* 0x0000900001ea7983 */ /* 0x002f280000100a00 */
[----:B----4-:R-:W4:Y:S04]  /*5f070*/  LDL.64 R106, [R1+0xb0] ;  /* 0x0000b000016a7983 */ /* 0x010f280000100a00 */
[----:B------:R1:W-:Y:S04]  /*5f080*/  LDGSTS.E [R9+0x10a00], [R222.64], P2 ;  /* 0x10a00000de097fae */ /* 0x0003e8000912184c */
[----:B-1----:R-:W4:Y:S04]  /*5f090*/  LDL.64 R222, [R1+0x70] ;  /* 0x0000700001de7983 */ /* 0x002f280000100a00 */
        /* <DEDUP_REMOVED lines=8> */
[----:B------:R1:W-:Y:S04]  /*5f120*/  LDGSTS.E [R9+0x17a00], [R116.64], P2 ;  /* 0x17a0000074097fae */ /* 0x0003e8000912184c */
[----:B-1----:R-:W4:Y:S04]  /*5f130*/  LDL.64 R172, [R1+0xcd8] ;  /* 0x000cd80001ac7983 */ /* 0x002f280000100a00 */
[----:B------:R-:W4:Y:S04]  /*5f140*/  LDL.64 R170, [R1+0xd18] ;  /* 0x000d180001aa7983 */ /* 0x000f280000100a00 */
[----:B------:R-:W4:Y:S04]  /*5f150*/  LDL.64 R236, [R1+0xf18] ;  /* 0x000f180001ec7983 */ /* 0x000f280000100a00 */
[----:B------:R-:W4:Y:S04]  /*5f160*/  LDL.64 R176, [R1+0xf58] ;  /* 0x000f580001b07983 */ /* 0x000f280000100a00 */
[----:B------:R-:W4:Y:S04]  /*5f170*/  LDL.64 R116, [R1+0xf98] ;  /* 0x000f980001747983 */ /* 0x000f280000100a00 */
[----:B---3--:R1:W-:Y:S04]  /*5f180*/  LDGSTS.E [R8+0x18a00], [R168.64], P2 ;  /* 0x18a00000a8087fae */ /* 0x0083e8000912184c */
[----:B--2---:R2:W-:Y:S04]  /*5f190*/  LDGSTS.E [R0+0x19a00], [R166.64], P2 ;  /* 0x19a00000a6007fae */ /* 0x0045e8000912184c */
[----:B------:R3:W-:Y:S04]  /*5f1a0*/  LDGSTS.E [R9+0x1aa00], [R56.64], P2 ;  /* 0x1aa0000038097fae */ /* 0x0007e8000912184c */
[----:B-1----:R-:W5:Y:S04]  /*5f1b0*/  LDL.64 R168, [R1+0xd58] ;  /* 0x000d580001a87983 */ /* 0x002f680000100a00 */
[----:B--2---:R-:W2:Y:S04]  /*5f1c0*/  LDL.64 R166, [R1+0xd98] ;  /* 0x000d980001a67983 */ /* 0x004ea80000100a00 */
[----:B---3--:R-:W3:Y:S04]  /*5f1d0*/  LDL.64 R56, [R1+0xfd8] ;  /* 0x000fd80001387983 */ /* 0x008ee80000100a00 */
[----:B----4-:R1:W-:Y:S04]  /*5f1e0*/  LDGSTS.E [R8+0x1ba00], [R106.64], P2 ;  /* 0x1ba000006a087fae */ /* 0x0103e8000912184c */
[----:B------:R4:W-:Y:S04]  /*5f1f0*/  LDGSTS.E [R0+0x1ca00], [R234.64], P2 ;  /* 0x1ca00000ea007fae */ /* 0x0009e8000912184c */
[----:B-1----:R-:W3:Y:S04]  /*5f200*/  LDL.64 R106, [R1+0xdd8] ;  /* 0x000dd800016a7983 */ /* 0x002ee80000100a00 */
[----:B------:R1:W-:Y:S04]  /*5f210*/  LDGSTS.E [R10+0x1da00], [R222.64], P2 ;  /* 0x1da00000de0a7fae */ /* 0x0003e8000912184c */
[----:B----4-:R-:W4:Y:S04]  /*5f220*/  LDL.64 R234, [R1+0x1018] ;  /* 0x0010180001ea7983 */ /* 0x010f280000100a00 */
        /* <DEDUP_REMOVED lines=8> */
[----:B------:R-:W4:Y:S04]  /*5f2b0*/  LDL.64 R170, [R1+0x1180] ;  /* 0x0011800001aa7983 */ /* 0x000f280000100a00 */
[----:B-----5:R1:W-:Y:S04]  /*5f2c0*/  LDGSTS.E [R8+0x22a00], [R168.64], P2 ;  /* 0x22a00000a8087fae */ /* 0x0203e8000912184c */
[----:B--2---:R2:W-:Y:S04]  /*5f2d0*/  LDGSTS.E [R0+0x23a00], [R166.64], P2 ;  /* 0x23a00000a6007fae */ /* 0x0045e8000912184c */
[----:B-1----:R-:W5:Y:S04]  /*5f2e0*/  LDL.64 R168, [R1+0x11c0] ;  /* 0x0011c00001a87983 */ /* 0x002f680000100a00 */
[----:B--2---:R-:W2:Y:S04]  /*5f2f0*/  LDL.64 R166, [R1+0x1200] ;  /* 0x0012000001a67983 */ /* 0x004ea80000100a00 */
[----:B---3--:R1:W-:Y:S04]  /*5f300*/  LDGSTS.E [R9+0x24a00], [R106.64], P2 ;  /* 0x24a000006a097fae */ /* 0x0083e8000912184c */
[----:B-1----:R-:W3:Y:S04]  /*5f310*/  LDL.64 R106, [R1+0x1240] ;  /* 0x00124000016a7983 */ /* 0x002ee80000100a00 */
[----:B----4-:R1:W-:Y:S04]  /*5f320*/  LDGSTS.E [R8+0x25a00], [R222.64], P2 ;  /* 0x25a00000de087fae */ /* 0x0103e8000912184c */
        /* <DEDUP_REMOVED lines=24> */
[----:B------:R4:W-:Y:S04]  /*5f4b0*/  LDGSTS.E [R9+0x38a00], [R104.64], P2 ;  /* 0x38a0000068097fae */ /* 0x0009e8000912184c */
[----:B----4-:R-:W4:Y:S04]  /*5f4c0*/  LDL.64 R98, [R1+0x360] ;  /* 0x0003600001627983 */ /* 0x010f280000100a00 */
[----:B-1----:R-:W2:Y:S04]  /*5f4d0*/  LDL.64 R96, [R1+0x348] ;  /* 0x0003480001607983 */ /* 0x002ea80000100a00 */
[----:B------:R-:W3:Y:S04]  /*5f4e0*/  LDL.64 R104, [R1+0x318] ;  /* 0x0003180001687983 */ /* 0x000ee80000100a00 */
[----:B------:R1:W-:Y:S04]  /*5f4f0*/  LDGSTS.E [R8+0x39a00], [R220.64], P2 ;  /* 0x39a00000dc087fae */ /* 0x0003e8000912184c */
[----:B------:R-:W5:Y:S04]  /*5f500*/  LDL.64 R222, [R1+0x6d0] ;  /* 0x0006d00001de7983 */ /* 0x000f680000100a00 */
[----:B------:R1:W-:Y:S04]  /*5f510*/  LDGSTS.E [R0+0x3aa00], [R162.64], P2 ;  /* 0x3aa00000a2007fae */ /* 0x0003e8000912184c */
[----:B------:R1:W-:Y:S02]  /*5f520*/  LDGSTS.E [R10+0x3ba00], [R102.64], P2 ;  /* 0x3ba00000660a7fae */ /* 0x0003e4000912184c */
[----:B-1----:R-:W-:-:S02]  /*5f530*/  IADD3 R8, R246, 0x100000, RZ ;  /* 0x00100000f6087810 */ /* 0x002fc40007ffe0ff */
[----:B------:R1:W-:Y:S04]  /*5f540*/  LDGSTS.E [R9+0x3ca00], [R164.64], P2 ;  /* 0x3ca00000a4097fae */ /* 0x0003e8000912184c */
[----:B------:R-:W5:Y:S04]  /*5f550*/  LDL.64 R162, [R1+0x2e8] ;  /* 0x0002e80001a27983 */ /* 0x000f680000100a00 */
[----:B------:R-:W5:Y:S04]  /*5f560*/  LDL.64 R102, [R1+0x2d0] ;  /* 0x0002d00001667983 */ /* 0x000f680000100a00 */
[----:B-1----:R-:W5:Y:S04]  /*5f570*/  LDL.64 R164, [R1+0x2b8] ;  /* 0x0002b80001a47983 */ /* 0x002f680000100a00 */
[----:B------:R1:W-:Y:S04]  /*5f580*/  LDGSTS.E [R0+0x3da00], [R100.64], P2 ;  /* 0x3da0000064007fae */ /* 0x0003e8000912184c */
[----:B------:R-:W5:Y:S04]  /*5f590*/  LDL.64 R220, [R1+0x778] ;  /* 0x0007780001dc7983 */ /* 0x000f680000100a00 */
[----:B------:R1:W-:Y:S02]  /*5f5a0*/  LDGSTS.E [R10+0x3ea00], [R54.64], P2 ;  /* 0x3ea00000360a7fae */ /* 0x0003e4000912184c */
[----:B-1----:R-:W-:-:S02]  /*5f5b0*/  IADD3 R0, R246, 0x100000, RZ ;  /* 0x00100000f6007810 */ /* 0x002fc40007ffe0ff */
[----:B------:R1:W-:Y:S04]  /*5f5c0*/  LDGSTS.E [R9+0x3fa00], [R52.64], P2 ;  /* 0x3fa0000034097fae */ /* 0x0003e8000912184c */
[----:B------:R-:W5:Y:S01]  /*5f5d0*/  LDL.64 R100, [R1+0x7e8] ;  /* 0x0007e80001647983 */ /* 0x000f620000100a00 */
[C---:B------:R-:W-:Y:S02]  /*5f5e0*/  IADD3 R10, R246.reuse, 0x100000, RZ ;  /* 0x00100000f60a7810 */ /* 0x040fe40007ffe0ff */
[----:B-1----:R-:W-:Y:S01]  /*5f5f0*/  IADD3 R9, R246, 0x100000, RZ ;  /* 0x00100000f6097810 */ /* 0x002fe20007ffe0ff */
[----:B------:R-:W5:Y:S04]  /*5f600*/  LDL.64 R52, [R1+0xde0] ;  /* 0x000de00001347983 */ /* 0x000f680000100a00 */
[----:B----4-:R1:W-:Y:S04]  /*5f610*/  LDGSTS.E [R8+0xc00], [R98.64], P2 ;  /* 0x00c0000062087fae */ /* 0x0103e8000912184c */
[----:B--2---:R2:W-:Y:S04]  /*5f620*/  LDGSTS.E [R0+0x1c00], [R96.64], P2 ;  /* 0x01c0000060007fae */ /* 0x0045e8000912184c */
[----:B---3--:R3:W-:Y:S04]  /*5f630*/  LDGSTS.E [R9+0x2c00], [R106.64], P2 ;  /* 0x02c000006a097fae */ /* 0x0087e8000912184c */
[----:B-1----:R-:W4:Y:S04]  /*5f640*/  LDL.64 R98, [R1+0x820] ;  /* 0x0008200001627983 */ /* 0x002f280000100a00 */
[----:B--2---:R-:W2:Y:S04]  /*5f650*/  LDL.64 R96, [R1+0x858] ;  /* 0x0008580001607983 */ /* 0x004ea80000100a00 */
[----:B------:R1:W-:Y:S04]  /*5f660*/  LDGSTS.E [R8+0x3c00], [R104.64], P2 ;  /* 0x03c0000068087fae */ /* 0x0003e8000912184c */
[----:B-----5:R5:W-:Y:S04]  /*5f670*/  LDGSTS.E [R0+0x4c00], [R222.64], P2 ;  /* 0x04c00000de007fae */ /* 0x020be8000912184c */
[----:B---3--:R-:W3:Y:S04]  /*5f680*/  LDL.64 R106, [R1+0xa50] ;  /* 0x000a5000016a7983 */ /* 0x008ee80000100a00 */
[----:B-1----:R-:W3:Y:S04]  /*5f690*/  LDL.64 R104, [R1+0x8c8] ;  /* 0x0008c80001687983 */ /* 0x002ee80000100a00 */
[----:B------:R1:W-:Y:S04]  /*5f6a0*/  LDGSTS.E [R10+0x5c00], [R162.64], P2 ;  /* 0x05c00000a20a7fae */ /* 0x0003e8000912184c */
[----:B-----5:R-:W4:Y:S04]  /*5f6b0*/  LDL.64 R222, [R1+0x900] ;  /* 0x0009000001de7983 */ /* 0x020f280000100a00 */
[----:B------:R1:W-:Y:S04]  /*5f6c0*/  LDGSTS.E [R9+0x6c00], [R102.64], P2 ;  /* 0x06c0000066097fae */ /* 0x0003e8000912184c */
[----:B-1----:R-:W4:Y:S04]  /*5f6d0*/  LDL.64 R162, [R1+0x938] ;  /* 0x0009380001a27983 */ /* 0x002f280000100a00 */
[----:B------:R1:W-:Y:S04]  /*5f6e0*/  LDGSTS.E [R0+0x7c00], [R164.64], P2 ;  /* 0x07c00000a4007fae */ /* 0x0003e8000912184c */
[----:B------:R-:W4:Y:S04]  /*5f6f0*/  LDL.64 R102, [R1+0x970] ;  /* 0x0009700001667983 */ /* 0x000f280000100a00 */
[----:B------:R1:W-:Y:S04]  /*5f700*/  LDGSTS.E [R10+0x8c00], [R220.64], P2 ;  /* 0x08c00000dc0a7fae */ /* 0x0003e8000912184c */
[----:B------:R1:W-:Y:S04]  /*5f710*/  LDGSTS.E [R9+0x9c00], [R160.64], P2 ;  /* 0x09c00000a0097fae */ /* 0x0003e8000912184c */
[----:B------:R1:W-:Y:S04]  /*5f720*/  LDGSTS.E [R8+0xac00], [R100.64], P2 ;  /* 0x0ac0000064087fae */ /* 0x0003e8000912184c */
[----:B-1----:R-:W4:Y:S04]  /*5f730*/  LDL.64 R220, [R1+0x9e0] ;  /* 0x0009e00001dc7983 */ /* 0x002f280000100a00 */
[----:B------:R-:W4:Y:S04]  /*5f740*/  LDL.64 R160, [R1+0xa18] ;  /* 0x000a180001a07983 */ /* 0x000f280000100a00 */
[----:B------:R-:W4:Y:S04]  /*5f750*/  LDL.64 R100, [R1+0xa90] ;  /* 0x000a900001647983 */ /* 0x000f280000100a00 */
[----:B------:R-:W4:Y:S04]  /*5f760*/  LDL.64 R164, [R1+0x128] ;  /* 0x0001280001a47983 */ /* 0x000f280000100a00 */
[----:B----4-:R1:W-:Y:S04]  /*5f770*/  LDGSTS.E [R0+0xbc00], [R98.64], P2 ;  /* 0x0bc0000062007fae */ /* 0x0103e8000912184c */
[----:B--2---:R2:W-:Y:S04]  /*5f780*/  LDGSTS.E [R9+0xcc00], [R96.64], P2 ;  /* 0x0cc0000060097fae */ /* 0x0045e8000912184c */
[----:B------:R4:W-:Y:S04]  /*5f790*/  LDGSTS.E [R8+0xdc00], [R168.64], P2 ;  /* 0x0dc00000a8087fae */ /* 0x0009e8000912184c */
[----:B-1----:R-:W5:Y:S04]  /*5f7a0*/  LDL.64 R98, [R1+0x108] ;  /* 0x0001080001627983 */ /* 0x002f680000100a00 */
[----:B--2---:R-:W2:Y:S04]  /*5f7b0*/  LDL.64 R96, [R1+0xb20] ;  /* 0x000b200001607983 */ /* 0x004ea80000100a00 */
[----:B---3--:R1:W-:Y:S04]  /*5f7c0*/  LDGSTS.E [R0+0xec00], [R104.64], P2 ;  /* 0x0ec0000068007fae */ /* 0x0083e8000912184c */
[----:B----4-:R-:W3:Y:S04]  /*5f7d0*/  LDL.64 R168, [R1+0xe60] ;  /* 0x000e600001a87983 */ /* 0x010ee80000100a00 */
[----:B------:R4:W-:Y:S04]  /*5f7e0*/  LDGSTS.E [R10+0xfc00], [R222.64], P2 ;  /* 0x0fc00000de0a7fae */ /* 0x0009e8000912184c */
[----:B-1----:R-:W3:Y:S04]  /*5f7f0*/  LDL.64 R104, [R1+0xb60] ;  /* 0x000b600001687983 */ /* 0x002ee80000100a00 */
[----:B------:R1:W-:Y:S04]  /*5f800*/  LDGSTS.E [R9+0x10c00], [R162.64], P2 ;  /* 0x10c00000a2097fae */ /* 0x0003e8000912184c */
[----:B----4-:R-:W4:Y:S04]  /*5f810*/  LDL.64 R222, [R1+0xba0] ;  /* 0x000ba00001de7983 */ /* 0x010f280000100a00 */
[----:B------:R1:W-:Y:S04]  /*5f820*/  LDGSTS.E [R0+0x11c00], [R102.64], P2 ;  /* 0x11c0000066007fae */ /* 0x0003e8000912184c */
[----:B------:R1:W-:Y:S04]  /*5f830*/  LDGSTS.E [R10+0x12c00], [R166.64], P2 ;  /* 0x12c00000a60a7fae */ /* 0x0003e8000912184c */
[----:B-1----:R-:W4:Y:S04]  /*5f840*/  LDL.64 R162, [R1+0x88] ;  /* 0x0000880001a27983 */ /* 0x002f280000100a00 */
[----:B------:R-:W4:Y:S04]  /*5f850*/  LDL.64 R102, [R1+0x68] ;  /* 0x0000680001667983 */ /* 0x000f280000100a00 */
        /* <DEDUP_REMOVED lines=9> */
[----:B------:R-:W4:Y:S04]  /*5f8f0*/  LDL.64 R106, [R1+0xee0] ;  /* 0x000ee000016a7983 */ /* 0x000f280000100a00 */
[----:B------:R-:W4:Y:S04]  /*5f900*/  LDL.64 R164, [R1+0xf20] ;  /* 0x000f200001a47983 */ /* 0x000f280000100a00 */
[----:B-----5:R1:W-:Y:S04]  /*5f910*/  LDGSTS.E [R0+0x18c00], [R98.64], P2 ;  /* 0x18c0000062007fae */ /* 0x0203e8000912184c */
[----:B--2---:R2:W-:Y:S04]  /*5f920*/  LDGSTS.E [R10+0x19c00], [R96.64], P2 ;  /* 0x19c00000600a7fae */ /* 0x0045e8000912184c */
[----:B-1----:R-:W5:Y:S04]  /*5f930*/  LDL.64 R98, [R1+0xd20] ;  /* 0x000d200001627983 */ /* 0x002f680000100a00 */
[----:B--2---:R-:W2:Y:S04]  /*5f940*/  LDL.64 R96, [R1+0xd60] ;  /* 0x000d600001607983 */ /* 0x004ea80000100a00 */
[----:B---3--:R1:W-:Y:S04]  /*5f950*/  LDGSTS.E [R9+0x1ac00], [R104.64], P2 ;  /* 0x1ac0000068097fae */ /* 0x0083e8000912184c */
[----:B----4-:R3:W-:Y:S04]  /*5f960*/  LDGSTS.E [R0+0x1bc00], [R222.64], P2 ;  /* 0x1bc00000de007fae */ /* 0x0107e8000912184c */
[----:B-1----:R-:W4:Y:S04]  /*5f970*/  LDL.64 R104, [R1+0xf60] ;  /* 0x000f600001687983 */ /* 0x002f280000100a00 */
        /* <DEDUP_REMOVED lines=10> */
[----:B-1----:R-:W3:Y:S04]  /*5fa20*/  LDL.64 R100, [R1+0x1128] ;  /* 0x0011280001647983 */ /* 0x002ee80000100a00 */
[----:B-----5:R1:W-:Y:S04]  /*5fa30*/  LDGSTS.E [R8+0x21c00], [R98.64], P2 ;  /* 0x21c0000062087fae */ /* 0x0203e8000912184c */
[----:B--2---:R2:W-:Y:S04]  /*5fa40*/  LDGSTS.E [R0+0x22c00], [R96.64], P2 ;  /* 0x22c0000060007fae */ /* 0x0045e8000912184c */
[----:B------:R5:W-:Y:S04]  /*5fa50*/  LDGSTS.E [R10+0x23c00], [R172.64], P2 ;  /* 0x23c00000ac0a7fae */ /* 0x000be8000912184c */
[----:B-1----:R-:W5:Y:S04]  /*5fa60*/  LDL.64 R98, [R1+0x1188] ;  /* 0x0011880001627983 */ /* 0x002f680000100a00 */
[----:B--2---:R-:W2:Y:S04]  /*5fa70*/  LDL.64 R96, [R1+0x11c8] ;  /* 0x0011c80001607983 */ /* 0x004ea80000100a00 */
[----:B------:R1:W-:Y:S04]  /*5fa80*/  LDGSTS.E [R9+0x24c00], [R52.64], P2 ;  /* 0x24c0000034097fae */ /* 0x0003e8000912184c */
[----:B------:R1:W-:Y:S04]  /*5fa90*/  LDGSTS.E [R0+0x25c00], [R170.64], P2 ;  /* 0x25c00000aa007fae */ /* 0x0003e8000912184c */
[----:B------:R1:W-:Y:S04]  /*5faa0*/  LDGSTS.E [R10+0x26c00], [R168.64], P2 ;  /* 0x26c00000a80a7fae */ /* 0x0003e8000912184c */
[----:B------:R1:W-:Y:S04]  /*5fab0*/  LDGSTS.E [R9+0x27c00], [R166.64], P2 ;  /* 0x27c00000a6097fae */ /* 0x0003e8000912184c */
[----:B------:R1:W-:Y:S04]  /*5fac0*/  LDGSTS.E [R8+0x28c00], [R106.64], P2 ;  /* 0x28c000006a087fae */ /* 0x0003e8000912184c */
[----:B------:R1:W-:Y:S04]  /*5fad0*/  LDGSTS.E [R0+0x29c00], [R164.64], P2 ;  /* 0x29c00000a4007fae */ /* 0x0003e8000912184c */
[----:B----4-:R4:W-:Y:S04]  /*5fae0*/  LDGSTS.E [R9+0x2ac00], [R104.64], P2 ;  /* 0x2ac0000068097fae */ /* 0x0109e8000912184c */
[----:B---3--:R3:W-:Y:S04]  /*5faf0*/  LDGSTS.E [R8+0x2bc00], [R222.64], P2 ;  /* 0x2bc00000de087fae */ /* 0x0087e8000912184c */
[----:B------:R1:W-:Y:S04]  /*5fb00*/  LDGSTS.E [R0+0x2cc00], [R162.64], P2 ;  /* 0x2cc00000a2007fae */ /* 0x0003e8000912184c */
[----:B------:R4:W-:Y:S04]  /*5fb10*/  LDGSTS.E [R10+0x2dc00], [R102.64], P2 ;  /* 0x2dc00000660a7fae */ /* 0x0009e8000912184c */
[----:B------:R3:W-:Y:S01]  /*5fb20*/  LDGSTS.E [R9+0x2ec00], [R220.64], P2 ;  /* 0x2ec00000dc097fae */ /* 0x0007e2000912184c */
[----:B------:R-:W-:-:S03]  /*5fb30*/  LOP3.LUT R247, R247, 0x70, RZ, 0x3c, !PT ;  /* 0x00000070f7f77812 */ /* 0x000fc600078e3cff */
[----:B-1----:R-:W2:Y:S04]  /*5fb40*/  LDL.64 R162, [R1+0xa98] ;  /* 0x000a980001a27983 */ /* 0x002ea80000100a00 */
[----:B------:R1:W-:Y:S04]  /*5fb50*/  LDGSTS.E [R0+0x2fc00], [R160.64], P2 ;  /* 0x2fc00000a0007fae */ /* 0x0003e8000912184c */
[----:B----4-:R-:W4:Y:S04]  /*5fb60*/  LDL.64 R102, [R1+0x120] ;  /* 0x0001200001667983 */ /* 0x010f280000100a00 */
[----:B------:R1:W-:Y:S04]  /*5fb70*/  LDGSTS.E [R10+0x30c00], [R100.64], P2 ;  /* 0x30c00000640a7fae */ /* 0x0003e8000912184c */
[----:B---3--:R-:W3:Y:S04]  /*5fb80*/  LDL.64 R220, [R1+0x100] ;  /* 0x0001000001dc7983 */ /* 0x008ee80000100a00 */
[----:B-1----:R-:W3:Y:S04]  /*5fb90*/  LDL.64 R160, [R1+0xb28] ;  /* 0x000b280001a07983 */ /* 0x002ee80000100a00 */
[----:B------:R-:W3:Y:S04]  /*5fba0*/  LDL.64 R100, [R1+0x6d8] ;  /* 0x0006d80001647983 */ /* 0x000ee80000100a00 */
[----:B-----5:R1:W-:Y:S04]  /*5fbb0*/  LDGSTS.E [R9+0x31c00], [R98.64], P2 ;  /* 0x31c0000062097fae */ /* 0x0203e8000912184c */
[----:B--2---:R2:W-:Y:S04]  /*5fbc0*/  LDGSTS.E [R8+0x32c00], [R96.64], P2 ;  /* 0x32c0000060087fae */ /* 0x0045e8000912184c */
[----:B------:R5:W-:Y:S04]  /*5fbd0*/  LDGSTS.E [R0+0x33c00], [R142.64], P2 ;  /* 0x33c000008e007fae */ /* 0x000be8000912184c */
[----:B------:R1:W-:Y:S04]  /*5fbe0*/  LDGSTS.E [R9+0x34c00], [R140.64], P2 ;  /* 0x34c000008c097fae */ /* 0x0003e8000912184c */
[----:B------:R5:W-:Y:S04]  /*5fbf0*/  LDGSTS.E [R8+0x35c00], [R94.64], P2 ;  /* 0x35c000005e087fae */ /* 0x000be8000912184c */
[----:B------:R5:W-:Y:S04]  /*5fc00*/  LDGSTS.E [R0+0x36c00], [R92.64], P2 ;  /* 0x36c000005c007fae */ /* 0x000be8000912184c */
[----:B-1----:R-:W3:Y:S04]  /*5fc10*/  LDL.64 R140, [R1+0x358] ;  /* 0x00035800018c7983 */ /* 0x002ee80000100a00 */
[----:B------:R1:W-:Y:S04]  /*5fc20*/  LDGSTS.E [R10+0x37c00], [R90.64], P2 ;  /* 0x37c000005a0a7fae */ /* 0x0003e8000912184c */
[----:B------:R1:W-:Y:S04]  /*5fc30*/  LDGSTS.E [R9+0x38c00], [R88.64], P2 ;  /* 0x38c0000058097fae */ /* 0x0003e8000912184c */
[----:B-----5:R-:W5:Y:S04]  /*5fc40*/  LDL.64 R94, [R1+0x340] ;  /* 0x00034000015e7983 */ /* 0x020f680000100a00 */
[----:B------:R1:W-:Y:S04]  /*5fc50*/  LDGSTS.E [R0+0x39c00], [R86.64], P2 ;  /* 0x39c0000056007fae */ /* 0x0003e8000912184c */
[----:B------:R-:W4:Y:S04]  /*5fc60*/  LDL.64 R92, [R1+0x328] ;  /* 0x00032800015c7983 */ /* 0x000f280000100a00 */
[----:B------:R2:W-:Y:S04]  /*5fc70*/  LDGSTS.E [R10+0x3ac00], [R84.64], P2 ;  /* 0x3ac00000540a7fae */ /* 0x0005e8000912184c */
[----:B-1----:R-:W4:Y:S04]  /*5fc80*/  LDL.64 R90, [R1+0x310] ;  /* 0x00031000015a7983 */ /* 0x002f280000100a00 */
[----:B------:R1:W-:Y:S04]  /*5fc90*/  LDGSTS.E [R9+0x3bc00], [R82.64], P2 ;  /* 0x3bc0000052097fae */ /* 0x0003e8000912184c */
[----:B------:R1:W-:Y:S04]  /*5fca0*/  LDGSTS.E [R8+0x3cc00], [R50.64], P2 ;  /* 0x3cc0000032087fae */ /* 0x0003e8000912184c */
[----:B------:R-:W4:Y:S04]  /*5fcb0*/  LDL.64 R88, [R1+0x2e0] ;  /* 0x0002e00001587983 */ /* 0x000f280000100a00 */
[----:B------:R1:W-:Y:S04]  /*5fcc0*/  LDGSTS.E [R0+0x3dc00], [R48.64], P2 ;  /* 0x3dc0000030007fae */ /* 0x0003e8000912184c */
[----:B------:R-:W4:Y:S04]  /*5fcd0*/  LDL.64 R86, [R1+0x720] ;  /* 0x0007200001567983 */ /* 0x000f280000100a00 */
[----:B--2---:R-:W2:Y:S01]  /*5fce0*/  LDL.64 R84, [R1+0x2b0] ;  /* 0x0002b00001547983 */ /* 0x004ea20000100a00 */
[----:B-1----:R-:W-:-:S03]  /*5fcf0*/  IADD3 R0, R247, 0x100000, RZ ;  /* 0x00100000f7007810 */ /* 0x002fc60007ffe0ff */
[----:B------:R-:W2:Y:S04]  /*5fd00*/  LDL.64 R98, [R1+0x780] ;  /* 0x0007800001627983 */ /* 0x000ea80000100a00 */
[----:B------:R1:W-:Y:S04]  /*5fd10*/  LDGSTS.E [R9+0x3ec00], [R46.64], P2 ;  /* 0x3ec000002e097fae */ /* 0x0003e8000912184c */
[----:B------:R-:W2:Y:S04]  /*5fd20*/  LDL.64 R96, [R1+0x7b8] ;  /* 0x0007b80001607983 */ /* 0x000ea80000100a00 */
[----:B------:R-:W2:Y:S04]  /*5fd30*/  LDL.64 R142, [R1+0x7f0] ;  /* 0x0007f000018e7983 */ /* 0x000ea80000100a00 */
[----:B------:R1:W-:Y:S04]  /*5fd40*/  LDGSTS.E [R8+0x3fc00], [R44.64], P2 ;  /* 0x3fc000002c087fae */ /* 0x0003e8000912184c */
[----:B------:R-:W2:Y:S04]  /*5fd50*/  LDL.64 R82, [R1+0x828] ;  /* 0x0008280001527983 */ /* 0x000ea80000100a00 */
[----:B---3--:R3:W-:Y:S04]  /*5fd60*/  LDGSTS.E [R0+0xe00], [R140.64], P2 ;  /* 0x00e000008c007fae */ /* 0x0087e8000912184c */
[----:B---3--:R-:W3:Y:S01]  /*5fd70*/  LDL.64 R140, [R1+0x860] ;  /* 0x00086000018c7983 */ /* 0x008ee20000100a00 */
[----:B------:R-:W-:-:S02]  /*5fd80*/  IADD3 R10, R247, 0x100000, RZ ;  /* 0x00100000f70a7810 */ /* 0x000fc40007ffe0ff */
[C---:B-1----:R-:W-:Y:S02]  /*5fd90*/  IADD3 R9, R247.reuse, 0x100000, RZ ;  /* 0x00100000f7097810 */ /* 0x042fe40007ffe0ff */
[----:B------:R-:W-:Y:S01]  /*5fda0*/  IADD3 R8, R247, 0x100000, RZ ;  /* 0x00100000f7087810 */ /* 0x000fe20007ffe0ff */
[----:B-----5:R1:W-:Y:S04]  /*5fdb0*/  LDGSTS.E [R10+0x1e00], [R94.64], P2 ;  /* 0x01e000005e0a7fae */ /* 0x0203e8000912184c */
[----:B----4-:R4:W-:Y:S04]  /*5fdc0*/  LDGSTS.E [R9+0x2e00], [R92.64], P2 ;  /* 0x02e000005c097fae */ /* 0x0109e8000912184c */
[----:B------:R5:W-:Y:S04]  /*5fdd0*/  LDGSTS.E [R0+0x3e00], [R90.64], P2 ;  /* 0x03e000005a007fae */ /* 0x000be8000912184c */
[----:B------:R2:W-:Y:S04]  /*5fde0*/  LDGSTS.E [R10+0x4e00], [R100.64], P2 ;  /* 0x04e00000640a7fae */ /* 0x0005e8000912184c */
[----:B-1----:R-:W3:Y:S04]  /*5fdf0*/  LDL.64 R94, [R1+0x898] ;  /* 0x00089800015e7983 */ /* 0x002ee80000100a00 */
[----:B------:R1:W-:Y:S04]  /*5fe00*/  LDGSTS.E [R9+0x5e00], [R88.64], P2 ;  /* 0x05e0000058097fae */ /* 0x0003e8000912184c */
[----:B----4-:R-:W4:Y:S04]  /*5fe10*/  LDL.64 R92, [R1+0x8d0] ;  /* 0x0008d000015c7983 */ /* 0x010f280000100a00 */
[----:B------:R1:W-:Y:S04]  /*5fe20*/  LDGSTS.E [R8+0x6e00], [R86.64], P2 ;  /* 0x06e0000056087fae */ /* 0x0003e8000912184c */
[----:B-----5:R-:W5:Y:S04]  /*5fe30*/  LDL.64 R90, [R1+0x908] ;  /* 0x00090800015a7983 */ /* 0x020f680000100a00 */
[----:B--2---:R2:W-:Y:S04]  /*5fe40*/  LDGSTS.E [R0+0x7e00], [R84.64], P2 ;  /* 0x07e0000054007fae */ /* 0x0045e8000912184c */
[----:B-1----:R-:W5:Y:S04]  /*5fe50*/  LDL.64 R88, [R1+0x940] ;  /* 0x0009400001587983 */ /* 0x002f680000100a00 */
[----:B------:R1:W-:Y:S04]  /*5fe60*/  LDGSTS.E [R9+0x8e00], [R98.64], P2 ;  /* 0x08e0000062097fae */ /* 0x0003e8000912184c */
[----:B------:R-:W5:Y:S04]  /*5fe70*/  LDL.64 R86, [R1+0x978] ;  /* 0x0009780001567983 */ /* 0x000f680000100a00 */
[----:B------:R1:W-:Y:S04]  /*5fe80*/  LDGSTS.E [R8+0x9e00], [R96.64], P2 ;  /* 0x09e0000060087fae */ /* 0x0003e8000912184c */
[----:B--2---:R-:W2:Y:S04]  /*5fe90*/  LDL.64 R84, [R1+0x9b0] ;  /* 0x0009b00001547983 */ /* 0x004ea80000100a00 */
[----:B------:R1:W-:Y:S04]  /*5fea0*/  LDGSTS.E [R0+0xae00], [R142.64], P2 ;  /* 0x0ae000008e007fae */ /* 0x0003e8000912184c */
[----:B------:R1:W-:Y:S04]  /*5feb0*/  LDGSTS.E [R10+0xbe00], [R82.64], P2 ;  /* 0x0be00000520a7fae */ /* 0x0003e8000912184c */
[----:B------:R-:W2:Y:S04]  /*5fec0*/  LDL.64 R100, [R1+0xb68] ;  /* 0x000b680001647983 */ /* 0x000ea80000100a00 */
[----:B-1----:R-:W2:Y:S04]  /*5fed0*/  LDL.64 R142, [R1+0x9e8] ;  /* 0x0009e800018e7983 */ /* 0x002ea80000100a00 */
[----:B------:R-:W2:Y:S04]  /*5fee0*/  LDL.64 R82, [R1+0xa20] ;  /* 0x000a200001527983 */ /* 0x000ea80000100a00 */
[----:B------:R-:W2:Y:S04]  /*5fef0*/  LDL.64 R98, [R1+0xba8] ;  /* 0x000ba80001627983 */ /* 0x000ea80000100a00 */
[----:B------:R-:W2:Y:S04]  /*5ff00*/  LDL.64 R96, [R1+0x80] ;  /* 0x0000800001607983 */ /* 0x000ea80000100a00 */
[----:B---3--:R1:W-:Y:S04]  /*5ff10*/  LDGSTS.E [R9+0xce00], [R140.64], P2 ;  /* 0x0ce000008c097fae */ /* 0x0083e8000912184c */
[----:B-1----:R-:W3:Y:S04]  /*5ff20*/  LDL.64 R140, [R1+0xa58] ;  /* 0x000a5800018c7983 */ /* 0x002ee80000100a00 */
[----:B------:R1:W-:Y:S04]  /*5ff30*/  LDGSTS.E [R0+0xde00], [R94.64], P2 ;  /* 0x0de000005e007fae */ /* 0x0003e8000912184c */
[----:B----4-:R4:W-:Y:S04]  /*5ff40*/  LDGSTS.E [R10+0xee00], [R92.64], P2 ;  /* 0x0ee000005c0a7fae */ /* 0x0109e8000912184c */
[----:B-1----:R-:W3:Y:S04]  /*5ff50*/  LDL.64 R94, [R1+0x60] ;  /* 0x00006000015e7983 */ /* 0x002ee80000100a00 */
[----:B-----5:R1:W-:Y:S04]  /*5ff60*/  LDGSTS.E [R9+0xfe00], [R90.64], P2 ;  /* 0x0fe000005a097fae */ /* 0x0203e8000912184c */
[----:B----4-:R-:W4:Y:S04]  /*5ff70*/  LDL.64 R92, [R1+0xc68] ;  /* 0x000c6800015c7983 */ /* 0x010f280000100a00 */
[----:B------:R5:W-:Y:S04]  /*5ff80*/  LDGSTS.E [R8+0x10e00], [R88.64], P2 ;  /* 0x10e0000058087fae */ /* 0x000be8000912184c */
[----:B-1----:R-:W4:Y:S04]  /*5ff90*/  LDL.64 R90, [R1+0xca8] ;  /* 0x000ca800015a7983 */ /* 0x002f280000100a00 */
[----:B------:R1:W-:Y:S04]  /*5ffa0*/  LDGSTS.E [R0+0x11e00], [R86.64], P2 ;  /* 0x11e0000056007fae */ /* 0x0003e8000912184c */
[----:B-----5:R-:W5:Y:S04]  /*5ffb0*/  LDL.64 R88, [R1+0xce8] ;  /* 0x000ce80001587983 */ /* 0x020f680000100a00 */
[----:B--2---:R2:W-:Y:S04]  /*5ffc0*/  LDGSTS.E [R9+0x12e00], [R84.64], P2 ;  /* 0x12e0000054097fae */ /* 0x0045e8000912184c */
[----:B-1----:R-:W4:Y:S04]  /*5ffd0*/  LDL.64 R86, [R1+0xd28] ;  /* 0x000d280001567983 */ /* 0x002f280000100a00 */
[----:B--2---:R-:W2:Y:S04]  /*5ffe0*/  LDL.64 R84, [R1+0xd68] ;  /* 0x000d680001547983 */ /* 0x004ea80000100a00 */
[----:B------:R1:W-:Y:S04]  /*5fff0*/  LDGSTS.E [R8+0x13e00], [R142.64], P2 ;  /* 0x13e000008e087fae */ /* 0x0003e8000912184c */
[----:B------:R1:W-:Y:S04]  /*60000*/  LDGSTS.E [R0+0x14e00], [R82.64], P2 ;  /* 0x14e0000052007fae */ /* 0x0003e8000912184c */
[----:B-1----:R-:W2:Y:S04]  /*60010*/  LDL.64 R142, [R1+0xda8] ;  /* 0x000da800018e7983 */ /* 0x002ea80000100a00 */
[----:B------:R-:W2:Y:S04]  /*60020*/  LDL.64 R82, [R1+0xde8] ;  /* 0x000de80001527983 */ /* 0x000ea80000100a00 */
[----:B---3--:R1:W-:Y:S04]  /*60030*/  LDGSTS.E [R10+0x15e00], [R140.64], P2 ;  /* 0x15e000008c0a7fae */ /* 0x0083e8000912184c */
[----:B------:R3:W-:Y:S04]  /*60040*/  LDGSTS.E [R9+0x16e00], [R162.64], P2 ;  /* 0x16e00000a2097fae */ /* 0x0007e8000912184c */
[----:B------:R2:W-:Y:S04]  /*60050*/  LDGSTS.E [R0+0x17e00], [R102.64], P2 ;  /* 0x17e0000066007fae */ /* 0x0005e8000912184c */
[----:B-1----:R-:W2:Y:S04]  /*60060*/  LDL.64 R140, [R1+0xe28] ;  /* 0x000e2800018c7983 */ /* 0x002ea80000100a00 */
[----:B------:R1:W-:Y:S04]  /*60070*/  STL [R1+0xc0], RZ ;  /* 0x0000c0ff01007387 */ /* 0x0003e80000100800 */
        /* <DEDUP_REMOVED lines=70> */
[----:B------:R1:W-:Y:S04]  /*604e0*/  LDGSTS.E [R10+0x18e00], [R220.64], P2 ;  /* 0x18e00000dc0a7fae */ /* 0x0003e8000912184c */
        /* <DEDUP_REMOVED lines=11> */
[----:B----4-:R1:W-:Y:S04]  /*605a0*/  LDGSTS.E [R0+0x1ee00], [R92.64], P2 ;  /* 0x1ee000005c007fae */ /* 0x0103e8000912184c */
[----:B------:R4:W-:Y:S04]  /*605b0*/  STL [R1+0x264], RZ ;  /* 0x000264ff01007387 */ /* 0x0009e80000100800 */
[----:B------:R1:W-:Y:S04]  /*605c0*/  LDGSTS.E [R10+0x1fe00], [R90.64], P2 ;  /* 0x1fe000005a0a7fae */ /* 0x0003e8000912184c */
[----:B------:R4:W-:Y:S04]  /*605d0*/  STL [R1+0x268], RZ ;  /* 0x000268ff01007387 */ /* 0x0009e80000100800 */
[----:B-----5:R5:W-:Y:S04]  /*605e0*/  LDGSTS.E [R9+0x20e00], [R88.64], P2 ;  /* 0x20e0000058097fae */ /* 0x020be8000912184c */
[----:B------:R4:W-:Y:S04]  /*605f0*/  STL [R1+0x26c], RZ ;  /* 0x00026cff01007387 */ /* 0x0009e80000100800 */
[----:B------:R1:W-:Y:S04]  /*60600*/  LDGSTS.E [R0+0x21e00], [R86.64], P2 ;  /* 0x21e0000056007fae */ /* 0x0003e8000912184c */
[----:B------:R4:W-:Y:S04]  /*60610*/  STL [R1+0x250], RZ ;  /* 0x000250ff01007387 */ /* 0x0009e80000100800 */
[----:B--2---:R2:W-:Y:S04]  /*60620*/  LDGSTS.E [R10+0x22e00], [R84.64], P2 ;  /* 0x22e00000540a7fae */ /* 0x0045e8000912184c */
        /* <DEDUP_REMOVED lines=59> */
[----:B------:R4:W-:Y:S01]  /*609e0*/  STL [R1+0x14c], RZ ;  /* 0x00014cff01007387 */ /* 0x0009e20000100800 */
[----:B-1----:R-:W-:-:S03]  /*609f0*/  IMAD.MOV.U32 R0, RZ, RZ, 0x7f ;  /* 0x0000007fff007424 */ /* 0x002fc600078e00ff */
[----:B------:R4:W-:Y:S04]  /*60a00*/  STL [R1+0xe0], RZ ;  /* 0x0000e0ff01007387 */ /* 0x0009e80000100800 */
[----:B------:R4:W-:Y:S01]  /*60a10*/  STL [R1+0xe4], RZ ;  /* 0x0000e4ff01007387 */ /* 0x0009e20000100800 */
[----:B------:R-:W-:-:S03]  /*60a20*/  IADD3 R0, R0, c[0x0][0x180], RZ ;  /* 0x0000600000007a10 */ /* 0x000fc60007ffe0ff */
[----:B------:R4:W-:Y:S04]  /*60a30*/  STL [R1+0xe8], RZ ;  /* 0x0000e8ff01007387 */ /* 0x0009e80000100800 */
[----:B------:R4:W-:Y:S01]  /*60a40*/  STL [R1+0xec], RZ ;  /* 0x0000ecff01007387 */ /* 0x0009e20000100800 */
[----:B------:R-:W-:-:S03]  /*60a50*/  ISETP.GE.AND P0, PT, R0, 0x80, PT ;  /* 0x000000800000780c */ /* 0x000fc60003f06270 */
[----:B------:R-:W0:Y:S01]  /*60a60*/  LDGDEPBAR ;  /* 0x00000000000079af */ /* 0x000e220000000000 */
[----:B------:R-:W-:Y:S01]  /*60a70*/  CS2R R140, SRZ ;  /* 0x00000000008c7805 */ /* 0x000fe2000001ff00 */
        /* <DEDUP_REMOVED lines=11> */
[----:B-----5:R-:W-:Y:S01]  /*60b30*/  CS2R R88, SRZ ;  /* 0x0000000000587805 */ /* 0x020fe2000001ff00 */
[----:B------:R-:W-:Y:S01]  /*60b40*/  CS2R R90, SRZ ;  /* 0x00000000005a7805 */ /* 0x000fe2000001ff00 */
[----:B------:R-:W-:Y:S01]  /*60b50*/  CS2R R64, SRZ ;  /* 0x0000000000407805 */ /* 0x000fe2000001ff00 */
[----:B------:R-:W-:Y:S01]  /*60b60*/  CS2R R66, SRZ ;  /* 0x0000000000427805 */ /* 0x000fe2000001ff00 */
[----:B------:R-:W-:Y:S01]  /*60b70*/  CS2R R16, SRZ ;  /* 0x0000000000107805 */ /* 0x000fe2000001ff00 */
[----:B------:R-:W-:Y:S01]  /*60b80*/  CS2R R18, SRZ ;  /* 0x0000000000127805 */ /* 0x000fe2000001ff00 */
[----:B---3--:R-:W-:Y:S01]  /*60b90*/  CS2R R8, SRZ ;  /* 0x0000000000087805 */ /* 0x008fe2000001ff00 */
[----:B--2---:R-:W-:Y:S01]  /*60ba0*/  CS2R R10, SRZ ;  /* 0x00000000000a7805 */ /* 0x004fe2000001ff00 */
        /* <DEDUP_REMOVED lines=50> */
[----:B------:R-:W-:Y:S05]  /*60ed0*/  @!P0 BRA `(.L_x_0) ;  /* 0x0003833000008947 */ /* 0x000fea0003800000 */
[----:B----4-:R-:W2:Y:S04]  /*60ee0*/  LDL.LU.64 R174, [R1+0x40] ;  /* 0x0000400001ae7983 */ /* 0x010ea80000300a00 */
[----:B------:R-:W3:Y:S04]  /*60ef0*/  LDL.LU.64 R168, [R1+0x38] ;  /* 0x0000380001a87983 */ /* 0x000ee80000300a00 */
[----:B------:R-:W4:Y:S04]  /*60f00*/  LDL.LU.64 R170, [R1+0x30] ;  /* 0x0000300001aa7983 */ /* 0x000f280000300a00 */
[----:B------:R-:W5:Y:S04]  /*60f10*/  LDL.LU.64 R164, [R1+0x28] ;  /* 0x0000280001a47983 */ /* 0x000f680000300a00 */
[----:B------:R-:W5:Y:S04]  /*60f20*/  LDL.LU.64 R166, [R1+0x20] ;  /* 0x0000200001a67983 */ /* 0x000f680000300a00 */
[----:B------:R-:W5:Y:S04]  /*60f30*/  LDL.LU.64 R160, [R1+0x18] ;  /* 0x0000180001a07983 */ /* 0x000f680000300a00 */
[----:B------:R-:W5:Y:S04]  /*60f40*/  LDL.LU.64 R162, [R1+0x10] ;  /* 0x0000100001a27983 */ /* 0x000f680000300a00 */
[----:B------:R-:W5:Y:S04]  /*60f50*/  LDL.LU.64 R56, [R1+0x8] ;  /* 0x0000080001387983 */ /* 0x000f680000300a00 */
[----:B------:R-:W5:Y:S01]  /*60f60*/  LDL.LU.64 R58, [R1] ;  /* 0x00000000013a7983 */ /* 0x000f620000300a00 */
[----:B--2---:R-:W-:-:S03]  /*60f70*/  IMAD.MOV.U32 R8, RZ, RZ, R175 ;  /* 0x000000ffff087224 */ /* 0x004fc600078e00af */
[----:B------:R-:W-:Y:S04]  /*60f80*/  STL [R1+0x16a4], R174 ;  /* 0x0016a4ae01007387 */ /* 0x000fe80000100800 */
[----:B---3--:R-:W-:Y:S04]  /*60f90*/  STL [R1+0x16a0], R168 ;  /* 0x0016a0a801007387 */ /* 0x008fe80000100800 */
[----:B------:R1:W-:Y:S04]  /*60fa0*/  STL [R1+0x169c], R8 ;  /* 0x00169c0801007387 */ /* 0x0003e80000100800 */
[----:B----4-:R-:W-:Y:S01]  /*60fb0*/  STL [R1+0x1698], R170 ;  /* 0x001698aa01007387 */ /* 0x010fe20000100800 */
[----:B-1----:R-:W-:-:S05]  /*60fc0*/  IMAD.MOV.U32 R8, RZ, RZ, R169 ;  /* 0x000000ffff087224 */ /* 0x002fca00078e00a9 */
[----:B------:R1:W-:Y:S04]  /*60fd0*/  STL [R1+0x1694], R8 ;  /* 0x0016940801007387 */ /* 0x0003e80000100800 */
[----:B-----5:R-:W-:Y:S01]  /*60fe0*/  STL [R1+0x1690], R164 ;  /* 0x001690a401007387 */ /* 0x020fe20000100800 */
[----:B-1----:R-:W-:-:S05]  /*60ff0*/  IMAD.MOV.U32 R8, RZ, RZ, R171 ;  /* 0x000000ffff087224 */ /* 0x002fca00078e00ab */
[----:B------:R1:W-:Y:S04]  /*61000*/  STL [R1+0x168c], R8 ;  /* 0x00168c0801007387 */ /* 0x0003e80000100800 */
[----:B------:R-:W-:Y:S01]  /*61010*/  STL [R1+0x1688], R166 ;  /* 0x001688a601007387 */ /* 0x000fe20000100800 */
        /* <DEDUP_REMOVED lines=9> */
[----:B-1----:R-:W-:-:S05]  /*610b0*/  MOV R8, R163 ;  /* 0x000000a300087202 */ /* 0x002fca0000000f00 */
[----:B------:R1:W-:Y:S04]  /*610c0*/  STL [R1+0x166c], R8 ;  /* 0x00166c0801007387 */ /* 0x0003e80000100800 */
[----:B------:R-:W-:Y:S01]  /*610d0*/  STL [R1+0x1668], R58 ;  /* 0x0016683a01007387 */ /* 0x000fe20000100800 */
[----:B-1----:R-:W-:-:S05]  /*610e0*/  IMAD.MOV.U32 R8, RZ, RZ, R57 ;  /* 0x000000ffff087224 */ /* 0x002fca00078e0039 */
[----:B------:R1:W-:Y:S04]  /*610f0*/  STL [R1+0x1664], R8 ;  /* 0x0016640801007387 */ /* 0x0003e80000100800 */
[----:B------:R-:W-:Y:S01]  /*61100*/  STL [R1+0x1660], R250 ;  /* 0x001660fa01007387 */ /* 0x000fe20000100800 */
[----:B-1----:R-:W-:-:S05]  /*61110*/  IMAD.MOV.U32 R8, RZ, RZ, R59 ;  /* 0x000000ffff087224 */ /* 0x002fca00078e003b */
        /* <DEDUP_REMOVED lines=73> */
[----:B------:R-:W2:Y:S04]  /*615b0*/  LDL.LU.64 R58, [R1+0x720] ;  /* 0x00072000013a7983 */ /* 0x000ea80000300a00 */
[----:B------:R-:W-:Y:S04]  /*615c0*/  STL [R1+0x1534], R135 ;  /* 0x0015348701007387 */ /* 0x000fe80000100800 */
[----:B------:R-:W-:Y:S04]  /*615d0*/  STL [R1+0x1538], R132 ;  /* 0x0015388401007387 */ /* 0x000fe80000100800 */
[----:B------:R-:W-:Y:S04]  /*615e0*/  STL [R1+0x152c], R133 ;  /* 0x00152c8501007387 */ /* 0x000fe80000100800 */
[----:B------:R-:W-:Y:S04]  /*615f0*/  STL [R1+0x1530], R130 ;  /* 0x0015308201007387 */ /* 0x000fe80000100800 */
[----:B------:R-:W-:Y:S04]  /*61600*/  STL [R1+0x1524], R131 ;  /* 0x0015248301007387 */ /* 0x000fe80000100800 */
[----:B------:R-:W-:Y:S04]  /*61610*/  STL [R1+0x1528], R128 ;  /* 0x0015288001007387 */ /* 0x000fe80000100800 */
[----:B------:R-:W3:Y:S04]  /*61620*/  LDL.LU.64 R170, [R1+0x2e0] ;  /* 0x0002e00001aa7983 */ /* 0x000ee80000300a00 */
[----:B------:R-:W-:Y:S04]  /*61630*/  STL [R1+0x151c], R129 ;  /* 0x00151c8101007387 */ /* 0x000fe80000100800 */
[----:B------:R-:W-:Y:S04]  /*61640*/  STL [R1+0x1520], R114 ;  /* 0x0015207201007387 */ /* 0x000fe80000100800 */
[----:B------:R-:W-:Y:S04]  /*61650*/  STL [R1+0x1514], R115 ;  /* 0x0015147301007387 */ /* 0x000fe80000100800 */
[----:B------:R-:W-:Y:S04]  /*61660*/  STL [R1+0x1518], R112 ;  /* 0x0015187001007387 */ /* 0x000fe80000100800 */
[----:B------:R-:W4:Y:S04]  /*61670*/  LDL.LU.64 R160, [R1+0x6d8] ;  /* 0x0006d80001a07983 */ /* 0x000f280000300a00 */
[----:B------:R-:W-:Y:S04]  /*61680*/  STL [R1+0x150c], R113 ;  /* 0x00150c7101007387 */ /* 0x000fe80000100800 */
[----:B------:R-:W-:Y:S04]  /*61690*/  STL [R1+0x1510], R110 ;  /* 0x0015106e01007387 */ /* 0x000fe80000100800 */
[----:B------:R-:W-:Y:S04]  /*616a0*/  STL [R1+0x1504], R111 ;  /* 0x0015046f01007387 */ /* 0x000fe80000100800 */
[----:B------:R-:W-:Y:S04]  /*616b0*/  STL [R1+0x1508], R108 ;  /* 0x0015086c01007387 */ /* 0x000fe80000100800 */
[----:B------:R-:W5:Y:S04]  /*616c0*/  LDL.LU.64 R56, [R1+0x310] ;  /* 0x0003100001387983 */ /* 0x000f680000300a00 */
[----:B------:R-:W-:Y:S04]  /*616d0*/  STL [R1+0x14fc], R109 ;  /* 0x0014fc6d01007387 */ /* 0x000fe80000100800 */
[----:B------:R-:W-:Y:S04]  /*616e0*/  STL [R1+0x1500], R78 ;  /* 0x0015004e01007387 */ /* 0x000fe80000100800 */
[----:B------:R-:W2:Y:S04]  /*616f0*/  LDL.LU.64 R174, [R1+0x340] ;  /* 0x0003400001ae7983 */ /* 0x000ea80000300a00 */
[----:B------:R-:W3:Y:S04]  /*61700*/  LDL.LU.64 R164, [R1+0x328] ;  /* 0x0003280001a47983 */ /* 0x000ee80000300a00 */
[----:B------:R-:W-:Y:S04]  /*61710*/  STL [R1+0x14f4], R79 ;  /* 0x0014f44f01007387 */ /* 0x000fe80000100800 */
[----:B------:R-:W-:Y:S04]  /*61720*/  STL [R1+0x14f8], R76 ;  /* 0x0014f84c01007387 */ /* 0x000fe80000100800 */
[----:B------:R-:W4:Y:S04]  /*61730*/  LDL.LU.64 R162, [R1+0x2b0] ;  /* 0x0002b00001a27983 */ /* 0x000f280000300a00 */
[----:B------:R-:W-:Y:S04]  /*61740*/  STL [R1+0x14ec], R77 ;  /* 0x0014ec4d01007387 */ /* 0x000fe80000100800 */
[----:B------:R-:W4:Y:S04]  /*61750*/  LDL.LU.64 R178, [R1+0x358] ;  /* 0x0003580001b27983 */ /* 0x000f280000300a00 */
[----:B------:R-:W-:Y:S04]  /*61760*/  STL [R1+0x14f0], R74 ;  /* 0x0014f04a01007387 */ /* 0x000fe80000100800 */
[----:B------:R-:W-:Y:S04]  /*61770*/  STL [R1+0x14e4], R75 ;  /* 0x0014e44b01007387 */ /* 0x000fe80000100800 */
[----:B------:R-:W4:Y:S04]  /*61780*/  LDL.LU.64 R166, [R1+0x650] ;  /* 0x0006500001a67983 */ /* 0x000f280000300a00 */
[----:B------:R-:W-:Y:S04]  /*61790*/  STL [R1+0x14e8], R72 ;  /* 0x0014e84801007387 */ /* 0x000fe80000100800 */
[----:B------:R-:W-:Y:S04]  /*617a0*/  STL [R1+0x14dc], R73 ;  /* 0x0014dc4901007387 */ /* 0x000fe80000100800 */
[----:B------:R-:W-:Y:S04]  /*617b0*/  STL [R1+0x14e0], R42 ;  /* 0x0014e02a01007387 */ /* 0x000fe80000100800 */
[----:B------:R-:W5:Y:S04]  /*617c0*/  LDL.LU.64 R176, [R1+0x658] ;  /* 0x0006580001b07983 */ /* 0x000f680000300a00 */
[----:B------:R-:W-:Y:S04]  /*617d0*/  STL [R1+0x14d4], R43 ;  /* 0x0014d42b01007387 */ /* 0x000fe80000100800 */
[----:B------:R-:W5:Y:S04]  /*617e0*/  LDL.LU.64 R246, [R1+0x660] ;  /* 0x0006600001f67983 */ /* 0x000f680000300a00 */
[----:B------:R-:W-:Y:S04]  /*617f0*/  STL [R1+0x14d8], R40 ;  /* 0x0014d82801007387 */ /* 0x000fe80000100800 */
[----:B------:R-:W-:Y:S04]  /*61800*/  STL [R1+0x14cc], R41 ;  /* 0x0014cc2901007387 */ /* 0x000fe80000100800 */
[----:B------:R-:W-:Y:S04]  /*61810*/  STL [R1+0x14d0], R38 ;  /* 0x0014d02601007387 */ /* 0x000fe80000100800 */
[----:B------:R-:W5:Y:S04]  /*61820*/  LDL.LU.64 R172, [R1+0x648] ;  /* 0x0006480001ac7983 */ /* 0x000f680000300a00 */
[----:B------:R-:W-:Y:S04]  /*61830*/  STL [R1+0x14c4], R39 ;  /* 0x0014c42701007387 */ /* 0x000fe80000100800 */
[----:B------:R-:W-:Y:S04]  /*61840*/  STL [R1+0x14c8], R36 ;  /* 0x0014c82401007387 */ /* 0x000fe80000100800 */
[----:B------:R-:W5:Y:S04]  /*61850*/  LDL.LU.64 R168, [R1+0x418] ;  /* 0x0004180001a87983 */ /* 0x000f680000300a00 */
[----:B------:R-:W-:Y:S04]  /*61860*/  STL [R1+0x14bc], R37 ;  /* 0x0014bc2501007387 */ /* 0x000fe80000100800 */
[----:B------:R-:W-:Y:S04]  /*61870*/  STL [R1+0x14c0], R6 ;  /* 0x0014c00601007387 */ /* 0x000fe80000100800 */
[----:B------:R-:W5:Y:S04]  /*61880*/  LDL.LU.64 R238, [R1+0x368] ;  /* 0x0003680001ee7983 */ /* 0x000f680000300a00 */
[----:B------:R-:W-:Y:S01]  /*61890*/  STL [R1+0x14b4], R7 ;  /* 0x0014b40701007387 */ /* 0x000fe20000100800 */
[----:B--2---:R-:W-:-:S02]  /*618a0*/  IMAD.MOV.U32 R244, RZ, RZ, R174 ;  /* 0x000000fffff47224 */ /* 0x004fc400078e00ae */
[----:B------:R-:W-:Y:S02]  /*618b0*/  IMAD.MOV.U32 R245, RZ, RZ, R175 ;  /* 0x000000fffff57224 */ /* 0x000fe400078e00af */
[----:B---3--:R-:W-:Y:S02]  /*618c0*/  IMAD.MOV.U32 R174, RZ, RZ, R164 ;  /* 0x000000ffffae7224 */ /* 0x008fe400078e00a4 */
[----:B------:R-:W-:Y:S02]  /*618d0*/  IMAD.MOV.U32 R175, RZ, RZ, R165 ;  /* 0x000000ffffaf7224 */ /* 0x000fe400078e00a5 */
[----:B------:R-:W2:Y:S04]  /*618e0*/  LDL.LU.64 R164, [R1+0x360] ;  /* 0x0003600001a47983 */ /* 0x000ea80000300a00 */
[----:B------:R-:W-:Y:S04]  /*618f0*/  STL [R1+0x14b8], R4 ;  /* 0x0014b80401007387 */ /* 0x000fe80000100800 */
[----:B------:R-:W-:Y:S04]  /*61900*/  STL [R1+0x14ac], R5 ;  /* 0x0014ac0501007387 */ /* 0x000fe80000100800 */
[----:B------:R1:W-:Y:S04]  /*61910*/  STL [R1+0x14b0], R2 ;  /* 0x0014b00201007387 */ /* 0x0003e80000100800 */
[----:B------:R-:W-:Y:S04]  /*61920*/  STL [R1+0x488], R3 ;  /* 0x0004880301007387 */ /* 0x000fe80000100800 */
[----:B------:R-:W3:Y:S04]  /*61930*/  LDL.LU.64 R242, [R1+0x668] ;  /* 0x0006680001f27983 */ /* 0x000ee80000300a00 */
[----:B----4-:R4:W-:Y:S01]  /*61940*/  STL [R1+0x490], R166 ;  /* 0x000490a601007387 */ /* 0x0109e20000100800 */
[----:B-1----:R-:W-:-:S03]  /*61950*/  IMAD.MOV.U32 R2, RZ, RZ, R167 ;  /* 0x000000ffff027224 */ /* 0x002fc600078e00a7 */
[----:B----4-:R-:W4:Y:S04]  /*61960*/  LDL.LU.64 R166, [R1+0x670] ;  /* 0x0006700001a67983 */ /* 0x010f280000300a00 */
[----:B------:R1:W-:Y:S04]  /*61970*/  STL [R1+0x48c], R2 ;  /* 0x00048c0201007387 */ /* 0x0003e80000100800 */
[----:B-----5:R5:W-:Y:S01]  /*61980*/  STL [R1+0x498], R176 ;  /* 0x000498b001007387 */ /* 0x020be20000100800 */
[----:B-1----:R-:W-:-:S03]  /*61990*/  IMAD.MOV.U32 R2, RZ, RZ, R177 ;  /* 0x000000ffff027224 */ /* 0x002fc600078e00b1 */
[----:B-----5:R-:W4:Y:S04]  /*619a0*/  LDL.LU.64 R176, [R1+0x678] ;  /* 0x0006780001b07983 */ /* 0x020f280000300a00 */
[----:B------:R1:W-:Y:S04]  /*619b0*/  STL [R1+0x494], R2 ;  /* 0x0004940201007387 */ /* 0x0003e80000100800 */
[----:B------:R1:W-:Y:S02]  /*619c0*/  STL [R1+0x4a0], R246 ;  /* 0x0004a0f601007387 */ /* 0x0003e40000100800 */
[----:B-1----:R-:W-:-:S02]  /*619d0*/  IMAD.MOV.U32 R2, RZ, RZ, R247 ;  /* 0x000000ffff027224 */ /* 0x002fc400078e00f7 */
[----:B------:R-:W4:Y:S04]  /*619e0*/  LDL.LU.64 R246, [R1+0x640] ;  /* 0x0006400001f67983 */ /* 0x000f280000300a00 */
[----:B------:R1:W-:Y:S04]  /*619f0*/  STL [R1+0x49c], R2 ;  /* 0x00049c0201007387 */ /* 0x0003e80000100800 */
[----:B------:R1:W-:Y:S02]  /*61a00*/  STL [R1+0x4a8], R172 ;  /* 0x0004a8ac01007387 */ /* 0x0003e40000100800 */
[----:B-1----:R-:W-:-:S02]  /*61a10*/  IMAD.MOV.U32 R2, RZ, RZ, R173 ;  /* 0x000000ffff027224 */ /* 0x002fc400078e00ad */
[----:B------:R-:W-:Y:S02]  /*61a20*/  IMAD.MOV.U32 R172, RZ, RZ, R160 ;  /* 0x000000ffffac7224 */ /* 0x000fe400078e00a0 */
[----:B------:R-:W-:Y:S02]  /*61a30*/  IMAD.MOV.U32 R173, RZ, RZ, R161 ;  /* 0x000000ffffad7224 */ /* 0x000fe400078e00a1 */
[----:B------:R-:W4:Y:S04]  /*61a40*/  LDL.LU.64 R160, [R1+0x410] ;  /* 0x0004100001a07983 */ /* 0x000f280000300a00 */
[----:B------:R1:W-:Y:S04]  /*61a50*/  STL [R1+0x4a4], R2 ;  /* 0x0004a40201007387 */ /* 0x0003e80000100800 */
[----:B------:R1:W-:Y:S04]  /*61a60*/  STL [R1+0x4b0], R168 ;  /* 0x0004b0a801007387 */ /* 0x0003e80000100800 */
[----:B------:R-:W4:Y:S01]  /*61a70*/  LDL.LU.64 R240, [R1+0x350] ;  /* 0x0003500001f07983 */ /* 0x000f220000300a00 */
[----:B-1----:R-:W-:-:S05]  /*61a80*/  IMAD.MOV.U32 R2, RZ, RZ, R169 ;  /* 0x000000ffff027224 */ /* 0x002fca00078e00a9 */
[----:B------:R1:W-:Y:S04]  /*61a90*/  STL [R1+0x4ac], R2 ;  /* 0x0004ac0201007387 */ /* 0x0003e80000100800 */
[----:B------:R-:W-:Y:S04]  /*61aa0*/  STL [R1+0x4b8], R238 ;  /* 0x0004b8ee01007387 */ /* 0x000fe80000100800 */
[----:B------:R-:W4:Y:S01]  /*61ab0*/  LDL.LU.64 R168, [R1+0x348] ;  /* 0x0003480001a87983 */ /* 0x000f220000300a00 */
[----:B-1----:R-:W-:-:S05]  /*61ac0*/  IMAD.MOV.U32 R2, RZ, RZ, R239 ;  /* 0x000000ffff027224 */ /* 0x002fca00078e00ef */
[----:B------:R2:W-:Y:S02]  /*61ad0*/  STL [R1+0x4b4], R2 ;  /* 0x0004b40201007387 */ /* 0x0005e40000100800 */
[----:B--2---:R-:W-:Y:S02]  /*61ae0*/  IMAD.MOV.U32 R2, RZ, RZ, R165 ;  /* 0x000000ffff027224 */ /* 0x004fe400078e00a5 */
[----:B------:R1:W-:Y:S04]  /*61af0*/  STL [R1+0x4c0], R164 ;  /* 0x0004c0a401007387 */ /* 0x0003e80000100800 */
[----:B------:R-:W-:Y:S04]  /*61b00*/  STL [R1+0x4c8], R178 ;  /* 0x0004c8b201007387 */ /* 0x000fe80000100800 */
[----:B------:R2:W-:Y:S04]  /*61b10*/  STL [R1+0x4bc], R2 ;  /* 0x0004bc0201007387 */ /* 0x0005e80000100800 */
[----:B-1----:R-:W5:Y:S01]  /*61b20*/  LDL.LU.64 R164, [R1+0x680] ;  /* 0x0006800001a47983 */ /* 0x002f620000300a00 */
[----:B--2---:R-:W-:-:S03]  /*61b30*/  IMAD.MOV.U32 R2, RZ, RZ, R179 ;  /* 0x000000ffff027224 */ /* 0x004fc600078e00b3 */
[----:B------:R-:W2:Y:S04]  /*61b40*/  LDL.LU.64 R178, [R1+0x688] ;  /* 0x0006880001b27983 */ /* 0x000ea80000300a00 */
[----:B------:R1:W-:Y:S04]  /*61b50*/  STL [R1+0x4c4], R2 ;  /* 0x0004c40201007387 */ /* 0x0003e80000100800 */
[----:B---3--:R3:W-:Y:S01]  /*61b60*/  STL [R1+0x4d0], R242 ;  /* 0x0004d0f201007387 */ /* 0x0087e20000100800 */
[----:B-1----:R-:W-:-:S03]  /*61b70*/  IMAD.MOV.U32 R2, RZ, RZ, R243 ;  /* 0x000000ffff027224 */ /* 0x002fc600078e00f3 */
[----:B----4-:R-:W-:Y:S04]  /*61b80*/  STL [R1+0x4f8], R166 ;  /* 0x0004f8a601007387 */ /* 0x010fe80000100800 */
[----:B------:R1:W-:Y:S04]  /*61b90*/  STL [R1+0x4cc], R2 ;  /* 0x0004cc0201007387 */ /* 0x0003e80000100800 */
[----:B---3--:R-:W3:Y:S01]  /*61ba0*/  LDL.LU.64 R242, [R1+0x690] ;  /* 0x0006900001f27983 */ /* 0x008ee20000300a00 */
[----:B-1----:R-:W-:-:S03]  /*61bb0*/  MOV R2, R167 ;  /* 0x000000a700027202 */ /* 0x002fc60000000f00 */
[----:B------:R-:W4:Y:S04]  /*61bc0*/  LDL.LU.64 R166, [R1+0x638] ;  /* 0x0006380001a67983 */ /* 0x000f280000300a00 */
[----:B------:R1:W-:Y:S04]  /*61bd0*/  STL [R1+0x4d4], R2 ;  /* 0x0004d40201007387 */ /* 0x0003e80000100800 */
[----:B------:R1:W-:Y:S02]  /*61be0*/  STL [R1+0x500], R176 ;  /* 0x000500b001007387 */ /* 0x0003e40000100800 */
[----:B-1----:R-:W-:-:S02]  /*61bf0*/  IMAD.MOV.U32 R2, RZ, RZ, R177 ;  /* 0x000000ffff027224 */ /* 0x002fc400078e00b1 */
[----:B------:R-:W-:Y:S04]  /*61c00*/  STL [R1+0x508], R246 ;  /* 0x000508f601007387 */ /* 0x000fe80000100800 */
[----:B------:R1:W-:Y:S04]  /*61c10*/  STL [R1+0x4fc], R2 ;  /* 0x0004fc0201007387 */ /* 0x0003e80000100800 */
[----:B------:R-:W4:Y:S01]  /*61c20*/  LDL.LU.64 R176, [R1+0x408] ;  /* 0x0004080001b07983 */ /* 0x000f220000300a00 */
[----:B-1----:R-:W-:-:S05]  /*61c30*/  IMAD.MOV.U32 R2, RZ, RZ, R247 ;  /* 0x000000ffff027224 */ /* 0x002fca00078e00f7 */
[----:B------:R1:W-:Y:S04]  /*61c40*/  STL [R1+0x504], R2 ;  /* 0x0005040201007387 */ /* 0x0003e80000100800 */
[----:B------:R1:W-:Y:S04]  /*61c50*/  STL [R1+0x510], R160 ;  /* 0x000510a001007387 */ /* 0x0003e80000100800 */
[----:B------:R-:W4:Y:S01]  /*61c60*/  LDL.LU.64 R246, [R1+0x338] ;  /* 0x0003380001f67983 */ /* 0x000f220000300a00 */
[----:B-1----:R-:W-:-:S05]  /*61c70*/  IMAD.MOV.U32 R2, RZ, RZ, R161 ;  /* 0x000000ffff027224 */ /* 0x002fca00078e00a1 */
[----:B------:R1:W-:Y:S01]  /*61c80*/  STL [R1+0x50c], R2 ;  /* 0x00050c0201007387 */ /* 0x0003e20000100800 */
[----:B------:R-:W-:-:S03]  /*61c90*/  IMAD.MOV.U32 R160, RZ, RZ, R56 ;  /* 0x000000ffffa07224 */ /* 0x000fc600078e0038 */
[----:B------:R-:W-:Y:S01]  /*61ca0*/  STL [R1+0x518], R240 ;  /* 0x000518f001007387 */ /* 0x000fe20000100800 */
[----:B------:R-:W-:-:S03]  /*61cb0*/  IMAD.MOV.U32 R161, RZ, RZ, R57 ;  /* 0x000000ffffa17224 */ /* 0x000fc600078e0039 */
[----:B------:R-:W4:Y:S01]  /*61cc0*/  LDL.LU.64 R56, [R1+0x330] ;  /* 0x0003300001387983 */ /* 0x000f220000300a00 */
[----:B-1----:R-:W-:-:S03]  /*61cd0*/  IMAD.MOV.U32 R2, RZ, RZ, R241 ;  /* 0x000000ffff027224 */ /* 0x002fc600078e00f1 */
[----:B------:R-:W-:Y:S04]  /*61ce0*/  STL [R1+0x520], R168 ;  /* 0x000520a801007387 */ /* 0x000fe80000100800 */
[----:B------:R1:W-:Y:S04]  /*61cf0*/  STL [R1+0x514], R2 ;  /* 0x0005140201007387 */ /* 0x0003e80000100800 */
[----:B------:R-:W-:Y:S01]  /*61d00*/  STL [R1+0x528], R244 ;  /* 0x000528f401007387 */ /* 0x000fe20000100800 */
[----:B-1----:R-:W-:-:S05]  /*61d10*/  IMAD.MOV.U32 R2, RZ, RZ, R169 ;  /* 0x000000ffff027224 */ /* 0x002fca00078e00a9 */
[----:B------:R1:W-:Y:S04]  /*61d20*/  STL [R1+0x51c], R2 ;  /* 0x00051c0201007387 */ /* 0x0003e80000100800 */
[----:B------:R-:W4:Y:S01]  /*61d30*/  LDL.LU.64 R168, [R1+0x698] ;  /* 0x0006980001a87983 */ /* 0x000f220000300a00 */
[----:B-1----:R-:W-:-:S03]  /*61d40*/  IMAD.MOV.U32 R2, RZ, RZ, R245 ;  /* 0x000000ffff027224 */ /* 0x002fc600078e00f5 */
[----:B-----5:R-:W-:Y:S04]  /*61d50*/  STL [R1+0x530], R164 ;  /* 0x000530a401007387 */ /* 0x020fe80000100800 */
[----:B------:R1:W-:Y:S04]  /*61d60*/  STL [R1+0x524], R2 ;  /* 0x0005240201007387 */ /* 0x0003e80000100800 */
[----:B------:R-:W5:Y:S01]  /*61d70*/  LDL.LU.64 R244, [R1+0x6a0] ;  /* 0x0006a00001f47983 */ /* 0x000f620000300a00 */
[----:B-1----:R-:W-:-:S03]  /*61d80*/  IMAD.MOV.U32 R2, RZ, RZ, R165 ;  /* 0x000000ffff027224 */ /* 0x002fc600078e00a5 */
[----:B--2---:R-:W-:Y:S04]  /*61d90*/  STL [R1+0x538], R178 ;  /* 0x000538b201007387 */ /* 0x004fe80000100800 */
[----:B------:R1:W-:Y:S04]  /*61da0*/  STL [R1+0x52c], R2 ;  /* 0x00052c0201007387 */ /* 0x0003e80000100800 */
[----:B------:R-:W2:Y:S01]  /*61db0*/  LDL.LU.64 R164, [R1+0x6a8] ;  /* 0x0006a80001a47983 */ /* 0x000ea20000300a00 */
[----:B-1----:R-:W-:-:S03]  /*61dc0*/  IMAD.MOV.U32 R2, RZ, RZ, R179 ;  /* 0x000000ffff027224 */ /* 0x002fc600078e00b3 */
[----:B---3--:R-:W-:Y:S04]  /*61dd0*/  STL [R1+0x540], R242 ;  /* 0x000540f201007387 */ /* 0x008fe80000100800 */
[----:B------:R1:W-:Y:S04]  /*61de0*/  STL [R1+0x534], R2 ;  /* 0x0005340201007387 */ /* 0x0003e80000100800 */
[----:B------:R-:W3:Y:S01]  /*61df0*/  LDL.LU.64 R178, [R1+0x630] ;  /* 0x0006300001b27983 */ /* 0x000ee20000300a00 */
[----:B-1----:R-:W-:-:S03]  /*61e00*/  IMAD.MOV.U32 R2, RZ, RZ, R243 ;  /* 0x000000ffff027224 */ /* 0x002fc600078e00f3 */
[----:B----4-:R-:W-:Y:S04]  /*61e10*/  STL [R1+0x548], R166 ;  /* 0x000548a601007387 */ /* 0x010fe80000100800 */
[----:B------:R1:W-:Y:S04]  /*61e20*/  STL [R1+0x53c], R2 ;  /* 0x00053c0201007387 */ /* 0x0003e80000100800 */
[----:B------:R-:W4:Y:S01]  /*61e30*/  LDL.LU.64 R242, [R1+0x400] ;  /* 0x0004000001f27983 */ /* 0x000f220000300a00 */
[----:B-1----:R-:W-:-:S03]  /*61e40*/  IMAD.MOV.U32 R2, RZ, RZ, R167 ;  /* 0x000000ffff027224 */ /* 0x002fc600078e00a7 */
[----:B------:R-:W4:Y:S04]  /*61e50*/  LDL.LU.64 R166, [R1+0x320] ;  /* 0x0003200001a67983 */ /* 0x000f280000300a00 */
[----:B------:R1:W-:Y:S04]  /*61e60*/  STL [R1+0x544], R2 ;  /* 0x0005440201007387 */ /* 0x0003e80000100800 */
[----:B------:R1:W-:Y:S02]  /*61e70*/  STL [R1+0x550], R176 ;  /* 0x000550b001007387 */ /* 0x0003e40000100800 */
[----:B-1----:R-:W-:-:S02]  /*61e80*/  IMAD.MOV.U32 R2, RZ, RZ, R177 ;  /* 0x000000ffff027224 */ /* 0x002fc400078e00b1 */
[----:B------:R-:W4:Y:S04]  /*61e90*/  LDL.LU.64 R176, [R1+0x318] ;  /* 0x0003180001b07983 */ /* 0x000f280000300a00 */
[----:B------:R1:W-:Y:S04]  /*61ea0*/  STL [R1+0x54c], R2 ;  /* 0x00054c0201007387 */ /* 0x0003e80000100800 */
[----:B------:R1:W-:Y:S02]  /*61eb0*/  STL [R1+0x558], R246 ;  /* 0x000558f601007387 */ /* 0x0003e40000100800 */
[----:B-1----:R-:W-:-:S05]  /*61ec0*/  IMAD.MOV.U32 R2, RZ, RZ, R247 ;  /* 0x000000ffff027224 */ /* 0x002fca00078e00f7 */
[----:B------:R1:W-:Y:S04]  /*61ed0*/  STL [R1+0x554], R2 ;  /* 0x0005540201007387 */ /* 0x0003e80000100800 */
[----:B------:R1:W-:Y:S04]  /*61ee0*/  STL [R1+0x560], R56 ;  /* 0x0005603801007387 */ /* 0x0003e80000100800 */
[----:B------:R-:W4:Y:S01]  /*61ef0*/  LDL.LU.64 R246, [R1+0x6b0] ;  /* 0x0006b00001f67983 */ /* 0x000f220000300a00 */
[----:B-1----:R-:W-:-:S05]  /*61f00*/  IMAD.MOV.U32 R2, RZ, RZ, R57 ;  /* 0x000000ffff027224 */ /* 0x002fca00078e0039 */
        /* <DEDUP_REMOVED lines=9> */
[----:B-----5:R-:W-:Y:S02]  /*61fa0*/  MOV R2, R245 ;  /* 0x000000f500027202 */ /* 0x020fe40000000f00 */
[----:B------:R1:W-:Y:S04]  /*61fb0*/  STL [R1+0x578], R244 ;  /* 0x000578f401007387 */ /* 0x0003e80000100800 */
[----:B------:R-:W5:Y:S04]  /*61fc0*/  LDL.LU.64 R168, [R1+0x628] ;  /* 0x0006280001a87983 */ /* 0x000f680000300a00 */
[----:B------:R1:W-:Y:S04]  /*61fd0*/  STL [R1+0x574], R2 ;  /* 0x0005740201007387 */ /* 0x0003e80000100800 */
[----:B--2---:R-:W-:Y:S04]  /*61fe0*/  STL [R1+0x580], R164 ;  /* 0x000580a401007387 */ /* 0x004fe80000100800 */
[----:B-1----:R-:W2:Y:S01]  /*61ff0*/  LDL.LU.64 R244, [R1+0x3f8] ;  /* 0x0003f80001f47983 */ /* 0x002ea20000300a00 */
[----:B------:R-:W-:-:S05]  /*62000*/  IMAD.MOV.U32 R2, RZ, RZ, R165 ;  /* 0x000000ffff027224 */ /* 0x000fca00078e00a5 */
[----:B------:R1:W-:Y:S04]  /*62010*/  STL [R1+0x57c], R2 ;  /* 0x00057c0201007387 */ /* 0x0003e80000100800 */
[----:B---3--:R-:W-:Y:S01]  /*62020*/  STL [R1+0x588], R178 ;  /* 0x000588b201007387 */ /* 0x008fe20000100800 */
[----:B-1----:R-:W-:-:S03]  /*62030*/  IMAD.MOV.U32 R2, RZ, RZ, R179 ;  /* 0x000000ffff027224 */ /* 0x002fc600078e00b3 */
[----:B------:R-:W3:Y:S04]  /*62040*/  LDL.LU.64 R164, [R1+0x6c8] ;  /* 0x0006c80001a47983 */ /* 0x000ee80000300a00 */
[----:B------:R1:W-:Y:S04]  /*62050*/  STL [R1+0x584], R2 ;  /* 0x0005840201007387 */ /* 0x0003e80000100800 */
[----:B----4-:R-:W-:Y:S01]  /*62060*/  STL [R1+0x590], R242 ;  /* 0x000590f201007387 */ /* 0x010fe20000100800 */
[----:B-1----:R-:W-:-:S03]  /*62070*/  IMAD.MOV.U32 R2, RZ, RZ, R243 ;  /* 0x000000ffff027224 */ /* 0x002fc600078e00f3 */
[----:B------:R-:W3:Y:S04]  /*62080*/  LDL.LU.64 R178, [R1+0x6d0] ;  /* 0x0006d00001b27983 */ /* 0x000ee80000300a00 */
[----:B------:R-:W-:Y:S04]  /*62090*/  STL [R1+0x598], R166 ;  /* 0x000598a601007387 */ /* 0x000fe80000100800 */
[----:B------:R1:W-:Y:S02]  /*620a0*/  STL [R1+0x58c], R2 ;  /* 0x00058c0201007387 */ /* 0x0003e40000100800 */
[----:B-1----:R-:W-:-:S02]  /*620b0*/  IMAD.MOV.U32 R2, RZ, RZ, R167 ;  /* 0x000000ffff027224 */ /* 0x002fc400078e00a7 */
[----:B------:R-:W-:Y:S04]  /*620c0*/  STL [R1+0x5a0], R176 ;  /* 0x0005a0b001007387 */ /* 0x000fe80000100800 */
[----:B------:R1:W-:Y:S04]  /*620d0*/  STL [R1+0x594], R2 ;  /* 0x0005940201007387 */ /* 0x0003e80000100800 */
[----:B------:R-:W3:Y:S01]  /*620e0*/  LDL.LU.64 R166, [R1+0x6e0] ;  /* 0x0006e00001a67983 */ /* 0x000ee20000300a00 */
[----:B-1----:R-:W-:-:S03]  /*620f0*/  IMAD.MOV.U32 R2, RZ, RZ, R177 ;  /* 0x000000ffff027224 */ /* 0x002fc600078e00b1 */
        /* <DEDUP_REMOVED lines=9> */
[----:B------:R1:W-:Y:S02]  /*62190*/  STL [R1+0x5ac], R2 ;  /* 0x0005ac0201007387 */ /* 0x0003e40000100800 */
[----:B-1----:R-:W-:Y:S02]  /*621a0*/  IMAD.MOV.U32 R2, RZ, RZ, R57 ;  /* 0x000000ffff027224 */ /* 0x002fe400078e0039 */
[----:B------:R-:W3:Y:S04]  /*621b0*/  LDL.LU.64 R56, [R1+0x620] ;  /* 0x0006200001387983 */ /* 0x000ee80000300a00 */
[----:B------:R1:W-:Y:S04]  /*621c0*/  STL [R1+0x5b4], R2 ;  /* 0x0005b40201007387 */ /* 0x0003e80000100800 */
[----:B------:R1:W-:Y:S04]  /*621d0*/  STL [R1+0x5c0], R174 ;  /* 0x0005c0ae01007387 */ /* 0x0003e80000100800 */
[----:B------:R-:W3:Y:S01]  /*621e0*/  LDL.LU.64 R246, [R1+0x3f0] ;  /* 0x0003f00001f67983 */ /* 0x000ee20000300a00 */
[----:B-1----:R-:W-:-:S05]  /*621f0*/  IMAD.MOV.U32 R2, RZ, RZ, R175 ;  /* 0x000000ffff027224 */ /* 0x002fca00078e00af */
[----:B------:R1:W-:Y:S01]  /*62200*/  STL [R1+0x5bc], R2 ;  /* 0x0005bc0201007387 */ /* 0x0003e20000100800 */
[----:B------:R-:W-:Y:S02]  /*62210*/  IMAD.MOV.U32 R174, RZ, RZ, R58 ;  /* 0x000000ffffae7224 */ /* 0x000fe400078e003a */
[----:B------:R-:W-:Y:S01]  /*62220*/  IMAD.MOV.U32 R175, RZ, RZ, R59 ;  /* 0x000000ffffaf7224 */ /* 0x000fe200078e003b */
[----:B-----5:R5:W-:Y:S01]  /*62230*/  STL [R1+0x5c8], R168 ;  /* 0x0005c8a801007387 */ /* 0x020be20000100800 */
[----:B-1----:R-:W-:-:S03]  /*62240*/  IMAD.MOV.U32 R2, RZ, RZ, R169 ;  /* 0x000000ffff027224 */ /* 0x002fc600078e00a9 */
[----:B------:R-:W4:Y:S04]  /*62250*/  LDL.LU.64 R58, [R1+0x6f8] ;  /* 0x0006f800013a7983 */ /* 0x000f280000300a00 */
[----:B--2---:R-:W-:Y:S04]  /*62260*/  STL [R1+0x5d0], R244 ;  /* 0x0005d0f401007387 */ /* 0x004fe80000100800 */
[----:B------:R1:W-:Y:S04]  /*62270*/  STL [R1+0x5c4], R2 ;  /* 0x0005c40201007387 */ /* 0x0003e80000100800 */
[----:B-----5:R-:W2:Y:S01]  /*62280*/  LDL.LU.64 R168, [R1+0x2e8] ;  /* 0x0002e80001a87983 */ /* 0x020ea20000300a00 */
[----:B-1----:R-:W-:-:S03]  /*62290*/  IMAD.MOV.U32 R2, RZ, RZ, R245 ;  /* 0x000000ffff027224 */ /* 0x002fc600078e00f5 */
[----:B---3--:R-:W-:Y:S04]  /*622a0*/  STL [R1+0x5d8], R164 ;  /* 0x0005d8a401007387 */ /* 0x008fe80000100800 */
[----:B------:R1:W-:Y:S02]  /*622b0*/  STL [R1+0x5cc], R2 ;  /* 0x0005cc0201007387 */ /* 0x0003e40000100800 */
[----:B-1----:R-:W-:Y:S02]  /*622c0*/  IMAD.MOV.U32 R2, RZ, RZ, R165 ;  /* 0x000000ffff027224 */ /* 0x002fe400078e00a5 */
[----:B------:R-:W-:Y:S04]  /*622d0*/  STL [R1+0x5e0], R178 ;  /* 0x0005e0b201007387 */ /* 0x000fe80000100800 */
[----:B------:R1:W-:Y:S04]  /*622e0*/  STL [R1+0x5d4], R2 ;  /* 0x0005d40201007387 */ /* 0x0003e80000100800 */
[----:B------:R-:W3:Y:S01]  /*622f0*/  LDL.LU.64 R164, [R1+0x700] ;  /* 0x0007000001a47983 */ /* 0x000ee20000300a00 */
[----:B-1----:R-:W-:-:S03]  /*62300*/  IMAD.MOV.U32 R2, RZ, RZ, R179 ;  /* 0x000000ffff027224 */ /* 0x002fc600078e00b3 */
[----:B------:R-:W-:Y:S04]  /*62310*/  STL [R1+0x5e8], R172 ;  /* 0x0005e8ac01007387 */ /* 0x000fe80000100800 */
[----:B------:R1:W-:Y:S04]  /*62320*/  STL [R1+0x5dc], R2 ;  /* 0x0005dc0201007387 */ /* 0x0003e80000100800 */
[----:B------:R-:W5:Y:S01]  /*62330*/  LDL.LU.64 R178, [R1+0x708] ;  /* 0x0007080001b27983 */ /* 0x000f620000300a00 */
        /* <DEDUP_REMOVED lines=8> */
[----:B-1----:R-:W-:-:S03]  /*623c0*/  MOV R2, R177 ;  /* 0x000000b100027202 */ /* 0x002fc60000000f00 */
[----:B------:R1:W-:Y:S04]  /*623d0*/  STL [R1+0x600], R160 ;  /* 0x000600a001007387 */ /* 0x0003e80000100800 */
[----:B------:R1:W-:Y:S04]  /*623e0*/  STL [R1+0x5f4], R2 ;  /* 0x0005f40201007387 */ /* 0x0003e80000100800 */
[----:B------:R-:W5:Y:S01]  /*623f0*/  LDL.LU.64 R176, [R1+0x3e8] ;  /* 0x0003e80001b07983 */ /* 0x000f620000300a00 */
[----:B-1----:R-:W-:Y:S02]  /*62400*/  IMAD.MOV.U32 R160, RZ, RZ, R162 ;  /* 0x000000ffffa07224 */ /* 0x002fe400078e00a2 */
[----:B------:R-:W-:-:S02]  /*62410*/  IMAD.MOV.U32 R2, RZ, RZ, R161 ;  /* 0x000000ffff027224 */ /* 0x000fc400078e00a1 */
[----:B------:R-:W-:Y:S02]  /*62420*/  IMAD.MOV.U32 R161, RZ, RZ, R163 ;  /* 0x000000ffffa17224 */ /* 0x000fe400078e00a3 */
[----:B------:R-:W5:Y:S04]  /*62430*/  LDL.LU.64 R162, [R1+0x2d8] ;  /* 0x0002d80001a27983 */ /* 0x000f680000300a00 */
[----:B------:R1:W-:Y:S04]  /*62440*/  STL [R1+0x5fc], R2 ;  /* 0x0005fc0201007387 */ /* 0x0003e80000100800 */
[----:B------:R1:W-:Y:S02]  /*62450*/  STL [R1+0x608], R56 ;  /* 0x0006083801007387 */ /* 0x0003e40000100800 */
[----:B-1----:R-:W-:-:S02]  /*62460*/  IMAD.MOV.U32 R2, RZ, RZ, R57 ;  /* 0x000000ffff027224 */ /* 0x002fc400078e0039 */
[----:B------:R-:W5:Y:S04]  /*62470*/  LDL.LU.64 R56, [R1+0x2d0] ;  /* 0x0002d00001387983 */ /* 0x000f680000300a00 */
[----:B------:R1:W-:Y:S04]  /*62480*/  STL [R1+0x604], R2 ;  /* 0x0006040201007387 */ /* 0x0003e80000100800 */
[----:B------:R-:W-:Y:S01]  /*62490*/  STL [R1+0x610], R246 ;  /* 0x000610f601007387 */ /* 0x000fe20000100800 */
[----:B-1----:R-:W-:-:S05]  /*624a0*/  IMAD.MOV.U32 R2, RZ, RZ, R247 ;  /* 0x000000ffff027224 */ /* 0x002fca00078e00f7 */
[----:B------:R1:W-:Y:S04]  /*624b0*/  STL [R1+0x60c], R2 ;  /* 0x00060c0201007387 */ /* 0x0003e80000100800 */
[----:B----4-:R4:W-:Y:S01]  /*624c0*/  STL [R1+0x618], R58 ;  /* 0x0006183a01007387 */ /* 0x0109e20000100800 */
[----:B-1----:R-:W-:-:S03]  /*624d0*/  IMAD.MOV.U32 R2, RZ, RZ, R59 ;  /* 0x000000ffff027224 */ /* 0x002fc600078e003b */
[----:B----4-:R-:W4:Y:S04]  /*624e0*/  LDL.LU.64 R58, [R1+0x728] ;  /* 0x00072800013a7983 */ /* 0x010f280000300a00 */
[----:B------:R1:W-:Y:S04]  /*624f0*/  STL [R1+0x614], R2 ;  /* 0x0006140201007387 */ /* 0x0003e80000100800 */
[----:B--2---:R2:W-:Y:S01]  /*62500*/  STL [R1+0x620], R168 ;  /* 0x000620a801007387 */ /* 0x0045e20000100800 */
[----:B-1----:R-:W-:-:S03]  /*62510*/  IMAD.MOV.U32 R2, RZ, RZ, R169 ;  /* 0x000000ffff027224 */ /* 0x002fc600078e00a9 */
[----:B--2---:R-:W2:Y:S04]  /*62520*/  LDL.LU.64 R168, [R1+0x730] ;  /* 0x0007300001a87983 */ /* 0x004ea80000300a00 */
[----:B------:R1:W-:Y:S04]  /*62530*/  STL [R1+0x61c], R2 ;  /* 0x00061c0201007387 */ /* 0x0003e80000100800 */
[----:B------:R3:W-:Y:S01]  /*62540*/  STL [R1+0x628], R170 ;  /* 0x000628aa01007387 */ /* 0x0007e20000100800 */
[----:B-1----:R-:W-:-:S03]  /*62550*/  IMAD.MOV.U32 R2, RZ, RZ, R171 ;  /* 0x000000ffff027224 */ /* 0x002fc600078e00ab */
[----:B---3--:R-:W3:Y:S04]  /*62560*/  LDL.LU.64 R170, [R1+0x738] ;  /* 0x0007380001aa7983 */ /* 0x008ee80000300a00 */
[----:B------:R1:W-:Y:S04]  /*62570*/  STL [R1+0x624], R2 ;  /* 0x0006240201007387 */ /* 0x0003e80000100800 */
[----:B------:R1:W-:Y:S02]  /*62580*/  STL [R1+0x630], R164 ;  /* 0x000630a401007387 */ /* 0x0003e40000100800 */
[----:B-1----:R-:W-:-:S02]  /*62590*/  IMAD.MOV.U32 R2, RZ, RZ, R165 ;  /* 0x000000ffff027224 */ /* 0x002fc400078e00a5 */
[----:B------:R-:W3:Y:S04]  /*625a0*/  LDL.LU.64 R164, [R1+0x740] ;  /* 0x0007400001a47983 */ /* 0x000ee80000300a00 */
[----:B------:R1:W-:Y:S04]  /*625b0*/  STL [R1+0x62c], R2 ;  /* 0x00062c0201007387 */ /* 0x0003e80000100800 */
[----:B-----5:R5:W-:Y:S01]  /*625c0*/  STL [R1+0x638], R178 ;  /* 0x000638b201007387 */ /* 0x020be20000100800 */
[----:B-1----:R-:W-:-:S03]  /*625d0*/  IMAD.MOV.U32 R2, RZ, RZ, R179 ;  /* 0x000000ffff027224 */ /* 0x002fc600078e00b3 */
[----:B-----5:R-:W5:Y:S04]  /*625e0*/  LDL.LU.64 R178, [R1+0x3e0] ;  /* 0x0003e00001b27983 */ /* 0x020f680000300a00 */
[----:B------:R1:W-:Y:S04]  /*625f0*/  STL [R1+0x634], R2 ;  /* 0x0006340201007387 */ /* 0x0003e80000100800 */
[----:B------:R1:W-:Y:S02]  /*62600*/  STL [R1+0x640], R172 ;  /* 0x000640ac01007387 */ /* 0x0003e40000100800 */
[----:B-1----:R-:W-:-:S02]  /*62610*/  IMAD.MOV.U32 R2, RZ, RZ, R173 ;  /* 0x000000ffff027224 */ /* 0x002fc400078e00ad */
        /* <DEDUP_REMOVED lines=9> */
[----:B------:R1:W-:Y:S02]  /*626b0*/  STL [R1+0x658], R162 ;  /* 0x000658a201007387 */ /* 0x0003e40000100800 */
[----:B-1----:R-:W-:Y:S02]  /*626c0*/  IMAD.MOV.U32 R2, RZ, RZ, R163 ;  /* 0x000000ffff027224 */ /* 0x002fe400078e00a3 */
[----:B------:R-:W5:Y:S04]  /*626d0*/  LDL.LU.64 R162, [R1+0x750] ;  /* 0x0007500001a27983 */ /* 0x000f680000300a00 */
        /* <DEDUP_REMOVED lines=9> */
[----:B----4-:R4:W-:Y:S01]  /*62770*/  STL [R1+0x670], R58 ;  /* 0x0006703a01007387 */ /* 0x0109e20000100800 */
[----:B-1----:R-:W-:-:S03]  /*62780*/  IMAD.MOV.U32 R2, RZ, RZ, R59 ;  /* 0x000000ffff027224 */ /* 0x002fc600078e003b */
[----:B----4-:R-:W4:Y:S04]  /*62790*/  LDL.LU.64 R58, [R1+0x768] ;  /* 0x00076800013a7983 */ /* 0x010f280000300a00 */
[----:B------:R1:W-:Y:S04]  /*627a0*/  STL [R1+0x66c], R2 ;  /* 0x00066c0201007387 */ /* 0x0003e80000100800 */
[----:B--2---:R2:W-:Y:S01]  /*627b0*/  STL [R1+0x678], R168 ;  /* 0x000678a801007387 */ /* 0x0045e20000100800 */
[----:B-1----:R-:W-:-:S03]  /*627c0*/  MOV R2, R169 ;  /* 0x000000a900027202 */ /* 0x002fc60000000f00 */
[----:B--2---:R-:W2:Y:S04]  /*627d0*/  LDL.LU.64 R168, [R1+0x3d8] ;  /* 0x0003d80001a87983 */ /* 0x004ea80000300a00 */
[----:B------:R1:W-:Y:S04]  /*627e0*/  STL [R1+0x674], R2 ;  /* 0x0006740201007387 */ /* 0x0003e80000100800 */
[----:B---3--:R3:W-:Y:S01]  /*627f0*/  STL [R1+0x680], R170 ;  /* 0x000680aa01007387 */ /* 0x0087e20000100800 */
        /* <DEDUP_REMOVED lines=68> */
[----:B-1----:R-:W-:-:S02]  /*62c40*/  MOV R2, R163 ;  /* 0x000000a300027202 */ /* 0x002fc40000000f00 */
        /* <DEDUP_REMOVED lines=71> */
[----:B-1----:R-:W-:-:S03]  /*630c0*/  MOV R2, R179 ;  /* 0x000000b300027202 */ /* 0x002fc60000000f00 */
        /* <DEDUP_REMOVED lines=71> */
[----:B-1----:R-:W-:-:S03]  /*63540*/  MOV R2, R59 ;  /* 0x0000003b00027202 */ /* 0x002fc60000000f00 */
        /* <DEDUP_REMOVED lines=143> */
[----:B-1----:R-:W-:-:S02]  /*63e40*/  MOV R2, R165 ;  /* 0x000000a500027202 */ /* 0x002fc40000000f00 */
        /* <DEDUP_REMOVED lines=215> */
[----:B-1----:R-:W-:-:S03]  /*64bc0*/  MOV R2, R171 ;  /* 0x000000ab00027202 */ /* 0x002fc60000000f00 */
        /* <DEDUP_REMOVED lines=978> */
[----:B------:R-:W-:Y:S04]  /*688f0*/  STL [R1+0x12a0], R172 ;  /* 0x0012a0ac01007387 */ /* 0x000fe80000100800 */
[----:B------:R-:W5:Y:S01]  /*68900*/  LDL.LU.64 R176, [R1+0x1340] ;  /* 0x0013400001b07983 */ /* 0x000f620000300a00 */
        /* <DEDUP_REMOVED lines=18> */
[----:B------:R-:W-:Y:S04]  /*68a30*/  STL [R1+0x12c8], R174 ;  /* 0x0012c8ae01007387 */ /* 0x000fe80000100800 */
[----:B------:R-:W5:Y:S01]  /*68a40*/  LDL.LU.64 R172, [R1+0x1360] ;  /* 0x0013600001ac7983 */ /* 0x000f620000300a00 */
[----:B-1----:R-:W-:-:S05]  /*68a50*/  IMAD.MOV.U32 R2, RZ, RZ, R175 ;  /* 0x000000ffff027224 */ /* 0x002fca00078e00af */
[----:B------:R4:W-:Y:S02]  /*68a60*/  STL [R1+0x12c4], R2 ;  /* 0x0012c40201007387 */ /* 0x0009e40000100800 */
[----:B----4-:R-:W-:Y:S02]  /*68a70*/  IMAD.MOV.U32 R2, RZ, RZ, R59 ;  /* 0x000000ffff027224 */ /* 0x010fe400078e003b */
[----:B------:R1:W-:Y:S04]  /*68a80*/  STL [R1+0x12d0], R58 ;  /* 0x0012d03a01007387 */ /* 0x0003e80000100800 */
[----:B-1----:R-:W4:Y:S04]  /*68a90*/  LDL.LU.64 R58, [R1+0x1368] ;  /* 0x00136800013a7983 */ /* 0x002f280000300a00 */
[----:B------:R1:W-:Y:S04]  /*68aa0*/  STL [R1+0x12cc], R2 ;  /* 0x0012cc0201007387 */ /* 0x0003e80000100800 */
[----:B--2---:R2:W-:Y:S04]  /*68ab0*/  STL [R1+0x12d8], R168 ;  /* 0x0012d8a801007387 */ /* 0x0045e80000100800 */
[----:B------:R-:W4:Y:S01]  /*68ac0*/  LDL.LU.64 R174, [R1+0x1370] ;  /* 0x0013700001ae7983 */ /* 0x000f220000300a00 */
[----:B-1----:R-:W-:-:S03]  /*68ad0*/  MOV R2, R169 ;  /* 0x000000a900027202 */ /* 0x002fc60000000f00 */
[----:B---3--:R-:W-:Y:S04]  /*68ae0*/  STL [R1+0x12e0], R170 ;  /* 0x0012e0aa01007387 */ /* 0x008fe80000100800 */
[----:B------:R1:W-:Y:S04]  /*68af0*/  STL [R1+0x12d4], R2 ;  /* 0x0012d40201007387 */ /* 0x0003e80000100800 */
[----:B--2---:R-:W2:Y:S01]  /*68b00*/  LDL.LU.64 R168, [R1+0x1378] ;  /* 0x0013780001a87983 */ /* 0x004ea20000300a00 */
[----:B-1----:R-:W-:-:S03]  /*68b10*/  IMAD.MOV.U32 R2, RZ, RZ, R171 ;  /* 0x000000ffff027224 */ /* 0x002fc600078e00ab */
[----:B------:R-:W-:Y:S04]  /*68b20*/  STL [R1+0x12e8], R164 ;  /* 0x0012e8a401007387 */ /* 0x000fe80000100800 */
[----:B------:R1:W-:Y:S04]  /*68b30*/  STL [R1+0x12dc], R2 ;  /* 0x0012dc0201007387 */ /* 0x0003e80000100800 */
[----:B------:R-:W3:Y:S01]  /*68b40*/  LDL.LU.64 R170, [R1+0x1380] ;  /* 0x0013800001aa7983 */ /* 0x000ee20000300a00 */
[----:B-1----:R-:W-:-:S03]  /*68b50*/  IMAD.MOV.U32 R2, RZ, RZ, R165 ;  /* 0x000000ffff027224 */ /* 0x002fc600078e00a5 */
[----:B-----5:R-:W-:Y:S04]  /*68b60*/  STL [R1+0x12f0], R178 ;  /* 0x0012f0b201007387 */ /* 0x020fe80000100800 */
        /* <DEDUP_REMOVED lines=27> */
[----:B------:R4:W-:Y:S02]  /*68d20*/  STL [R1+0x131c], R2 ;  /* 0x00131c0201007387 */ /* 0x0009e40000100800 */
[----:B----4-:R-:W-:Y:S02]  /*68d30*/  IMAD.MOV.U32 R2, RZ, RZ, R59 ;  /* 0x000000ffff027224 */ /* 0x010fe400078e003b */
[----:B------:R1:W-:Y:S04]  /*68d40*/  STL [R1+0x1328], R58 ;  /* 0x0013283a01007387 */ /* 0x0003e80000100800 */
[----:B------:R-:W-:Y:S04]  /*68d50*/  STL [R1+0x1330], R174 ;  /* 0x001330ae01007387 */ /* 0x000fe80000100800 */
[----:B------:R4:W-:Y:S04]  /*68d60*/  STL [R1+0x1324], R2 ;  /* 0x0013240201007387 */ /* 0x0009e80000100800 */
[----:B-1----:R-:W5:Y:S01]  /*68d70*/  LDL.LU.64 R58, [R1+0x13b8] ;  /* 0x0013b800013a7983 */ /* 0x002f620000300a00 */
[----:B----4-:R-:W-:-:S03]  /*68d80*/  IMAD.MOV.U32 R2, RZ, RZ, R175 ;  /* 0x000000ffff027224 */ /* 0x010fc600078e00af */
        /* <DEDUP_REMOVED lines=8> */
[----:B-----5:R-:W-:Y:S04]  /*68e10*/  STL [R1+0x1348], R164 ;  /* 0x001348a401007387 */ /* 0x020fe80000100800 */
[----:B------:R1:W-:Y:S04]  /*68e20*/  STL [R1+0x133c], R2 ;  /* 0x00133c0201007387 */ /* 0x0003e80000100800 */
[----:B------:R-:W4:Y:S01]  /*68e30*/  LDL.LU.64 R170, [R1+0x13c8] ;  /* 0x0013c80001aa7983 */ /* 0x000f220000300a00 */
[----:B-1----:R-:W-:-:S03]  /*68e40*/  IMAD.MOV.U32 R2, RZ, RZ, R165 ;  /* 0x000000ffff027224 */ /* 0x002fc600078e00a5 */
[----:B------:R-:W-:Y:S04]  /*68e50*/  STL [R1+0x1350], R178 ;  /* 0x001350b201007387 */ /* 0x000fe80000100800 */
[----:B------:R1:W-:Y:S04]  /*68e60*/  STL [R1+0x1344], R2 ;  /* 0x0013440201007387 */ /* 0x0003e80000100800 */
[----:B------:R-:W5:Y:S04]  /*68e70*/  LDL.LU.64 R164, [R1+0x13d0] ;  /* 0x0013d00001a47983 */ /* 0x000f680000300a00 */
        /* <DEDUP_REMOVED lines=11> */
[----:B------:R1:W-:Y:S04]  /*68f30*/  STL [R1+0x1368], R162 ;  /* 0x001368a201007387 */ /* 0x0003e80000100800 */
[----:B------:R-:W5:Y:S01]  /*68f40*/  LDL.LU.64 R178, [R1+0x13f0] ;  /* 0x0013f00001b27983 */ /* 0x000f620000300a00 */
[----:B-1----:R-:W-:-:S03]  /*68f50*/  MOV R2, R163 ;  /* 0x000000a300027202 */ /* 0x002fc60000000f00 */
        /* <DEDUP_REMOVED lines=8> */
[----:B------:R-:W5:Y:S04]  /*68fe0*/  LDL.LU.64 R172, [R1+0x1400] ;  /* 0x0014000001ac7983 */ /* 0x000f680000300a00 */
[----:B------:R1:W-:Y:S04]  /*68ff0*/  STL [R1+0x1374], R2 ;  /* 0x0013740201007387 */ /* 0x0003e80000100800 */
[----:B------:R1:W-:Y:S02]  /*69000*/  STL [R1+0x1380], R58 ;  /* 0x0013803a01007387 */ /* 0x0003e40000100800 */
[----:B-1----:R-:W-:-:S02]  /*69010*/  IMAD.MOV.U32 R2, RZ, RZ, R59 ;  /* 0x000000ffff027224 */ /* 0x002fc400078e003b */
[----:B------:R-:W5:Y:S04]  /*69020*/  LDL.LU.64 R58, [R1+0x1408] ;  /* 0x00140800013a7983 */ /* 0x000f680000300a00 */
        /* <DEDUP_REMOVED lines=9> */
[----:B----4-:R4:W-:Y:S01]  /*690c0*/  STL [R1+0x1398], R170 ;  /* 0x001398aa01007387 */ /* 0x0109e20000100800 */
[----:B-1----:R-:W-:-:S03]  /*690d0*/  IMAD.MOV.U32 R2, RZ, RZ, R171 ;  /* 0x000000ffff027224 */ /* 0x002fc600078e00ab */
[----:B----4-:R-:W4:Y:S04]  /*690e0*/  LDL.LU.64 R170, [R1+0x1420] ;  /* 0x0014200001aa7983 */ /* 0x010f280000300a00 */
[----:B------:R1:W-:Y:S04]  /*690f0*/  STL [R1+0x1394], R2 ;  /* 0x0013940201007387 */ /* 0x0003e80000100800 */
[----:B-----5:R5:W-:Y:S01]  /*69100*/  STL [R1+0x13a0], R164 ;  /* 0x0013a0a401007387 */ /* 0x020be20000100800 */
[----:B-1----:R-:W-:-:S03]  /*69110*/  IMAD.MOV.U32 R2, RZ, RZ, R165 ;  /* 0x000000ffff027224 */ /* 0x002fc600078e00a5 */
[----:B------:R-:W-:Y:S04]  /*69120*/  STL [R1+0x13a8], R176 ;  /* 0x0013a8b001007387 */ /* 0x000fe80000100800 */
[----:B------:R1:W-:Y:S04]  /*69130*/  STL [R1+0x139c], R2 ;  /* 0x00139c0201007387 */ /* 0x0003e80000100800 */
[----:B-----5:R-:W5:Y:S01]  /*69140*/  LDL.LU.64 R164, [R1+0x1428] ;  /* 0x0014280001a47983 */ /* 0x020f620000300a00 */
        /* <DEDUP_REMOVED lines=28> */
[----:B--2---:R-:W-:Y:S04]  /*69310*/  STL [R1+0x13e8], R174 ;  /* 0x0013e8ae01007387 */ /* 0x004fe80000100800 */
[----:B------:R-:W2:Y:S01]  /*69320*/  LDL.LU.64 R240, [R1+0x1450] ;  /* 0x0014500001f07983 */ /* 0x000ea20000300a00 */
[----:B-1----:R-:W-:-:S05]  /*69330*/  IMAD.MOV.U32 R2, RZ, RZ, R175 ;  /* 0x000000ffff027224 */ /* 0x002fca00078e00af */
[----:B------:R1:W-:Y:S04]  /*69340*/  STL [R1+0x13e4], R2 ;  /* 0x0013e40201007387 */ /* 0x0003e80000100800 */
[----:B---3--:R-:W-:Y:S01]  /*69350*/  STL [R1+0x13f0], R168 ;  /* 0x0013f0a801007387 */ /* 0x008fe20000100800 */
[----:B-1----:R-:W-:-:S03]  /*69360*/  IMAD.MOV.U32 R2, RZ, RZ, R169 ;  /* 0x000000ffff027224 */ /* 0x002fc600078e00a9 */
[----:B------:R-:W3:Y:S04]  /*69370*/  LDL.LU.64 R242, [R1+0x1458] ;  /* 0x0014580001f27983 */ /* 0x000ee80000300a00 */
[----:B------:R1:W-:Y:S04]  /*69380*/  STL [R1+0x13ec], R2 ;  /* 0x0013ec0201007387 */ /* 0x0003e80000100800 */
[----:B----4-:R-:W-:Y:S04]  /*69390*/  STL [R1+0x13f8], R170 ;  /* 0x0013f8aa01007387 */ /* 0x010fe80000100800 */
[----:B------:R-:W4:Y:S01]  /*693a0*/  LDL.LU.64 R244, [R1+0x1460] ;  /* 0x0014600001f47983 */ /* 0x000f220000300a00 */
[----:B-1----:R-:W-:-:S03]  /*693b0*/  MOV R2, R171 ;  /* 0x000000ab00027202 */ /* 0x002fc60000000f00 */
[----:B------:R-:W4:Y:S04]  /*693c0*/  LDL.LU.64 R246, [R1+0x428] ;  /* 0x0004280001f67983 */ /* 0x000f280000300a00 */
[----:B------:R1:W-:Y:S04]  /*693d0*/  STL [R1+0x13f4], R2 ;  /* 0x0013f40201007387 */ /* 0x0003e80000100800 */
[----:B-----5:R-:W-:Y:S04]  /*693e0*/  STL [R1+0x1400], R164 ;  /* 0x001400a401007387 */ /* 0x020fe80000100800 */
[----:B------:R-:W5:Y:S01]  /*693f0*/  LDL.LU.64 R176, [R1+0x1468] ;  /* 0x0014680001b07983 */ /* 0x000f620000300a00 */
[----:B-1----:R-:W-:-:S03]  /*69400*/  IMAD.MOV.U32 R2, RZ, RZ, R165 ;  /* 0x000000ffff027224 */ /* 0x002fc600078e00a5 */
[----:B------:R-:W5:Y:S04]  /*69410*/  LDL.LU.64 R178, [R1+0x1470] ;  /* 0x0014700001b27983 */ /* 0x000f680000300a00 */
[----:B------:R1:W-:Y:S04]  /*69420*/  STL [R1+0x13fc], R2 ;  /* 0x0013fc0201007387 */ /* 0x0003e80000100800 */
[----:B------:R-:W-:Y:S04]  /*69430*/  STL [R1+0x1408], R166 ;  /* 0x001408a601007387 */ /* 0x000fe80000100800 */
        /* <DEDUP_REMOVED lines=17> */
[----:B------:R-:W5:Y:S04]  /*69550*/  LDL.64 R162, [R1+0x16a8] ;  /* 0x0016a80001a27983 */ /* 0x000f680000100a00 */
[----:B------:R1:W-:Y:S04]  /*69560*/  STL [R1+0x141c], R2 ;  /* 0x00141c0201007387 */ /* 0x0003e80000100800 */
[----:B------:R2:W-:Y:S01]  /*69570*/  STL [R1+0x1428], R58 ;  /* 0x0014283a01007387 */ /* 0x0005e20000100800 */
[----:B-1----:R-:W-:-:S03]  /*69580*/  IMAD.MOV.U32 R2, RZ, RZ, R59 ;  /* 0x000000ffff027224 */ /* 0x002fc600078e003b */
[----:B------:R-:W5:Y:S04]  /*69590*/  LDL.64 R56, [R1+0x16b8] ;  /* 0x0016b80001387983 */ /* 0x000f680000100a00 */
[----:B--2---:R-:W-:Y:S04]  /*695a0*/  STL [R1+0x1430], R240 ;  /* 0x001430f001007387 */ /* 0x004fe80000100800 */
[----:B------:R1:W-:Y:S04]  /*695b0*/  STL [R1+0x1424], R2 ;  /* 0x0014240201007387 */ /* 0x0003e80000100800 */
[----:B------:R-:W2:Y:S01]  /*695c0*/  LDL.64 R58, [R1+0x16b0] ;  /* 0x0016b000013a7983 */ /* 0x000ea20000100a00 */
[----:B-1----:R-:W-:-:S03]  /*695d0*/  IMAD.MOV.U32 R2, RZ, RZ, R241 ;  /* 0x000000ffff027224 */ /* 0x002fc600078e00f1 */
[----:B---3--:R-:W-:Y:S04]  /*695e0*/  STL [R1+0x1438], R242 ;  /* 0x001438f201007387 */ /* 0x008fe80000100800 */
[----:B------:R1:W-:Y:S02]  /*695f0*/  STL [R1+0x142c], R2 ;  /* 0x00142c0201007387 */ /* 0x0003e40000100800 */
[----:B-1----:R-:W-:Y:S02]  /*69600*/  IMAD.MOV.U32 R2, RZ, RZ, R243 ;  /* 0x000000ffff027224 */ /* 0x002fe400078e00f3 */
[----:B----4-:R-:W-:Y:S04]  /*69610*/  STL [R1+0x1440], R244 ;  /* 0x001440f401007387 */ /* 0x010fe80000100800 */
[----:B------:R1:W-:Y:S04]  /*69620*/  STL [R1+0x1434], R2 ;  /* 0x0014340201007387 */ /* 0x0003e80000100800 */
[----:B------:R-:W-:Y:S01]  /*69630*/  STL [R1+0x1448], R246 ;  /* 0x001448f601007387 */ /* 0x000fe20000100800 */
[----:B-1----:R-:W-:-:S05]  /*69640*/  IMAD.MOV.U32 R2, RZ, RZ, R245 ;  /* 0x000000ffff027224 */ /* 0x002fca00078e00f5 */
[----:B------:R1:W-:Y:S04]  /*69650*/  STL [R1+0x143c], R2 ;  /* 0x00143c0201007387 */ /* 0x0003e80000100800 */
[----:B-----5:R-:W-:Y:S01]  /*69660*/  STL [R1+0x1450], R176 ;  /* 0x001450b001007387 */ /* 0x020fe20000100800 */
[----:B-1----:R-:W-:-:S05]  /*69670*/  IMAD.MOV.U32 R2, RZ, RZ, R247 ;  /* 0x000000ffff027224 */ /* 0x002fca00078e00f7 */
[----:B------:R1:W-:Y:S04]  /*69680*/  STL [R1+0x1444], R2 ;  /* 0x0014440201007387 */ /* 0x0003e80000100800 */
[----:B------:R-:W-:Y:S01]  /*69690*/  STL [R1+0x1458], R178 ;  /* 0x001458b201007387 */ /* 0x000fe20000100800 */
[----:B-1----:R-:W-:-:S05]  /*696a0*/  IMAD.MOV.U32 R2, RZ, RZ, R177 ;  /* 0x000000ffff027224 */ /* 0x002fca00078e00b1 */
[----:B------:R1:W-:Y:S02]  /*696b0*/  STL [R1+0x144c], R2 ;  /* 0x00144c0201007387 */ /* 0x0003e40000100800 */
[----:B-1----:R-:W-:Y:S02]  /*696c0*/  IMAD.MOV.U32 R2, RZ, RZ, R179 ;  /* 0x000000ffff027224 */ /* 0x002fe400078e00b3 */
[----:B------:R-:W-:Y:S04]  /*696d0*/  STL [R1+0x1460], R172 ;  /* 0x001460ac01007387 */ /* 0x000fe80000100800 */
        /* <DEDUP_REMOVED lines=17> */
[----:B-1----:R-:W-:-:S03]  /*697f0*/  MOV R2, R167 ;  /* 0x000000a700027202 */ /* 0x002fc60000000f00 */
[----:B------:R-:W1:Y:S04]  /*69800*/  S2R R252, SR_TID.X ;  /* 0x0000000000fc7919 */ /* 0x000e680000002100 */
[----:B------:R3:W-:Y:S04]  /*69810*/  STL [R1+0x1484], R2 ;  /* 0x0014840201007387 */ /* 0x0007e80000100800 */
[----:B------:R-:W-:Y:S01]  /*69820*/  STL [R1+0x1498], R162 ;  /* 0x001498a201007387 */ /* 0x000fe20000100800 */
[----:B---3--:R-:W-:-:S05]  /*69830*/  IMAD.MOV.U32 R2, RZ, RZ, R161 ;  /* 0x000000ffff027224 */ /* 0x008fca00078e00a1 */
[----:B------:R3:W-:Y:S02]  /*69840*/  STL [R1+0x148c], R2 ;  /* 0x00148c0201007387 */ /* 0x0007e40000100800 */
[----:B---3--:R-:W-:Y:S01]  /*69850*/  IMAD.MOV.U32 R2, RZ, RZ, R163 ;  /* 0x000000ffff027224 */ /* 0x008fe200078e00a3 */
[----:B------:R-:W-:-:S04]  /*69860*/  SHF.R.S32.HI R3, RZ, 0x1f, R0 ;  /* 0x0000001fff037819 */ /* 0x000fc80000011400 */
[----:B------:R-:W-:Y:S01]  /*69870*/  LEA.HI R3, R3, R0, RZ, 0x7 ;  /* 0x0000000003037211 */ /* 0x000fe200078f38ff */
[C---:B-1----:R-:W-:Y:S02]  /*69880*/  IMAD.SHL.U32 R0, R252.reuse, 0x80, RZ ;  /* 0x00000080fc007824 */ /* 0x042fe400078e00ff */
[----:B------:R-:W-:-:S03]  /*69890*/  IMAD.SHL.U32 R5, R252, 0x2, RZ ;  /* 0x00000002fc057824 */ /* 0x000fc600078e00ff */
[----:B------:R-:W-:Y:S01]  /*698a0*/  LOP3.LUT R0, R0, 0x3000, RZ, 0xc0, !PT ;  /* 0x0000300000007812 */ /* 0x000fe200078ec0ff */
[----:B------:R-:W-:Y:S04]  /*698b0*/  STL [R1+0x14a0], R56 ;  /* 0x0014a03801007387 */ /* 0x000fe80000100800 */
[----:B------:R1:W-:Y:S02]  /*698c0*/  STL [R1+0x1494], R2 ;  /* 0x0014940201007387 */ /* 0x0003e40000100800 */
[----:B-1----:R-:W-:-:S05]  /*698d0*/  IMAD.MOV.U32 R2, RZ, RZ, R57 ;  /* 0x000000ffff027224 */ /* 0x002fca00078e0039 */
[----:B------:R1:W-:Y:S04]  /*698e0*/  STL [R1+0x149c], R2 ;  /* 0x00149c0201007387 */ /* 0x0003e80000100800 */
[----:B--2---:R-:W-:Y:S01]  /*698f0*/  STL [R1+0x14a8], R58 ;  /* 0x0014a83a01007387 */ /* 0x004fe20000100800 */
[----:B-1----:R-:W-:-:S05]  /*69900*/  IMAD.MOV.U32 R2, RZ, RZ, R59 ;  /* 0x000000ffff027224 */ /* 0x002fca00078e003b */
[----:B------:R1:W-:Y:S02]  /*69910*/  STL [R1+0x14a4], R2 ;  /* 0x0014a40201007387 */ /* 0x0003e40000100800 */
[----:B-1----:R-:W-:-:S05]  /*69920*/  LOP3.LUT R2, R252, 0x7, RZ, 0xc0, !PT ;  /* 0x00000007fc027812 */ /* 0x002fca00078ec0ff */
[C---:B------:R-:W-:Y:S02]  /*69930*/  IMAD.SHL.U32 R4, R2.reuse, 0x10, RZ ;  /* 0x0000001002047824 */ /* 0x040fe400078e00ff */
[----:B------:R-:W-:-:S03]  /*69940*/  IMAD R2, R2, 0x200, R0 ;  /* 0x0000020002027824 */ /* 0x000fc600078e0200 */
[----:B------:R-:W-:Y:S01]  /*69950*/  LOP3.LUT R0, R4, 0x30, R5, 0x78, !PT ;  /* 0x0000003004007812 */ /* 0x000fe200078e7805 */
[----:B------:R1:W-:Y:S04]  /*69960*/  STL [R1+0xc0], RZ ;  /* 0x0000c0ff01007387 */ /* 0x0003e80000100800 */
[----:B------:R-:W-:Y:S01]  /*69970*/  IMAD.IADD R36, R2, 0x1, R0 ;  /* 0x0000000102247824 */ /* 0x000fe200078e0200 */
[----:B------:R1:W-:Y:S04]  /*69980*/  STL [R1+0xc4], RZ ;  /* 0x0000c4ff01007387 */ /* 0x0003e80000100800 */
[----:B------:R1:W-:Y:S04]  /*69990*/  STL [R1+0x16ac], R36 ;  /* 0x0016ac2401007387 */ /* 0x0003e80000100800 */
        /* <DEDUP_REMOVED lines=93> */
[----:B------:R1:W-:Y:S01]  /*69f70*/  STL [R1+0x22c], RZ ;  /* 0x00022cff01007387 */ /* 0x0003e20000100800 */
[----:B------:R-:W-:-:S03]  /*69f80*/  LOP3.LUT R7, R252, 0x3, RZ, 0xc0, !PT ;  /* 0x00000003fc077812 */ /* 0x000fc600078ec0ff */
[----:B------:R1:W-:Y:S01]  /*69f90*/  STL [R1+0x210], RZ ;  /* 0x000210ff01007387 */ /* 0x0003e20000100800 */
[----:B------:R-:W-:-:S03]  /*69fa0*/  LOP3.LUT R6, R252, 0x1c, RZ, 0xc0, !PT ;  /* 0x0000001cfc067812 */ /* 0x000fc600078ec0ff */
[----:B------:R1:W-:Y:S04]  /*69fb0*/  STL [R1+0x214], RZ ;  /* 0x000214ff01007387 */ /* 0x0003e80000100800 */
[----:B------:R1:W-:Y:S04]  /*69fc0*/  STL [R1+0x218], RZ ;  /* 0x000218ff01007387 */ /* 0x0003e80000100800 */
[----:B------:R1:W-:Y:S04]  /*69fd0*/  STL [R1+0x21c], RZ ;  /* 0x00021cff01007387 */ /* 0x0003e80000100800 */
[----:B------:R1:W-:Y:S01]  /*69fe0*/  STL [R1+0x200], RZ ;  /* 0x000200ff01007387 */ /* 0x0003e20000100800 */
[----:B------:R-:W-:-:S03]  /*69ff0*/  IMAD R7, R7, 0x120, R6 ;  /* 0x0000012007077824 */ /* 0x000fc600078e0206 */
[----:B------:R1:W-:Y:S04]  /*6a000*/  STL [R1+0x204], RZ ;  /* 0x000204ff01007387 */ /* 0x0003e80000100800 */
[----:B------:R1:W-:Y:S01]  /*6a010*/  STL [R1+0x208], RZ ;  /* 0x000208ff01007387 */ /* 0x0003e20000100800 */
[----:B------:R-:W-:-:S03]  /*6a020*/  SHF.R.S32.HI R0, RZ, 0x7, R3 ;  /* 0x00000007ff007819 */ /* 0x000fc60000011403 */
[----:B------:R1:W-:Y:S04]  /*6a030*/  STL [R1+0x20c], RZ ;  /* 0x00020cff01007387 */ /* 0x0003e80000100800 */
[----:B------:R1:W-:Y:S04]  /*6a040*/  STL [R1+0x150], RZ ;  /* 0x000150ff01007387 */ /* 0x0003e80000100800 */
[----:B------:R1:W-:Y:S01]  /*6a050*/  STL [R1+0x154], RZ ;  /* 0x000154ff01007387 */ /* 0x0003e20000100800 */
[----:B------:R-:W-:-:S03]  /*6a060*/  LOP3.LUT R2, R7, 0x20, RZ, 0x3c, !PT ;  /* 0x0000002007027812 */ /* 0x000fc600078e3cff */
[----:B------:R1:W-:Y:S01]  /*6a070*/  STL [R1+0x158], RZ ;  /* 0x000158ff01007387 */ /* 0x0003e20000100800 */
[----:B------:R-:W-:-:S03]  /*6a080*/  IADD3 R2, R0, -0x5, RZ ;  /* 0xfffffffb00027810 */ /* 0x000fc60007ffe0ff */
[----:B------:R1:W-:Y:S01]  /*6a090*/  STL [R1+0x15c], RZ ;  /* 0x00015cff01007387 */ /* 0x0003e20000100800 */
[----:B------:R-:W-:-:S03]  /*6a0a0*/  LOP3.LUT R0, R36, 0x40, RZ, 0x3c, !PT ;  /* 0x0000004024007812 */ /* 0x000fc600078e3cff */
        /* <DEDUP_REMOVED lines=8> */
[----:B------:R1:W-:Y:S01]  /*6a130*/  STL [R1+0x16b4], R0 ;  /* 0x0016b40001007387 */ /* 0x0003e20000100800 */
[----:B------:R-:W-:Y:S01]  /*6a140*/  USHF.R.S32.HI UR9, URZ, 0x1f, UR5 ;  /* 0x0000001f3f097899 */ /* 0x000fe20008011405 */
[----:B------:R-:W-:Y:S01]  /*6a150*/  CS2R R140, SRZ ;  /* 0x00000000008c7805 */ /* 0x000fe2000001ff00 */
[----:B------:R-:W-:Y:S01]  /*6a160*/  USHF.R.S32.HI UR10, URZ, 0x1f, UR6 ;  /* 0x0000001f3f0a7899 */ /* 0x000fe20008011406 */
        /* <DEDUP_REMOVED lines=69> */
[----:B------:R-:W-:-:S02]  /*6a5c0*/  LOP3.LUT R4, R7, 0x40, RZ, 0x3c, !PT ;  /* 0x0000004007047812 */ /* 0x000fc400078e3cff */
[----:B------:R-:W-:Y:S01]  /*6a5d0*/  LOP3.LUT R3, R7, 0x60, RZ, 0x3c, !PT ;  /* 0x0000006007037812 */ /* 0x000fe200078e3cff */
[----:B------:R-:W-:Y:S02]  /*6a5e0*/  UIADD3 UR7, UR4, -0x280, URZ ;  /* 0xfffffd8004077890 */ /* 0x000fe4000fffe03f */
[----:B------:R-:W-:Y:S02]  /*6a5f0*/  USHF.L.U32 UR14, UR5, 0x2, URZ ;  /* 0x00000002050e7899 */ /* 0x000fe4000800063f */
[----:B------:R-:W-:Y:S02]  /*6a600*/  USHF.L.U64.HI UR9, UR5, 0x2, UR9 ;  /* 0x0000000205097899 */ /* 0x000fe40008010209 */
[----:B------:R-:W-:Y:S02]  /*6a610*/  USHF.L.U32 UR11, UR6, 0x2, URZ ;  /* 0x00000002060b7899 */ /* 0x000fe4000800063f */
[----:B------:R-:W-:Y:S02]  /*6a620*/  UMOV UR4, URZ ;  /* 0x0000003f00047c82 */ /* 0x000fe40008000000 */
[----:B------:R-:W-:-:S02]  /*6a630*/  UMOV UR8, 0x4 ;  /* 0x0000000400087882 */ /* 0x000fc40000000000 */
[----:B------:R-:W-:Y:S02]  /*6a640*/  USHF.L.U64.HI UR10, UR6, 0x2, UR10 ;  /* 0x00000002060a7899 */ /* 0x000fe4000801020a */
[----:B-1----:R-:W-:Y:S02]  /*6a650*/  UMOV UR5, 0xffffffff ;  /* 0xffffffff00057882 */ /* 0x002fe40000000000 */
.L_x_1:
[----:B------:R-:W2:Y:S01]  /*6a660*/  LDL R5, [R1+0x16ac] ;  /* 0x0016ac0001057983 */ /* 0x000ea20000100800 */
[----:B------:R-:W-:Y:S01]  /*6a670*/  UIADD3 UR5, UR5, 0x1, URZ ;  /* 0x0000000105057890 */ /* 0x000fe2000fffe03f */
[----:B------:R-:W-:-:S04]  /*6a680*/  DEPBAR.LE SB0, 0x8 ;  /* 0x000082000000791a */ /* 0x000fc80000000000 */
[----:B------:R-:W3:Y:S04]  /*6a690*/  LDL.LU.64 R76, [R1+0xc0] ;  /* 0x0000c000014c7983 */ /* 0x000ee80000300a00 */
[----:B------:R-:W3:Y:S01]  /*6a6a0*/  LDL.LU.64 R78, [R1+0xc8] ;  /* 0x0000c800014e7983 */ /* 0x000ee20000300a00 */
[----:B------:R-:W-:-:S03]  /*6a6b0*/  UISETP.GT.AND UP0, UPT, UR5, 0x4, UPT ;  /* 0x000000040500788c */ /* 0x000fc6000bf04270 */
[----:B------:R-:W-:Y:S01]  /*6a6c0*/  STL.64 [R1+0x2440], R162 ;  /* 0x002440a201007387 */ /* 0x000fe20000100a00 */
[----:B------:R-:W-:-:S03]  /*6a6d0*/  USEL UR5, UR5, URZ, !UP0 ;  /* 0x0000003f05057287 */ /* 0x000fc6000c000000 */
[----:B------:R-:W-:Y:S03]  /*6a6e0*/  STL.64 [R1+0x2438], R160 ;  /* 0x002438a001007387 */ /* 0x000fe60000100a00 */
[----:B------:R-:W-:Y:S01]  /*6a6f0*/  IMAD.U32 R3, RZ, RZ, UR5 ;  /* 0x00000005ff037e24 */ /* 0x000fe2000f8e00ff */
[----:B------:R-:W-:Y:S04]  /*6a700*/  STL.64 [R1+0x2430], R58 ;  /* 0x0024303a01007387 */ /* 0x000fe80000100a00 */
[----:B------:R1:W-:Y:S04]  /*6a710*/  STL.64 [R1+0x2428], R56 ;  /* 0x0024283801007387 */ /* 0x0003e80000100a00 */
[----:B------:R-:W4:Y:S04]  /*6a720*/  S2R R0, SR_TID.X ;  /* 0x0000000000007919 */ /* 0x000f280000002100 */
[----:B-1----:R-:W5:Y:S04]  /*6a730*/  LDL.LU.64 R56, [R1+0xa0] ;  /* 0x0000a00001387983 */ /* 0x002f680000300a00 */
[----:B------:R-:W5:Y:S01]  /*6a740*/  LDL.LU.64 R58, [R1+0xa8] ;  /* 0x0000a800013a7983 */ /* 0x000f620000300a00 */
[----:B----4-:R-:W-:-:S02]  /*6a750*/  LOP3.LUT R4, R0, 0x1c, RZ, 0xc0, !PT ;  /* 0x0000001c00047812 */ /* 0x010fc400078ec0ff */
[C---:B------:R-:W-:Y:S02]  /*6a760*/  LOP3.LUT R2, R0.reuse, 0x3, RZ, 0xc0, !PT ;  /* 0x0000000300027812 */ /* 0x040fe400078ec0ff */
[C---:B------:R-:W-:Y:S02]  /*6a770*/  LOP3.LUT R7, R0.reuse, 0x1c, RZ, 0xc0, !PT ;  /* 0x0000001c00077812 */ /* 0x040fe400078ec0ff */
[----:B------:R-:W-:Y:S01]  /*6a780*/  LOP3.LUT R6, R0, 0x3, RZ, 0xc0, !PT ;  /* 0x0000000300067812 */ /* 0x000fe200078ec0ff */
[----:B------:R-:W-:Y:S02]  /*6a790*/  IMAD R2, R2, 0x120, R4 ;  /* 0x0000012002027824 */ /* 0x000fe400078e0204 */
[----:B------:R-:W-:Y:S02]  /*6a7a0*/  IMAD.U32 R0, RZ, RZ, UR5 ;  /* 0x00000005ff007e24 */ /* 0x000fe4000f8e00ff */
[----:B------:R-:W-:Y:S01]  /*6a7b0*/  IMAD R6, R6, 0x120, R7 ;  /* 0x0000012006067824 */ /* 0x000fe200078e0207 */
[----:B------:R-:W-:Y:S01]  /*6a7c0*/  LOP3.LUT R2, R2, 0x20, RZ, 0x3c, !PT ;  /* 0x0000002002027812 */ /* 0x000fe200078e3cff */
[----:B------:R-:W-:-:S02]  /*6a7d0*/  IMAD.U32 R4, RZ, RZ, UR5 ;  /* 0x00000005ff047e24 */ /* 0x000fc4000f8e00ff */
[----:B------:R-:W-:Y:S01]  /*6a7e0*/  IMAD R3, R3, 0x8000, R6 ;  /* 0x0000800003037824 */ /* 0x000fe200078e0206 */
[----:B------:R-:W-:Y:S01]  /*6a7f0*/  BAR.SYNC.DEFER_BLOCKING 0x0 ;  /* 0x0000000000007b1d */ /* 0x000fe20000010000 */
[----:B------:R-:W-:-:S05]  /*6a800*/  IMAD R252, R0, 0x8000, R2 ;  /* 0x0000800000fc7824 */ /* 0x000fca00078e0202 */
[----:B------:R-:W1:Y:S04]  /*6a810*/  S2R R2, SR_TID.X ;  /* 0x0000000000027919 */ /* 0x000e680000002100 */
[----:B------:R-:W-:Y:S04]  /*6a820*/  LDS R216, [R3+0x140000] ;  /* 0x1400000003d87984 */ /* 0x000fe80000000800 */
[----:B------:R-:W-:Y:S01]  /*6a830*/  LDS R218, [R3+0x140400] ;  /* 0x1404000003da7984 */ /* 0x000fe20000000800 */
[C---:B-1----:R-:W-:Y:S02]  /*6a840*/  LOP3.LUT R37, R2.reuse, 0x1c, RZ, 0xc0, !PT ;  /* 0x0000001c02257812 */ /* 0x042fe400078ec0ff */
[----:B------:R-:W-:Y:S01]  /*6a850*/  LOP3.LUT R36, R2, 0x3, RZ, 0xc0, !PT ;  /* 0x0000000302247812 */ /* 0x000fe200078ec0ff */
[----:B------:R-:W-:Y:S04]  /*6a860*/  LDS R217, [R252+0x140000] ;  /* 0x14000000fcd97984 */ /* 0x000fe80000000800 */
[----:B------:R-:W-:Y:S01]  /*6a870*/  IMAD R36, R36, 0x120, R37 ;  /* 0x0000012024247824 */ /* 0x000fe200078e0225 */
[----:B------:R-:W-:Y:S04]  /*6a880*/  LDS R219, [R252+0x140400] ;  /* 0x14040000fcdb7984 */ /* 0x000fe80000000800 */
[----:B------:R-:W-:Y:S01]  /*6a890*/  LOP3.LUT R36, R36, 0x40, RZ, 0x3c, !PT ;  /* 0x0000004024247812 */ /* 0x000fe200078e3cff */
[----:B------:R-:W-:Y:S04]  /*6a8a0*/  LDS R72, [R3+0x140080] ;  /* 0x1400800003487984 */ /* 0x000fe80000000800 */
[----:B------:R-:W-:Y:S01]  /*6a8b0*/  IMAD R160, R4, 0x8000, R36 ;  /* 0x0000800004a07824 */ /* 0x000fe200078e0224 */
[C---:B------:R-:W-:Y:S01]  /*6a8c0*/  LOP3.LUT R7, R2.reuse, 0x1c, RZ, 0xc0, !PT ;  /* 0x0000001c02077812 */ /* 0x040fe200078ec0ff */
[----:B------:R-:W-:Y:S01]  /*6a8d0*/  LDS R74, [R3+0x140480] ;  /* 0x14048000034a7984 */ /* 0x000fe20000000800 */
[----:B------:R-:W-:-:S03]  /*6a8e0*/  LOP3.LUT R6, R2, 0x3, RZ, 0xc0, !PT ;  /* 0x0000000302067812 */ /* 0x000fc600078ec0ff */
[----:B------:R-:W-:Y:S02]  /*6a8f0*/  LDS R224, [R160+0x140000] ;  /* 0x14000000a0e07984 */ /* 0x000fe40000000800 */
[----:B------:R-:W-:Y:S02]  /*6a900*/  IMAD R6, R6, 0x120, R7 ;  /* 0x0000012006067824 */ /* 0x000fe400078e0207 */
[----:B------:R-:W-:Y:S01]  /*6a910*/  IMAD.U32 R2, RZ, RZ, UR5 ;  /* 0x00000005ff027e24 */ /* 0x000fe2000f8e00ff */
[----:B------:R-:W-:Y:S02]  /*6a920*/  LDS R226, [R160+0x140400] ;  /* 0x14040000a0e27984 */ /* 0x000fe40000000800 */
[----:B------:R-:W-:Y:S02]  /*6a930*/  LOP3.LUT R6, R6, 0x60, RZ, 0x3c, !PT ;  /* 0x0000006006067812 */ /* 0x000fe400078e3cff */
[----:B------:R-:W-:Y:S03]  /*6a940*/  LDS R40, [R160+0x140080] ;  /* 0x14008000a0287984 */ /* 0x000fe60000000800 */
[----:B------:R-:W-:Y:S01]  /*6a950*/  IMAD R2, R2, 0x8000, R6 ;  /* 0x0000800002027824 */ /* 0x000fe200078e0206 */
[----:B------:R-:W-:Y:S04]  /*6a960*/  LDS R42, [R160+0x140480] ;  /* 0x14048000a02a7984 */ /* 0x000fe80000000800 */
[----:B------:R-:W-:Y:S04]  /*6a970*/  LDS R225, [R2+0x140000] ;  /* 0x1400000002e17984 */ /* 0x000fe80000000800 */
[----:B------:R-:W-:Y:S04]  /*6a980*/  LDS R227, [R2+0x140400] ;  /* 0x1404000002e37984 */ /* 0x000fe80000000800 */
[----:B------:R-:W-:Y:S04]  /*6a990*/  LDS R41, [R2+0x140080] ;  /* 0x1400800002297984 */ /* 0x000fe80000000800 */
[----:B------:R-:W-:Y:S04]  /*6a9a0*/  LDS R43, [R2+0x140480] ;  /* 0x14048000022b7984 */ /* 0x000fe80000000800 */
[----:B------:R-:W-:Y:S04]  /*6a9b0*/  LDS R73, [R252+0x140080] ;  /* 0x14008000fc497984 */ /* 0x000fe80000000800 */
[----:B------:R-:W-:Y:S04]  /*6a9c0*/  LDS R75, [R252+0x140480] ;  /* 0x14048000fc4b7984 */ /* 0x000fe80000000800 */
[----:B------:R-:W-:Y:S04]  /*6a9d0*/  STL [R1+0x470], R160 ;  /* 0x000470a001007387 */ /* 0x000fe80000100800 */
[----:B------:R-:W-:Y:S01]  /*6a9e0*/  STL [R1+0x474], R2 ;  /* 0x0004740201007387 */ /* 0x000fe20000100800 */
[----:B--2---:R-:W-:-:S05]  /*6a9f0*/  LEA R0, R0, R5, 0x12 ;  /* 0x0000000500007211 */ /* 0x004fca00078e90ff */
[----:B------:R-:W3:Y:S04]  /*6aa00*/  LDSM.16.M88.4 R36, [R0] ;  /* 0x000000000024783b */ /* 0x000ee80000000200 */
[----:B------:R-:W5:Y:S04]  /*6aa10*/  LDSM.16.M88.4 R4, [R0+0x4000] ;  /* 0x004000000004783b */ /* 0x000f680000000200 */
[----:B------:R-:W1:Y:S04]  /*6aa20*/  LDSM.16.M88.4 R212, [R0+0x8000] ;  /* 0x0080000000d4783b */ /* 0x000e680000000200 */
[----:B------:R-:W-:Y:S04]  /*6aa30*/  LDSM.16.M88.4 R188, [R0+0x28000] ;  /* 0x0280000000bc783b */ /* 0x000fe80000000200 */
[----:B------:R-:W-:Y:S04]  /*6aa40*/  LDSM.16.M88.4 R148, [R0+0x3c000] ;  /* 0x03c000000094783b */ /* 0x000fe80000000200 */
[----:B------:R-:W-:Y:S04]  /*6aa50*/  LDSM.16.M88.4 R208, [R0+0xc000] ;  /* 0x00c0000000d0783b */ /* 0x000fe80000000200 */
[----:B------:R-:W2:Y:S04]  /*6aa60*/  LDSM.16.M88.4 R112, [R0+0x10000] ;  /* 0x010000000070783b */ /* 0x000ea80000000200 */
[----:B------:R-:W4:Y:S04]  /*6aa70*/  LDSM.16.M88.4 R108, [R0+0x14000] ;  /* 0x01400000006c783b */ /* 0x000f280000000200 */
[----:B------:R-:W1:Y:S04]  /*6aa80*/  LDSM.16.M88.4 R204, [R0+0x18000] ;  /* 0x0180000000cc783b */ /* 0x000e680000000200 */
[----:B------:R-:W1:Y:S01]  /*6aa90*/  LDSM.16.M88.4 R200, [R0+0x1c000] ;  /* 0x01c0000000c8783b */ /* 0x000e620000000200 */
[-C--:B---3--:R-:W-:Y:S03]  /*6aaa0*/  HMMA.1688.F32.TF32 R76, R216, R36.reuse, R76 ;  /* 0x00000024d84c723c */ /* 0x088fe6000008104c */
[----:B------:R-:W3:Y:S04]  /*6aab0*/  LDSM.16.M88.4 R196, [R0+0x20000] ;  /* 0x0200000000c4783b */ /* 0x000ee80000000200 */
[----:B------:R-:W1:Y:S01]  /*6aac0*/  LDSM.16.M88.4 R192, [R0+0x24000] ;  /* 0x0240000000c0783b */ /* 0x000e620000000200 */
[-C--:B------:R-:W-:Y:S03]  /*6aad0*/  HMMA.1688.F32.TF32 R96, R224, R36.reuse, R96 ;  /* 0x00000024e060723c */ /* 0x080fe60000081060 */
[----:B------:R-:W-:Y:S04]  /*6aae0*/  LDSM.16.M88.4 R180, [R0+0x30000] ;  /* 0x0300000000b4783b */ /* 0x000fe80000000200 */
[----:B------:R-:W1:Y:S01]  /*6aaf0*/  LDSM.16.M88.4 R184, [R0+0x2c000] ;  /* 0x02c0000000b8783b */ /* 0x000e620000000200 */
[-C--:B------:R-:W-:Y:S03]  /*6ab00*/  HMMA.1688.F32.TF32 R52, R72, R36.reuse, R52 ;  /* 0x000000244834723c */ /* 0x080fe60000081034 */
[----:B------:R-:W1:Y:S04]  /*6ab10*/  LDSM.16.M88.4 R156, [R0+0x34000] ;  /* 0x03400000009c783b */ /* 0x000e680000000200 */
[----:B------:R-:W1:Y:S04]  /*6ab20*/  LDSM.16.M88.4 R152, [R0+0x38000] ;  /* 0x038000000098783b */ /* 0x000e680000000200 */
[----:B------:R-:W-:Y:S04]  /*6ab30*/  STL.64 [R1+0x10], R76 ;  /* 0x0000104c01007387 */ /* 0x000fe80000100a00 */
[----:B------:R2:W-:Y:S02]  /*6ab40*/  STL.64 [R1+0x18], R78 ;  /* 0x0000184e01007387 */ /* 0x0005e40000100a00 */
[----:B--2---:R-:W-:Y:S02]  /*6ab50*/  HMMA.1688.F32.TF32 R76, R40, R36, R104 ;  /* 0x00000024284c723c */ /* 0x004fe40000081068 */
[----:B------:R-:W-:Y:S04]  /*6ab60*/  STL.64 [R1+0x120], R96 ;  /* 0x0001206001007387 */ /* 0x000fe80000100a00 */
[----:B------:R-:W-:Y:S11]  /*6ab70*/  STL.64 [R1+0x128], R98 ;  /* 0x0001286201007387 */ /* 0x000ff60000100a00 */
[----:B------:R-:W-:Y:S06]  /*6ab80*/  @!UPT UIADD3 URZ, URZ, URZ, URZ ;  /* 0x0000003f3f3ff290 */ /* 0x000fec000fffe03f */
[----:B------:R-:W-:Y:S01]  /*6ab90*/  STL.64 [R1+0x330], R76 ;  /* 0x0003304c01007387 */ /* 0x000fe20000100a00 */
[----:B------:R-:W-:-:S03]  /*6aba0*/  IMAD.MOV.U32 R2, RZ, RZ, R79 ;  /* 0x000000ffff027224 */ /* 0x000fc600078e004f */
[----:B------:R-:W-:Y:S04]  /*6abb0*/  STL.64 [R1+0xd0], R52 ;  /* 0x0000d03401007387 */ /* 0x000fe80000100a00 */
[----:B------:R5:W-:Y:S04]  /*6abc0*/  STL.64 [R1+0xd8], R54 ;  /* 0x0000d83601007387 */ /* 0x000be80000100a00 */
[----:B------:R2:W-:Y:S01]  /*6abd0*/  STL [R1+0x338], R78 ;  /* 0x0003384e01007387 */ /* 0x0005e20000100800 */
[-C--:B-----5:R-:W-:Y:S08]  /*6abe0*/  HMMA.1688.F32.TF32 R52, R216, R4.reuse, R56 ;  /* 0x00000004d834723c */ /* 0x0a0ff00000081038 */
[-C--:B--2---:R-:W-:Y:S08]  /*6abf0*/  HMMA.1688.F32.TF32 R76, R224, R4.reuse, R92 ;  /* 0x00000004e04c723c */ /* 0x084ff0000008105c */
[-C--:B------:R-:W-:Y:S08]  /*6ac00*/  HMMA.1688.F32.TF32 R56, R72, R4.reuse, R48 ;  /* 0x000000044838723c */ /* 0x080ff00000081030 */
[----:B------:R-:W-:Y:S01]  /*6ac10*/  HMMA.1688.F32.TF32 R48, R40, R4, R100 ;  /* 0x000000042830723c */ /* 0x000fe20000081064 */
[----:B------:R-:W-:Y:S06]  /*6ac20*/  STL [R1+0x2420], R2 ;  /* 0x0024200201007387 */ /* 0x000fec0000100800 */
[----:B------:R-:W-:Y:S04]  /*6ac30*/  STL.64 [R1+0x110], R76 ;  /* 0x0001104c01007387 */ /* 0x000fe80000100a00 */
[----:B------:R-:W-:Y:S04]  /*6ac40*/  STL.64 [R1+0x118], R78 ;  /* 0x0001184e01007387 */ /* 0x000fe80000100a00 */
[----:B------:R-:W2:Y:S04]  /*6ac50*/  LDL.LU.64 R144, [R1+0x1f0] ;  /* 0x0001f00001907983 */ /* 0x000ea80000300a00 */
[----:B------:R-:W-:Y:S04]  /*6ac60*/  STL.64 [R1+0x50], R56 ;  /* 0x0000503801007387 */ /* 0x000fe80000100a00 */
[----:B------:R-:W-:Y:S04]  /*6ac70*/  STL.64 [R1+0x58], R58 ;  /* 0x0000583a01007387 */ /* 0x000fe80000100a00 */
[----:B------:R-:W2:Y:S04]  /*6ac80*/  LDL.LU.64 R146, [R1+0x1f8] ;  /* 0x0001f80001927983 */ /* 0x000ea80000300a00 */
[----:B------:R5:W-:Y:S04]  /*6ac90*/  STL.64 [R1+0x130], R48 ;  /* 0x0001303001007387 */ /* 0x000be80000100a00 */
[----:B------:R1:W-:Y:S04]  /*6aca0*/  STL.64 [R1+0x138], R50 ;  /* 0x0001383201007387 */ /* 0x0003e80000100a00 */
[----:B------:R-:W3:Y:S04]  /*6acb0*/  LDL.LU.64 R128, [R1+0x1e0] ;  /* 0x0001e00001807983 */ /* 0x000ee80000300a00 */
[----:B------:R-:W3:Y:S04]  /*6acc0*/  LDL.LU.64 R130, [R1+0x1e8] ;  /* 0x0001e80001827983 */ /* 0x000ee80000300a00 */
[----:B------:R-:W3:Y:S04]  /*6acd0*/  LDL.LU.64 R132, [R1+0x1d0] ;  /* 0x0001d00001847983 */ /* 0x000ee80000300a00 */
[----:B------:R-:W3:Y:S04]  /*6ace0*/  LDL.LU.64 R134, [R1+0x1d8] ;  /* 0x0001d80001867983 */ /* 0x000ee80000300a00 */
[----:B------:R-:W3:Y:S04]  /*6acf0*/  LDL.LU.64 R96, [R1+0x1c0] ;  /* 0x0001c00001607983 */ /* 0x000ee80000300a00 */
[----:B------:R-:W3:Y:S04]  /*6ad00*/  LDL.LU.64 R98, [R1+0x1c8] ;  /* 0x0001c80001627983 */ /* 0x000ee80000300a00 */
[----:B-----5:R-:W5:Y:S04]  /*6ad10*/  LDL.LU.64 R48, [R1+0x1b0] ;  /* 0x0001b00001307983 */ /* 0x020f680000300a00 */
[----:B-1----:R-:W5:Y:S04]  /*6ad20*/  LDL.LU.64 R50, [R1+0x1b8] ;  /* 0x0001b80001327983 */ /* 0x002f680000300a00 */
        /* <DEDUP_REMOVED lines=8> */
[----:B------:R-:W4:Y:S04]  /*6adb0*/  LDL.LU.64 R56, [R1+0x160] ;  /* 0x0001600001387983 */ /* 0x000f280000300a00 */
[----:B------:R-:W4:Y:S01]  /*6adc0*/  LDL.LU.64 R58, [R1+0x168] ;  /* 0x00016800013a7983 */ /* 0x000f220000300a00 */
[C---:B------:R-:W-:Y:S08]  /*6add0*/  HMMA.1688.F32.TF32 R88, R224.reuse, R212, R88 ;  /* 0x000000d4e058723c */ /* 0x040ff00000081058 */
[----:B------:R-:W-:Y:S01]  /*6ade0*/  HMMA.1688.F32.TF32 R16, R224, R112, R16 ;  /* 0x00000070e010723c */ /* 0x000fe20000081010 */
[----:B------:R-:W-:Y:S11]  /*6adf0*/  STL [R1+0x232c], R0 ;  /* 0x00232c0001007387 */ /* 0x000ff60000100800 */
[----:B------:R-:W-:Y:S03]  /*6ae00*/  @!UPT UIADD3 URZ, URZ, URZ, URZ ;  /* 0x0000003f3f3ff290 */ /* 0x000fe6000fffe03f */
[----:B------:R-:W-:Y:S04]  /*6ae10*/  STL.64 [R1+0xc0], R88 ;  /* 0x0000c05801007387 */ /* 0x000fe80000100a00 */
[----:B------:R-:W-:Y:S01]  /*6ae20*/  STL.64 [R1+0xc8], R90 ;  /* 0x0000c85a01007387 */ /* 0x000fe20000100a00 */
[C---:B--2---:R-:W-:Y:S08]  /*6ae30*/  HMMA.1688.F32.TF32 R100, R216.reuse, R212, R144 ;  /* 0x000000d4d864723c */ /* 0x044ff00000081090 */
[C---:B---3--:R-:W-:Y:S08]  /*6ae40*/  HMMA.1688.F32.TF32 R144, R216.reuse, R188, R92 ;  /* 0x000000bcd890723c */ /* 0x048ff0000008105c */
[----:B----4-:R-:W-:Y:S08]  /*6ae50*/  HMMA.1688.F32.TF32 R92, R216, R148, R56 ;  /* 0x00000094d85c723c */ /* 0x010ff00000081038 */
[C---:B------:R-:W-:Y:S11]  /*6ae60*/  HMMA.1688.F32.TF32 R56, R224.reuse, R208, R64 ;  /* 0x000000d0e038723c */ /* 0x040ff60000081040 */
[----:B------:R-:W-:Y:S11]  /*6ae70*/  @!UPT UIADD3 URZ, URZ, URZ, URZ ;  /* 0x0000003f3f3ff290 */ /* 0x000ff6000fffe03f */
[----:B------:R-:W-:Y:S01]  /*6ae80*/  @!UPT UIADD3 URZ, URZ, URZ, URZ ;  /* 0x0000003f3f3ff290 */ /* 0x000fe2000fffe03f */
[----:B------:R1:W-:Y:S04]  /*6ae90*/  STL.64 [R1+0xb0], R56 ;  /* 0x0000b03801007387 */ /* 0x0003e80000100a00 */
[----:B------:R2:W-:Y:S04]  /*6aea0*/  STL.64 [R1+0xb8], R58 ;  /* 0x0000b83a01007387 */ /* 0x0005e80000100a00 */
[----:B-1----:R-:W3:Y:S04]  /*6aeb0*/  LDL.LU.64 R56, [R1+0x300] ;  /* 0x0003000001387983 */ /* 0x002ee80000300a00 */
[----:B------:R-:W-:Y:S04]  /*6aec0*/  STL.64 [R1+0xa0], R16 ;  /* 0x0000a01001007387 */ /* 0x000fe80000100a00 */
[----:B------:R-:W-:Y:S04]  /*6aed0*/  STL.64 [R1+0xa8], R18 ;  /* 0x0000a81201007387 */ /* 0x000fe80000100a00 */
[----:B--2---:R-:W3:Y:S01]  /*6aee0*/  LDL.LU.64 R58, [R1+0x308] ;  /* 0x00030800013a7983 */ /* 0x004ee20000300a00 */
[C---:B------:R-:W-:Y:S11]  /*6aef0*/  HMMA.1688.F32.TF32 R8, R224.reuse, R108, R8 ;  /* 0x0000006ce008723c */ /* 0x040ff60000081008 */
[----:B------:R-:W-:Y:S11]  /*6af00*/  @!UPT UIADD3 URZ, URZ, URZ, URZ ;  /* 0x0000003f3f3ff290 */ /* 0x000ff6000fffe03f */
[----:B------:R-:W-:Y:S01]  /*6af10*/  @!UPT UIADD3 URZ, URZ, URZ, URZ ;  /* 0x0000003f3f3ff290 */ /* 0x000fe2000fffe03f */
[----:B------:R-:W-:Y:S04]  /*6af20*/  STL.64 [R1+0x90], R8 ;  /* 0x0000900801007387 */ /* 0x000fe80000100a00 */
[----:B------:R1:W-:Y:S04]  /*6af30*/  STL.64 [R1+0x98], R10 ;  /* 0x0000980a01007387 */ /* 0x0003e80000100a00 */
[----:B------:R-:W2:Y:S04]  /*6af40*/  LDL.LU.64 R64, [R1+0x2f0] ;  /* 0x0002f00001407983 */ /* 0x000ea80000300a00 */
[----:B------:R-:W2:Y:S01]  /*6af50*/  LDL.LU.64 R66, [R1+0x2f8] ;  /* 0x0002f80001427983 */ /* 0x000ea20000300a00 */
[C---:B-1----:R-:W-:Y:S11]  /*6af60*/  HMMA.1688.F32.TF32 R8, R224.reuse, R204, R68 ;  /* 0x000000cce008723c */ /* 0x042ff60000081044 */
[----:B------:R-:W-:Y:S11]  /*6af70*/  @!UPT UIADD3 URZ, URZ, URZ, URZ ;  /* 0x0000003f3f3ff290 */ /* 0x000ff6000fffe03f */
[----:B------:R-:W-:Y:S01]  /*6af80*/  @!UPT UIADD3 URZ, URZ, URZ, URZ ;  /* 0x0000003f3f3ff290 */ /* 0x000fe2000fffe03f */
[----:B------:R-:W-:Y:S04]  /*6af90*/  STL.64 [R1+0x80], R8 ;  /* 0x0000800801007387 */ /* 0x000fe80000100a00 */
[----:B------:R1:W-:Y:S04]  /*6afa0*/  STL.64 [R1+0x88], R10 ;  /* 0x0000880a01007387 */ /* 0x0003e80000100a00 */
[----:B------:R-:W4:Y:S04]  /*6afb0*/  LDL.LU.64 R16, [R1+0x2c0] ;  /* 0x0002c00001107983 */ /* 0x000f280000300a00 */
[----:B------:R-:W4:Y:S01]  /*6afc0*/  LDL.LU.64 R18, [R1+0x2c8] ;  /* 0x0002c80001127983 */ /* 0x000f220000300a00 */
[C---:B-1----:R-:W-:Y:S08]  /*6afd0*/  HMMA.1688.F32.TF32 R8, R224.reuse, R200, R20 ;  /* 0x000000c8e008723c */ /* 0x042ff00000081014 */
[C---:B------:R-:W-:Y:S11]  /*6afe0*/  HMMA.1688.F32.TF32 R20, R224.reuse, R196, R80 ;  /* 0x000000c4e014723c */ /* 0x040ff60000081050 */
[----:B------:R-:W-:Y:S04]  /*6aff0*/  @!UPT UIADD3 URZ, URZ, URZ, URZ ;  /* 0x0000003f3f3ff290 */ /* 0x000fe8000fffe03f */
[----:B------:R-:W-:Y:S04]  /*6b000*/  STL.64 [R1+0x70], R8 ;  /* 0x0000700801007387 */ /* 0x000fe80000100a00 */
[----:B------:R1:W-:Y:S02]  /*6b010*/  STL.64 [R1+0x78], R10 ;  /* 0x0000780a01007387 */ /* 0x0003e40000100a00 */
[C---:B-1----:R-:W-:Y:S02]  /*6b020*/  HMMA.1688.F32.TF32 R8, R224.reuse, R192, R44 ;  /* 0x000000c0e008723c */ /* 0x042fe4000008102c */
[----:B------:R-:W-:Y:S04]  /*6b030*/  STL.64 [R1+0x60], R20 ;  /* 0x0000601401007387 */ /* 0x000fe80000100a00 */
[----:B------:R1:W-:Y:S02]  /*6b040*/  STL.64 [R1+0x68], R22 ;  /* 0x0000681601007387 */ /* 0x0003e40000100a00 */
[C---:B------:R-:W-:Y:S08]  /*6b050*/  HMMA.1688.F32.TF32 R44, R224.reuse, R188, R84 ;  /* 0x000000bce02c723c */ /* 0x040ff00000081054 */
[C---:B-1----:R-:W-:Y:S07]  /*6b060*/  HMMA.1688.F32.TF32 R20, R224.reuse, R184, R60 ;  /* 0x000000b8e014723c */ /* 0x042fee000008103c */
[----:B------:R-:W-:Y:S04]  /*6b070*/  STL.64 [R1+0x40], R8 ;  /* 0x0000400801007387 */ /* 0x000fe80000100a00 */
[----:B------:R1:W-:Y:S02]  /*6b080*/  STL.64 [R1+0x48], R10 ;  /* 0x0000480a01007387 */ /* 0x0003e40000100a00 */
[----:B-1----:R-:W-:Y:S02]  /*6b090*/  HMMA.1688.F32.TF32 R8, R224, R180, R24 ;  /* 0x000000b4e008723c */ /* 0x002fe40000081018 */
[----:B------:R-:W-:Y:S04]  /*6b0a0*/  STL.64 [R1+0x30], R44 ;  /* 0x0000302c01007387 */ /* 0x000fe80000100a00 */
[----:B------:R-:W-:Y:S11]  /*6b0b0*/  STL.64 [R1+0x38], R46 ;  /* 0x0000382e01007387 */ /* 0x000ff60000100a00 */
[----:B------:R-:W-:Y:S06]  /*6b0c0*/  @!UPT UIADD3 URZ, URZ, URZ, URZ ;  /* 0x0000003f3f3ff290 */ /* 0x000fec000fffe03f */
[----:B------:R-:W-:Y:S01]  /*6b0d0*/  STL [R1], R8 ;  /* 0x0000000801007387 */ /* 0x000fe20000100800 */
[----:B------:R-:W-:-:S03]  /*6b0e0*/  IMAD.MOV.U32 R2, RZ, RZ, R9 ;  /* 0x000000ffff027224 */ /* 0x000fc600078e0009 */
[----:B------:R-:W-:Y:S04]  /*6b0f0*/  STL.64 [R1+0x20], R20 ;  /* 0x0000201401007387 */ /* 0x000fe80000100a00 */
[----:B------:R-:W-:Y:S04]  /*6b100*/  STL.64 [R1+0x28], R22 ;  /* 0x0000281601007387 */ /* 0x000fe80000100a00 */
[----:B------:R3:W-:Y:S02]  /*6b110*/  STL.64 [R1+0x8], R10 ;  /* 0x0000080a01007387 */ /* 0x0007e40000100a00 */
[----:B---3--:R-:W-:Y:S02]  /*6b120*/  HMMA.1688.F32.TF32 R8, R72, R212, R56 ;  /* 0x000000d44808723c */ /* 0x008fe40000081038 */
[----:B------:R-:W3:Y:S04]  /*6b130*/  LDL.LU.64 R56, [R1+0x2a0] ;  /* 0x0002a00001387983 */ /* 0x000ee80000300a00 */
[----:B------:R-:W3:Y:S04]  /*6b140*/  LDL.LU.64 R58, [R1+0x2a8] ;  /* 0x0002a800013a7983 */ /* 0x000ee80000300a00 */
[----:B------:R-:W3:Y:S01]  /*6b150*/  LDL.LU.64 R24, [R1+0x290] ;  /* 0x0002900001187983 */ /* 0x000ee20000300a00 */
[C---:B------:R-:W-:Y:S03]  /*6b160*/  HMMA.1688.F32.TF32 R248, R224.reuse, R156, R28 ;  /* 0x0000009ce0f8723c */ /* 0x040fe6000008101c */
[----:B------:R-:W3:Y:S04]  /*6b170*/  LDL.LU.64 R26, [R1+0x298] ;  /* 0x00029800011a7983 */ /* 0x000ee80000300a00 */
[----:B------:R-:W3:Y:S04]  /*6b180*/  LDL.LU.64 R68, [R1+0x280] ;  /* 0x0002800001447983 */ /* 0x000ee80000300a00 */
[----:B------:R-:W3:Y:S04]  /*6b190*/  LDL.LU.64 R70, [R1+0x288] ;  /* 0x0002880001467983 */ /* 0x000ee80000300a00 */
[----:B------:R-:W3:Y:S04]  /*6b1a0*/  LDL.LU.64 R28, [R1+0x270] ;  /* 0x00027000011c7983 */ /* 0x000ee80000300a00 */
[----:B------:R-:W3:Y:S04]  /*6b1b0*/  LDL.LU.64 R30, [R1+0x278] ;  /* 0x00027800011e7983 */ /* 0x000ee80000300a00 */
[----:B------:R-:W3:Y:S01]  /*6b1c0*/  LDL.LU.64 R84, [R1+0x260] ;  /* 0x0002600001547983 */ /* 0x000ee20000300a00 */
[----:B------:R-:W-:Y:S03]  /*6b1d0*/  HMMA.1688.F32.TF32 R228, R224, R152, R32 ;  /* 0x00000098e0e4723c */ /* 0x000fe60000081020 */
[----:B------:R-:W3:Y:S04]  /*6b1e0*/  LDL.LU.64 R86, [R1+0x268] ;  /* 0x0002680001567983 */ /* 0x000ee80000300a00 */
[----:B------:R-:W3:Y:S04]  /*6b1f0*/  LDL.LU.64 R44, [R1+0x250] ;  /* 0x00025000012c7983 */ /* 0x000ee80000300a00 */
[----:B------:R-:W3:Y:S04]  /*6b200*/  LDL.LU.64 R46, [R1+0x258] ;  /* 0x00025800012e7983 */ /* 0x000ee80000300a00 */
[----:B------:R-:W3:Y:S04]  /*6b210*/  LDL.LU.64 R80, [R1+0x240] ;  /* 0x0002400001507983 */ /* 0x000ee80000300a00 */
[----:B------:R-:W3:Y:S01]  /*6b220*/  LDL.LU.64 R82, [R1+0x248] ;  /* 0x0002480001527983 */ /* 0x000ee20000300a00 */
[----:B------:R-:W-:Y:S01]  /*6b230*/  HMMA.1688.F32.TF32 R128, R216, R208, R128 ;  /* 0x000000d0d880723c */ /* 0x000fe20000081080 */
[----:B------:R-:W-:-:S07]  /*6b240*/  IMAD.MOV.U32 R37, RZ, RZ, R160 ;  /* 0x000000ffff257224 */ /* 0x000fce00078e00a0 */
[-C--:B------:R-:W-:Y:S08]  /*6b250*/  HMMA.1688.F32.TF32 R132, R216, R112.reuse, R132 ;  /* 0x00000070d884723c */ /* 0x080ff00000081084 */
[----:B----4-:R-:W-:Y:S01]  /*6b260*/  HMMA.1688.F32.TF32 R32, R72, R112, R16 ;  /* 0x000000704820723c */ /* 0x010fe20000081010 */
[----:B------:R-:W4:Y:S04]  /*6b270*/  LDL.LU.64 R16, [R1+0x230] ;  /* 0x0002300001107983 */ /* 0x000f280000300a00 */
[----:B------:R-:W4:Y:S04]  /*6b280*/  LDL.LU.64 R18, [R1+0x238] ;  /* 0x0002380001127983 */ /* 0x000f280000300a00 */
[----:B------:R-:W4:Y:S04]  /*6b290*/  LDL.LU.64 R60, [R1+0x220] ;  /* 0x00022000013c7983 */ /* 0x000f280000300a00 */
[----:B------:R-:W4:Y:S01]  /*6b2a0*/  LDL.LU.64 R62, [R1+0x228] ;  /* 0x00022800013e7983 */ /* 0x000f220000300a00 */
[C---:B------:R-:W-:Y:S03]  /*6b2b0*/  HMMA.1688.F32.TF32 R96, R216.reuse, R108, R96 ;  /* 0x0000006cd860723c */ /* 0x040fe60000081060 */
[----:B------:R-:W4:Y:S04]  /*6b2c0*/  LDL.LU.64 R20, [R1+0x210] ;  /* 0x0002100001147983 */ /* 0x000f280000300a00 */
[----:B------:R-:W4:Y:S01]  /*6b2d0*/  LDL.LU.64 R22, [R1+0x218] ;  /* 0x0002180001167983 */ /* 0x000f220000300a00 */
[C---:B-----5:R-:W-:Y:S03]  /*6b2e0*/  HMMA.1688.F32.TF32 R48, R216.reuse, R204, R48 ;  /* 0x000000ccd830723c */ /* 0x060fe60000081030 */
[----:B------:R-:W5:Y:S04]  /*6b2f0*/  LDL.LU.64 R88, [R1+0x200] ;  /* 0x0002000001587983 */ /* 0x000f680000300a00 */
[----:B------:R-:W5:Y:S01]  /*6b300*/  LDL.LU.64 R90, [R1+0x208] ;  /* 0x00020800015a7983 */ /* 0x000f620000300a00 */
[C---:B------:R-:W-:Y:S08]  /*6b310*/  HMMA.1688.F32.TF32 R104, R216.reuse, R200, R104 ;  /* 0x000000c8d868723c */ /* 0x040ff00000081068 */
[C---:B------:R-:W-:Y:S08]  /*6b320*/  HMMA.1688.F32.TF32 R76, R216.reuse, R196, R76 ;  /* 0x000000c4d84c723c */ /* 0x040ff0000008104c */
[C---:B------:R-:W-:Y:S08]  /*6b330*/  HMMA.1688.F32.TF32 R136, R216.reuse, R192, R136 ;  /* 0x000000c0d888723c */ /* 0x040ff00000081088 */
[C---:B------:R-:W-:Y:S08]  /*6b340*/  HMMA.1688.F32.TF32 R140, R216.reuse, R184, R140 ;  /* 0x000000b8d88c723c */ /* 0x040ff0000008108c */
[C---:B------:R-:W-:Y:S08]  /*6b350*/  HMMA.1688.F32.TF32 R116, R216.reuse, R180, R116 ;  /* 0x000000b4d874723c */ /* 0x040ff00000081074 */
[C---:B------:R-:W-:Y:S08]  /*6b360*/  HMMA.1688.F32.TF32 R124, R216.reuse, R156, R124 ;  /* 0x0000009cd87c723c */ /* 0x040ff0000008107c */
[----:B------:R-:W-:Y:S01]  /*6b370*/  HMMA.1688.F32.TF32 R120, R216, R152, R120 ;  /* 0x00000098d878723c */ /* 0x000fe20000081078 */
[----:B------:R-:W4:Y:S04]  /*6b380*/  LDL.LU.64 R216, [R1+0x150] ;  /* 0x0001500001d87983 */ /* 0x000f280000300a00 */
[----:B------:R-:W4:Y:S03]  /*6b390*/  LDL.LU.64 R218, [R1+0x158] ;  /* 0x0001580001da7983 */ /* 0x000f260000300a00 */
[----:B------:R-:W-:Y:S01]  /*6b3a0*/  HMMA.1688.F32.TF32 R224, R224, R148, R12 ;  /* 0x00000094e0e0723c */ /* 0x000fe2000008100c */
[----:B------:R-:W4:Y:S04]  /*6b3b0*/  LDL.LU.64 R160, [R1+0x140] ;  /* 0x0001400001a07983 */ /* 0x000f280000300a00 */
[----:B------:R-:W4:Y:S03]  /*6b3c0*/  LDL.LU.64 R162, [R1+0x148] ;  /* 0x0001480001a27983 */ /* 0x000f260000300a00 */
[C---:B--2---:R-:W-:Y:S08]  /*6b3d0*/  HMMA.1688.F32.TF32 R12, R72.reuse, R208, R64 ;  /* 0x000000d0480c723c */ /* 0x044ff00000081040 */
[----:B---3--:R-:W-:Y:S01]  /*6b3e0*/  HMMA.1688.F32.TF32 R64, R72, R108, R56 ;  /* 0x0000006c4840723c */ /* 0x008fe20000081038 */
[----:B------:R-:W2:Y:S04]  /*6b3f0*/  LDL.LU.64 R56, [R1+0xe0] ;  /* 0x0000e00001387983 */ /* 0x000ea80000300a00 */
[----:B------:R-:W2:Y:S03]  /*6b400*/  LDL.LU.64 R58, [R1+0xe8] ;  /* 0x0000e800013a7983 */ /* 0x000ea60000300a00 */
[C---:B----4-:R-:W-:Y:S11]  /*6b410*/  HMMA.1688.F32.TF32 R160, R40.reuse, R112, R160 ;  /* 0x0000007028a0723c */ /* 0x050ff600000810a0 */
[----:B------:R-:W-:Y:S11]  /*6b420*/  @!UPT UIADD3 URZ, URZ, URZ, URZ ;  /* 0x0000003f3f3ff290 */ /* 0x000ff6000fffe03f */
[----:B------:R-:W-:Y:S01]  /*6b430*/  @!UPT UIADD3 URZ, URZ, URZ, URZ ;  /* 0x0000003f3f3ff290 */ /* 0x000fe2000fffe03f */
[----:B------:R-:W-:Y:S04]  /*6b440*/  STL.64 [R1+0x100], R160 ;  /* 0x000100a001007387 */ /* 0x000fe80000100a00 */
[----:B------:R1:W-:Y:S04]  /*6b450*/  STL.64 [R1+0x108], R162 ;  /* 0x000108a201007387 */ /* 0x0003e80000100a00 */
[----:B-1----:R-:W3:Y:S04]  /*6b460*/  LDL.LU.64 R162, [R1+0x2440] ;  /* 0x0024400001a27983 */ /* 0x002ee80000300a00 */
[----:B------:R-:W3:Y:S01]  /*6b470*/  LDL.LU.64 R160, [R1+0x2438] ;  /* 0x0024380001a07983 */ /* 0x000ee20000300a00 */
[C---:B--2---:R-:W-:Y:S11]  /*6b480*/  HMMA.1688.F32.TF32 R56, R40.reuse, R108, R56 ;  /* 0x0000006c2838723c */ /* 0x044ff60000081038 */
[----:B------:R-:W-:Y:S11]  /*6b490*/  @!UPT UIADD3 URZ, URZ, URZ, URZ ;  /* 0x0000003f3f3ff290 */ /* 0x000ff6000fffe03f */
[----:B------:R-:W-:Y:S01]  /*6b4a0*/  @!UPT UIADD3 URZ, URZ, URZ, URZ ;  /* 0x0000003f3f3ff290 */ /* 0x000fe2000fffe03f */
[----:B------:R-:W-:Y:S04]  /*6b4b0*/  STL.64 [R1+0xf0], R56 ;  /* 0x0000f03801007387 */ /* 0x000fe80000100a00 */
[----:B------:R1:W-:Y:S04]  /*6b4c0*/  STL.64 [R1+0xf8], R58 ;  /* 0x0000f83a01007387 */ /* 0x0003e80000100a00 */
[----:B-1----:R-:W2:Y:S04]  /*6b4d0*/  LDL.LU.64 R58, [R1+0x2430] ;  /* 0x00243000013a7983 */ /* 0x002ea80000300a00 */
[----:B------:R-:W2:Y:S01]  /*6b4e0*/  LDL.LU.64 R56, [R1+0x2428] ;  /* 0x0024280001387983 */ /* 0x000ea20000300a00 */
[-C--:B------:R-:W-:Y:S08]  /*6b4f0*/  HMMA.1688.F32.TF32 R232, R40, R204.reuse, R232 ;  /* 0x000000cc28e8723c */ /* 0x080ff000000810e8 */
[C---:B------:R-:W-:Y:S08]  /*6b500*/  HMMA.1688.F32.TF32 R24, R72.reuse, R204, R24 ;  /* 0x000000cc4818723c */ /* 0x040ff00000081018 */
        /* <DEDUP_REMOVED lines=8> */
[----:B-----5:R-:W-:Y:S08]  /*6b590*/  HMMA.1688.F32.TF32 R88, R72, R148, R88 ;  /* 0x000000944858723c */ /* 0x020ff00000081058 */
[C---:B------:R-:W-:Y:S01]  /*6b5a0*/  HMMA.1688.F32.TF32 R72, R40.reuse, R208, R216 ;  /* 0x000000d02848723c */ /* 0x040fe200000810d8 */
[----:B------:R-:W-:Y:S04]  /*6b5b0*/  LDS R216, [R3+0x140800] ;  /* 0x1408000003d87984 */ /* 0x000fe80000000800 */
[----:B------:R-:W-:Y:S04]  /*6b5c0*/  LDS R218, [R3+0x140c00] ;  /* 0x140c000003da7984 */ /* 0x000fe80000000800 */
[----:B------:R-:W-:Y:S04]  /*6b5d0*/  LDS R217, [R252+0x140800] ;  /* 0x14080000fcd97984 */ /* 0x000fe80000000800 */
[----:B------:R-:W1:Y:S01]  /*6b5e0*/  LDS R219, [R252+0x140c00] ;  /* 0x140c0000fcdb7984 */ /* 0x000e620000000800 */
[----:B------:R-:W-:Y:S01]  /*6b5f0*/  IMAD.MOV.U32 R36, RZ, RZ, R233 ;  /* 0x000000ffff247224 */ /* 0x000fe200078e00e9 */
[----:B------:R-:W-:Y:S01]  /*6b600*/  HMMA.1688.F32.TF32 R220, R40, R212, R220 ;  /* 0x000000d428dc723c */ /* 0x000fe200000810dc */
[----:B------:R-:W-:Y:S01]  /*6b610*/  IMAD.MOV.U32 R5, RZ, RZ, R234 ;  /* 0x000000ffff057224 */ /* 0x000fe200078e00ea */
[----:B------:R4:W-:Y:S01]  /*6b620*/  STL [R1+0xe0], R232 ;  /* 0x0000e0e801007387 */ /* 0x0009e20000100800 */
[----:B------:R-:W-:-:S05]  /*6b630*/  IMAD.MOV.U32 R4, RZ, RZ, R235 ;  /* 0x000000ffff047224 */ /* 0x000fca00078e00eb */
[C---:B------:R-:W-:Y:S08]  /*6b640*/  HMMA.1688.F32.TF32 R236, R40.reuse, R200, R236 ;  /* 0x000000c828ec723c */ /* 0x040ff000000810ec */
[C---:B------:R-:W-:Y:S08]  /*6b650*/  HMMA.1688.F32.TF32 R240, R40.reuse, R196, R240 ;  /* 0x000000c428f0723c */ /* 0x040ff000000810f0 */
[C---:B------:R-:W-:Y:S08]  /*6b660*/  HMMA.1688.F32.TF32 R244, R40.reuse, R192, R244 ;  /* 0x000000c028f4723c */ /* 0x040ff000000810f4 */
[C---:B----4-:R-:W-:Y:S08]  /*6b670*/  HMMA.1688.F32.TF32 R232, R40.reuse, R188, R176 ;  /* 0x000000bc28e8723c */ /* 0x050ff000000810b0 */
[C---:B------:R-:W-:Y:S08]  /*6b680*/  HMMA.1688.F32.TF32 R172, R40.reuse, R184, R172 ;  /* 0x000000b828ac723c */ /* 0x040ff000000810ac */
[C---:B------:R-:W-:Y:S08]  /*6b690*/  HMMA.1688.F32.TF32 R168, R40.reuse, R180, R168 ;  /* 0x000000b428a8723c */ /* 0x040ff000000810a8 */
[C---:B------:R-:W-:Y:S01]  /*6b6a0*/  HMMA.1688.F32.TF32 R164, R40.reuse, R156, R164 ;  /* 0x0000009c28a4723c */ /* 0x040fe200000810a4 */
[----:B------:R-:W-:Y:S01]  /*6b6b0*/  IMAD.MOV.U32 R0, RZ, RZ, R37 ;  /* 0x000000ffff007224 */ /* 0x000fe200078e0025 */
[----:B------:R-:W-:Y:S04]  /*6b6c0*/  LDS R176, [R3+0x140880] ;  /* 0x1408800003b07984 */ /* 0x000fe80000000800 */
[----:B------:R-:W-:Y:S02]  /*6b6d0*/  LDS R178, [R3+0x140c80] ;  /* 0x140c800003b27984 */ /* 0x000fe40000000800 */
[----:B---3--:R-:W-:Y:S02]  /*6b6e0*/  HMMA.1688.F32.TF32 R160, R40, R152, R160 ;  /* 0x0000009828a0723c */ /* 0x008fe400000810a0 */
[----:B------:R-:W-:Y:S04]  /*6b6f0*/  LDS R177, [R252+0x140880] ;  /* 0x14088000fcb17984 */ /* 0x000fe80000000800 */
[----:B------:R-:W3:Y:S02]  /*6b700*/  LDS R179, [R252+0x140c80] ;  /* 0x140c8000fcb37984 */ /* 0x000ee40000000800 */
[C---:B-1----:R-:W-:Y:S08]  /*6b710*/  HMMA.1688.F32.TF32 R52, R216.reuse, R6, R52 ;  /* 0x00000006d834723c */ /* 0x042ff00000081034 */
[C---:B------:R-:W-:Y:S08]  /*6b720*/  HMMA.1688.F32.TF32 R100, R216.reuse, R214, R100 ;  /* 0x000000d6d864723c */ /* 0x040ff00000081064 */
[----:B------:R-:W-:Y:S11]  /*6b730*/  HMMA.1688.F32.TF32 R48, R216, R206, R48 ;  /* 0x000000ced830723c */ /* 0x000ff60000081030 */
[----:B------:R-:W-:Y:S11]  /*6b740*/  @!UPT UIADD3 URZ, URZ, URZ, URZ ;  /* 0x0000003f3f3ff290 */ /* 0x000ff6000fffe03f */
[----:B------:R-:W-:Y:S02]  /*6b750*/  @!UPT UIADD3 URZ, URZ, URZ, URZ ;  /* 0x0000003f3f3ff290 */ /* 0x000fe4000fffe03f */
[----:B------:R-:W-:Y:S02]  /*6b760*/  IMAD.MOV.U32 R108, RZ, RZ, R48 ;  /* 0x000000ffff6c7224 */ /* 0x000fe400078e0030 */
[----:B------:R-:W-:Y:S01]  /*6b770*/  IMAD.MOV.U32 R109, RZ, RZ, R49 ;  /* 0x000000ffff6d7224 */ /* 0x000fe200078e0031 */
[----:B--2---:R-:W-:Y:S01]  /*6b780*/  HMMA.1688.F32.TF32 R56, R40, R148, R56 ;  /* 0x000000942838723c */ /* 0x004fe20000081038 */
[----:B------:R-:W2:Y:S04]  /*6b790*/  LDL.LU R40, [R1+0x10] ;  /* 0x0000100001287983 */ /* 0x000ea80000300800 */
[----:B------:R-:W2:Y:S04]  /*6b7a0*/  LDL.LU R41, [R1+0x14] ;  /* 0x0000140001297983 */ /* 0x000ea80000300800 */
[----:B------:R-:W2:Y:S04]  /*6b7b0*/  LDL.LU R42, [R1+0x18] ;  /* 0x00001800012a7983 */ /* 0x000ea80000300800 */
[----:B------:R-:W2:Y:S04]  /*6b7c0*/  LDL.LU R43, [R1+0x1c] ;  /* 0x00001c00012b7983 */ /* 0x000ea80000300800 */
[----:B------:R-:W-:Y:S04]  /*6b7d0*/  STL [R1+0x241c], R52 ;  /* 0x00241c3401007387 */ /* 0x000fe80000100800 */
[----:B------:R-:W-:Y:S04]  /*6b7e0*/  STL [R1+0x2418], R53 ;  /* 0x0024183501007387 */ /* 0x000fe80000100800 */
[----:B------:R-:W-:Y:S04]  /*6b7f0*/  STL [R1+0x2414], R54 ;  /* 0x0024143601007387 */ /* 0x000fe80000100800 */
[----:B------:R-:W-:Y:S04]  /*6b800*/  STL [R1+0x2410], R55 ;  /* 0x0024103701007387 */ /* 0x000fe80000100800 */
[----:B------:R-:W-:Y:S04]  /*6b810*/  STL [R1+0x240c], R102 ;  /* 0x00240c6601007387 */ /* 0x000fe80000100800 */
[----:B------:R-:W-:Y:S04]  /*6b820*/  STL [R1+0x2408], R103 ;  /* 0x0024086701007387 */ /* 0x000fe80000100800 */
[----:B------:R1:W-:Y:S02]  /*6b830*/  STL.64 [R1+0x228], R50 ;  /* 0x0002283201007387 */ /* 0x0003e40000100a00 */
[C---:B-1----:R-:W-:Y:S02]  /*6b840*/  HMMA.1688.F32.TF32 R48, R216.reuse, R202, R104 ;  /* 0x000000cad830723c */ /* 0x042fe40000081068 */
[----:B------:R-:W-:Y:S04]  /*6b850*/  STL [R1+0x23bc], R109 ;  /* 0x0023bc6d01007387 */ /* 0x000fe80000100800 */
[----:B------:R-:W-:Y:S02]  /*6b860*/  STL [R1+0x23b8], R108 ;  /* 0x0023b86c01007387 */ /* 0x000fe40000100800 */
[----:B------:R-:W-:Y:S02]  /*6b870*/  HMMA.1688.F32.TF32 R128, R216, R210, R128 ;  /* 0x000000d2d880723c */ /* 0x000fe40000081080 */
[----:B------:R-:W-:Y:S04]  /*6b880*/  LDS R104, [R0+0x140880] ;  /* 0x1408800000687984 */ /* 0x000fe80000000800 */
[----:B------:R-:W-:Y:S09]  /*6b890*/  LDS R106, [R0+0x140c80] ;  /* 0x140c8000006a7984 */ /* 0x000ff20000000800 */
[----:B------:R1:W-:Y:S01]  /*6b8a0*/  STL.64 [R1+0x218], R50 ;  /* 0x0002183201007387 */ /* 0x0003e20000100a00 */
[----:B------:R-:W-:-:S02]  /*6b8b0*/  IMAD.MOV.U32 R180, RZ, RZ, R48 ;  /* 0x000000ffffb47224 */ /* 0x000fc400078e0030 */
[----:B------:R-:W-:Y:S02]  /*6b8c0*/  IMAD.MOV.U32 R181, RZ, RZ, R49 ;  /* 0x000000ffffb57224 */ /* 0x000fe400078e0031 */
[C---:B-1----:R-:W-:Y:S03]  /*6b8d0*/  HMMA.1688.F32.TF32 R48, R216.reuse, R198, R76 ;  /* 0x000000c6d830723c */ /* 0x042fe6000008104c */
[----:B------:R-:W-:Y:S04]  /*6b8e0*/  STL [R1+0x23c4], R181 ;  /* 0x0023c4b501007387 */ /* 0x000fe80000100800 */
[----:B------:R-:W-:Y:S11]  /*6b8f0*/  STL [R1+0x23c0], R180 ;  /* 0x0023c0b401007387 */ /* 0x000ff60000100800 */
[----:B------:R-:W-:Y:S05]  /*6b900*/  @!UPT UIADD3 URZ, URZ, URZ, URZ ;  /* 0x0000003f3f3ff290 */ /* 0x000fea000fffe03f */
[----:B------:R1:W-:Y:S01]  /*6b910*/  STL.64 [R1+0x208], R50 ;  /* 0x0002083201007387 */ /* 0x0003e20000100a00 */
[----:B------:R-:W-:Y:S02]  /*6b920*/  IMAD.MOV.U32 R196, RZ, RZ, R48 ;  /* 0x000000ffffc47224 */ /* 0x000fe400078e0030 */
        /* <DEDUP_REMOVED lines=9> */
[----:B------:R1:W-:Y:S04]  /*6b9c0*/  STL [R1+0x23d4], R189 ;  /* 0x0023d4bd01007387 */ /* 0x0003e80000100800 */
[----:B------:R4:W-:Y:S04]  /*6b9d0*/  STL [R1+0x23d0], R188 ;  /* 0x0023d0bc01007387 */ /* 0x0009e80000100800 */
[----:B------:R-:W5:Y:S01]  /*6b9e0*/  LDL R37, [R1+0x474] ;  /* 0x0004740001257983 */ /* 0x000f620000100800 */
[----:B------:R-:W-:Y:S01]  /*6b9f0*/  HMMA.1688.F32.TF32 R52, R216, R114, R132 ;  /* 0x00000072d834723c */ /* 0x000fe20000081084 */
[----:B------:R-:W-:-:S11]  /*6ba00*/  IMAD.MOV.U32 R153, RZ, RZ, R128 ;  /* 0x000000ffff997224 */ /* 0x000fd600078e0080 */
[----:B------:R-:W-:Y:S02]  /*6ba10*/  IMAD.MOV.U32 R108, RZ, RZ, R51 ;  /* 0x000000ffff6c7224 */ /* 0x000fe400078e0033 */
[----:B------:R-:W-:Y:S02]  /*6ba20*/  IMAD.MOV.U32 R109, RZ, RZ, R50 ;  /* 0x000000ffff6d7224 */ /* 0x000fe400078e0032 */
[----:B------:R-:W-:Y:S02]  /*6ba30*/  IMAD.MOV.U32 R181, RZ, RZ, R48 ;  /* 0x000000ffffb57224 */ /* 0x000fe400078e0030 */
[----:B------:R-:W-:Y:S01]  /*6ba40*/  IMAD.MOV.U32 R180, RZ, RZ, R49 ;  /* 0x000000ffffb47224 */ /* 0x000fe200078e0031 */
[----:B------:R-:W-:Y:S04]  /*6ba50*/  STL [R1+0x23e4], R108 ;  /* 0x0023e46c01007387 */ /* 0x000fe80000100800 */
[----:B------:R-:W-:Y:S04]  /*6ba60*/  STL [R1+0x23e0], R109 ;  /* 0x0023e06d01007387 */ /* 0x000fe80000100800 */
[----:B------:R1:W-:Y:S04]  /*6ba70*/  STL [R1+0x23dc], R181 ;  /* 0x0023dcb501007387 */ /* 0x0003e80000100800 */
[----:B------:R1:W-:Y:S04]  /*6ba80*/  STL [R1+0x23d8], R180 ;  /* 0x0023d8b401007387 */ /* 0x0003e80000100800 */
[----:B------:R-:W5:Y:S01]  /*6ba90*/  LDL.LU R132, [R1+0xd0] ;  /* 0x0000d00001847983 */ /* 0x000f620000300800 */
[----:B------:R-:W-:-:S03]  /*6baa0*/  IMAD.MOV.U32 R152, RZ, RZ, R129 ;  /* 0x000000ffff987224 */ /* 0x000fc600078e0081 */
[----:B------:R-:W5:Y:S01]  /*6bab0*/  LDL.LU R133, [R1+0xd4] ;  /* 0x0000d40001857983 */ /* 0x000f620000300800 */
[----:B------:R-:W-:-:S03]  /*6bac0*/  IMAD.MOV.U32 R149, RZ, RZ, R130 ;  /* 0x000000ffff957224 */ /* 0x000fc600078e0082 */
[----:B------:R-:W5:Y:S01]  /*6bad0*/  LDL.LU R134, [R1+0xd8] ;  /* 0x0000d80001867983 */ /* 0x000f620000300800 */
[----:B------:R-:W-:-:S03]  /*6bae0*/  IMAD.MOV.U32 R148, RZ, RZ, R131 ;  /* 0x000000ffff947224 */ /* 0x000fc600078e0083 */
[----:B------:R-:W5:Y:S04]  /*6baf0*/  LDL.LU R135, [R1+0xdc] ;  /* 0x0000dc0001877983 */ /* 0x000f680000300800 */
[----:B------:R-:W5:Y:S04]  /*6bb00*/  LDL.LU R128, [R1+0x50] ;  /* 0x0000500001807983 */ /* 0x000f680000300800 */
[----:B------:R-:W5:Y:S04]  /*6bb10*/  LDL.LU R129, [R1+0x54] ;  /* 0x0000540001817983 */ /* 0x000f680000300800 */
[----:B------:R-:W5:Y:S04]  /*6bb20*/  LDL.LU R130, [R1+0x58] ;  /* 0x0000580001827983 */ /* 0x000f680000300800 */
[----:B------:R-:W5:Y:S01]  /*6bb30*/  LDL.LU R131, [R1+0x5c] ;  /* 0x00005c0001837983 */ /* 0x000f620000300800 */
[C---:B------:R-:W-:Y:S11]  /*6bb40*/  HMMA.1688.F32.TF32 R48, R216.reuse, R186, R140 ;  /* 0x000000bad830723c */ /* 0x040ff6000008108c */
[----:B------:R-:W-:Y:S11]  /*6bb50*/  @!UPT UIADD3 URZ, URZ, URZ, URZ ;  /* 0x0000003f3f3ff290 */ /* 0x000ff6000fffe03f */
[----:B------:R-:W-:Y:S02]  /*6bb60*/  @!UPT UIADD3 URZ, URZ, URZ, URZ ;  /* 0x0000003f3f3ff290 */ /* 0x000fe4000fffe03f */
[----:B-1----:R-:W-:Y:S02]  /*6bb70*/  IMAD.MOV.U32 R189, RZ, RZ, R48 ;  /* 0x000000ffffbd7224 */ /* 0x002fe400078e0030 */
[----:B----4-:R-:W-:Y:S02]  /*6bb80*/  IMAD.MOV.U32 R188, RZ, RZ, R49 ;  /* 0x000000ffffbc7224 */ /* 0x010fe400078e0031 */
[----:B------:R-:W-:Y:S02]  /*6bb90*/  IMAD.MOV.U32 R197, RZ, RZ, R50 ;  /* 0x000000ffffc57224 */ /* 0x000fe400078e0032 */
[----:B------:R-:W-:Y:S02]  /*6bba0*/  IMAD.MOV.U32 R196, RZ, RZ, R51 ;  /* 0x000000ffffc47224 */ /* 0x000fe400078e0033 */
[C---:B------:R-:W-:Y:S08]  /*6bbb0*/  HMMA.1688.F32.TF32 R48, R216.reuse, R158, R124 ;  /* 0x0000009ed830723c */ /* 0x040ff0000008107c */
[C---:B------:R-:W-:Y:S08]  /*6bbc0*/  HMMA.1688.F32.TF32 R76, R216.reuse, R182, R116 ;  /* 0x000000b6d84c723c */ /* 0x040ff00000081074 */
[----:B------:R-:W-:Y:S08]  /*6bbd0*/  HMMA.1688.F32.TF32 R96, R216, R110, R96 ;  /* 0x0000006ed860723c */ /* 0x000ff00000081060 */
[----:B------:R-:W-:Y:S01]  /*6bbe0*/  MOV R112, R48 ;  /* 0x0000003000707202 */ /* 0x000fe20000000f00 */
[----:B------:R-:W-:-:S02]  /*6bbf0*/  IMAD.MOV.U32 R113, RZ, RZ, R49 ;  /* 0x000000ffff717224 */ /* 0x000fc400078e0031 */
[----:B------:R-:W-:Y:S02]  /*6bc00*/  IMAD.MOV.U32 R181, RZ, RZ, R50 ;  /* 0x000000ffffb57224 */ /* 0x000fe400078e0032 */
[----:B------:R-:W-:Y:S02]  /*6bc10*/  IMAD.MOV.U32 R180, RZ, RZ, R51 ;  /* 0x000000ffffb47224 */ /* 0x000fe400078e0033 */
[----:B------:R-:W-:Y:S08]  /*6bc20*/  HMMA.1688.F32.TF32 R48, R216, R154, R120 ;  /* 0x0000009ad830723c */ /* 0x000ff00000081078 */
[----:B---3--:R-:W-:Y:S08]  /*6bc30*/  HMMA.1688.F32.TF32 R120, R176, R214, R8 ;  /* 0x000000d6b078723c */ /* 0x008ff00000081008 */
[C---:B--2---:R-:W-:Y:S08]  /*6bc40*/  HMMA.1688.F32.TF32 R40, R216.reuse, R38, R40 ;  /* 0x00000026d828723c */ /* 0x044ff00000081028 */
[----:B------:R-:W-:Y:S01]  /*6bc50*/  HMMA.1688.F32.TF32 R216, R216, R150, R92 ;  /* 0x00000096d8d8723c */ /* 0x000fe2000008105c */
[----:B------:R-:W-:Y:S07]  /*6bc60*/  STL [R1+0x23f4], R196 ;  /* 0x0023f4c401007387 */ /* 0x000fee0000100800 */
[C---:B------:R-:W-:Y:S01]  /*6bc70*/  HMMA.1688.F32.TF32 R8, R176.reuse, R210, R12 ;  /* 0x000000d2b008723c */ /* 0x040fe2000008100c */
[----:B------:R-:W-:Y:S04]  /*6bc80*/  STL [R1+0x23f0], R197 ;  /* 0x0023f0c501007387 */ /* 0x000fe80000100800 */
[----:B------:R-:W-:Y:S04]  /*6bc90*/  STL [R1+0x23ec], R188 ;  /* 0x0023ecbc01007387 */ /* 0x000fe80000100800 */
[----:B------:R-:W-:Y:S04]  /*6bca0*/  STL [R1+0x23e8], R189 ;  /* 0x0023e8bd01007387 */ /* 0x000fe80000100800 */
[----:B------:R-:W-:Y:S04]  /*6bcb0*/  STL.64 [R1+0x1c0], R76 ;  /* 0x0001c04c01007387 */ /* 0x000fe80000100a00 */
[----:B------:R-:W-:Y:S04]  /*6bcc0*/  STL.64 [R1+0x1c8], R78 ;  /* 0x0001c84e01007387 */ /* 0x000fe80000100a00 */
[----:B------:R-:W-:Y:S04]  /*6bcd0*/  STL [R1+0x2404], R180 ;  /* 0x002404b401007387 */ /* 0x000fe80000100800 */
[----:B------:R-:W-:Y:S04]  /*6bce0*/  STL [R1+0x2400], R181 ;  /* 0x002400b501007387 */ /* 0x000fe80000100800 */
[----:B------:R-:W-:Y:S04]  /*6bcf0*/  STL [R1+0x23fc], R113 ;  /* 0x0023fc7101007387 */ /* 0x000fe80000100800 */
[----:B------:R-:W-:Y:S01]  /*6bd00*/  STL [R1+0x23f8], R112 ;  /* 0x0023f87001007387 */ /* 0x000fe20000100800 */
[C---:B------:R-:W-:Y:S03]  /*6bd10*/  HMMA.1688.F32.TF32 R32, R176.reuse, R114, R32 ;  /* 0x00000072b020723c */ /* 0x040fe60000081020 */
[----:B------:R-:W-:Y:S04]  /*6bd20*/  STL [R1+0x23b4], R216 ;  /* 0x0023b4d801007387 */ /* 0x000fe80000100800 */
[----:B------:R-:W-:Y:S01]  /*6bd30*/  STL [R1+0x23b0], R217 ;  /* 0x0023b0d901007387 */ /* 0x000fe20000100800 */
[----:B------:R-:W-:Y:S03]  /*6bd40*/  HMMA.1688.F32.TF32 R12, R176, R110, R64 ;  /* 0x0000006eb00c723c */ /* 0x000fe60000081040 */
[----:B------:R-:W-:Y:S04]  /*6bd50*/  STL [R1+0x23ac], R218 ;  /* 0x0023acda01007387 */ /* 0x000fe80000100800 */
[----:B------:R-:W-:Y:S04]  /*6bd60*/  STL [R1+0x23a8], R219 ;  /* 0x0023a8db01007387 */ /* 0x000fe80000100800 */
[----:B------:R-:W-:Y:S04]  /*6bd70*/  STL.64 [R1+0x320], R8 ;  /* 0x0003200801007387 */ /* 0x000fe80000100a00 */
[----:B------:R1:W-:Y:S01]  /*6bd80*/  STL.64 [R1+0x328], R10 ;  /* 0x0003280a01007387 */ /* 0x0003e20000100a00 */
[----:B------:R-:W-:-:S02]  /*6bd90*/  IMAD.MOV.U32 R102, RZ, RZ, R52 ;  /* 0x000000ffff667224 */ /* 0x000fc400078e0034 */
[----:B------:R-:W-:Y:S01]  /*6bda0*/  IMAD.MOV.U32 R103, RZ, RZ, R53 ;  /* 0x000000ffff677224 */ /* 0x000fe200078e0035 */
[----:B------:R-:W-:Y:S01]  /*6bdb0*/  LDS R92, [R0+0x140800] ;  /* 0x14080000005c7984 */ /* 0x000fe20000000800 */
[----:B------:R-:W-:Y:S02]  /*6bdc0*/  IMAD.MOV.U32 R157, RZ, RZ, R54 ;  /* 0x000000ffff9d7224 */ /* 0x000fe400078e0036 */
[----:B------:R-:W-:Y:S01]  /*6bdd0*/  IMAD.MOV.U32 R156, RZ, RZ, R55 ;  /* 0x000000ffff9c7224 */ /* 0x000fe200078e0037 */
[----:B------:R-:W-:Y:S01]  /*6bde0*/  LDS R94, [R0+0x140c00] ;  /* 0x140c0000005e7984 */ /* 0x000fe20000000800 */
[----:B-1----:R-:W-:Y:S03]  /*6bdf0*/  HMMA.1688.F32.TF32 R8, R176, R206, R24 ;  /* 0x000000ceb008723c */ /* 0x002fe60000081018 */
[----:B------:R-:W-:Y:S04]  /*6be00*/  STL.64 [R1+0x310], R32 ;  /* 0x0003102001007387 */ /* 0x000fe80000100a00 */
[----:B------:R-:W-:Y:S04]  /*6be10*/  STL.64 [R1+0x318], R34 ;  /* 0x0003182201007387 */ /* 0x000fe80000100a00 */
[----:B------:R-:W-:Y:S04]  /*6be20*/  STL.64 [R1+0x300], R12 ;  /* 0x0003000c01007387 */ /* 0x000fe80000100a00 */
[----:B------:R-:W-:Y:S08]  /*6be30*/  STL.64 [R1+0x308], R14 ;  /* 0x0003080e01007387 */ /* 0x000ff00000100a00 */
[----:B------:R1:W-:Y:S01]  /*6be40*/  STL [R1+0x2f8], R10 ;  /* 0x0002f80a01007387 */ /* 0x0003e20000100800 */
[----:B------:R-:W-:-:S02]  /*6be50*/  IMAD.MOV.U32 R204, RZ, RZ, R8 ;  /* 0x000000ffffcc7224 */ /* 0x000fc400078e0008 */
[----:B------:R-:W-:Y:S02]  /*6be60*/  IMAD.MOV.U32 R205, RZ, RZ, R9 ;  /* 0x000000ffffcd7224 */ /* 0x000fe400078e0009 */
[----:B------:R-:W-:Y:S02]  /*6be70*/  IMAD.MOV.U32 R216, RZ, RZ, R11 ;  /* 0x000000ffffd87224 */ /* 0x000fe400078e000b */
[C---:B-1----:R-:W-:Y:S11]  /*6be80*/  HMMA.1688.F32.TF32 R8, R176.reuse, R198, R28 ;  /* 0x000000c6b008723c */ /* 0x042ff6000008101c */
[----:B------:R-:W-:Y:S11]  /*6be90*/  @!UPT UIADD3 URZ, URZ, URZ, URZ ;  /* 0x0000003f3f3ff290 */ /* 0x000ff6000fffe03f */
[----:B------:R-:W-:Y:S02]  /*6bea0*/  @!UPT UIADD3 URZ, URZ, URZ, URZ ;  /* 0x0000003f3f3ff290 */ /* 0x000fe4000fffe03f */
[----:B------:R-:W-:Y:S02]  /*6beb0*/  IMAD.MOV.U32 R208, RZ, RZ, R8 ;  /* 0x000000ffffd07224 */ /* 0x000fe400078e0008 */
[----:B------:R-:W-:Y:S02]  /*6bec0*/  IMAD.MOV.U32 R209, RZ, RZ, R9 ;  /* 0x000000ffffd17224 */ /* 0x000fe400078e0009 */
[----:B------:R-:W-:Y:S02]  /*6bed0*/  IMAD.MOV.U32 R196, RZ, RZ, R10 ;  /* 0x000000ffffc47224 */ /* 0x000fe400078e000a */
[----:B------:R-:W-:Y:S02]  /*6bee0*/  IMAD.MOV.U32 R197, RZ, RZ, R11 ;  /* 0x000000ffffc57224 */ /* 0x000fe400078e000b */
[C---:B------:R-:W-:Y:S01]  /*6bef0*/  HMMA.1688.F32.TF32 R8, R176.reuse, R194, R84 ;  /* 0x000000c2b008723c */ /* 0x040fe20000081054 */
[----:B------:R-:W-:Y:S01]  /*6bf00*/  IMAD.MOV.U32 R52, RZ, RZ, R96 ;  /* 0x000000ffff347224 */ /* 0x000fe200078e0060 */
[----:B------:R-:W-:Y:S01]  /*6bf10*/  MOV R54, R98 ;  /* 0x0000006200367202 */ /* 0x000fe20000000f00 */
[----:B------:R-:W-:Y:S01]  /*6bf20*/  IMAD.MOV.U32 R53, RZ, RZ, R97 ;  /* 0x000000ffff357224 */ /* 0x000fe200078e0061 */
[----:B-----5:R-:W-:Y:S04]  /*6bf30*/  LDS R105, [R37+0x140880] ;  /* 0x1408800025697984 */ /* 0x020fe80000000800 */
[----:B------:R-:W-:Y:S01]  /*6bf40*/  HMMA.1688.F32.TF32 R12, R176, R202, R68 ;  /* 0x000000cab00c723c */ /* 0x000fe20000081044 */
[----:B------:R-:W-:Y:S01]  /*6bf50*/  IMAD.MOV.U32 R55, RZ, RZ, R99 ;  /* 0x000000ffff377224 */ /* 0x000fe200078e0063 */
[----:B------:R-:W1:Y:S01]  /*6bf60*/  LDS R107, [R37+0x140c80] ;  /* 0x140c8000256b7984 */ /* 0x000e620000000800 */
[----:B------:R-:W-:-:S02]  /*6bf70*/  IMAD.MOV.U32 R188, RZ, RZ, R48 ;  /* 0x000000ffffbc7224 */ /* 0x000fc400078e0030 */
[----:B------:R-:W-:Y:S01]  /*6bf80*/  IMAD.MOV.U32 R189, RZ, RZ, R49 ;  /* 0x000000ffffbd7224 */ /* 0x000fe200078e0031 */
[----:B------:R-:W-:Y:S01]  /*6bf90*/  LDS R93, [R37+0x140800] ;  /* 0x14080000255d7984 */ /* 0x000fe20000000800 */
[----:B------:R-:W-:Y:S02]  /*6bfa0*/  IMAD.MOV.U32 R108, RZ, RZ, R50 ;  /* 0x000000ffff6c7224 */ /* 0x000fe400078e0032 */
[----:B------:R-:W-:Y:S01]  /*6bfb0*/  IMAD.MOV.U32 R109, RZ, RZ, R51 ;  /* 0x000000ffff6d7224 */ /* 0x000fe200078e0033 */
[----:B------:R-:W2:Y:S04]  /*6bfc0*/  LDS R95, [R37+0x140c00] ;  /* 0x140c0000255f7984 */ /* 0x000ea80000000800 */
[----:B------:R-:W-:Y:S02]  /*6bfd0*/  LDS R84, [R3+0x141080] ;  /* 0x1410800003547984 */ /* 0x000fe40000000800 */
[----:B------:R-:W-:Y:S01]  /*6bfe0*/  IMAD.MOV.U32 R180, RZ, RZ, R8 ;  /* 0x000000ffffb47224 */ /* 0x000fe200078e0008 */
[----:B------:R-:W-:Y:S01]  /*6bff0*/  MOV R112, R11 ;  /* 0x0000000b00707202 */ /* 0x000fe20000000f00 */
[----:B------:R-:W-:Y:S01]  /*6c000*/  IMAD.MOV.U32 R181, RZ, RZ, R9 ;  /* 0x000000ffffb57224 */ /* 0x000fe200078e0009 */
[----:B------:R-:W-:Y:S01]  /*6c010*/  LDS R86, [R3+0x141480] ;  /* 0x1414800003567984 */ /* 0x000fe20000000800 */
[----:B------:R-:W-:-:S02]  /*6c020*/  IMAD.MOV.U32 R113, RZ, RZ, R10 ;  /* 0x000000ffff717224 */ /* 0x000fc400078e000a */
[----:B------:R-:W-:Y:S01]  /*6c030*/  HMMA.1688.F32.TF32 R8, R176, R190, R44 ;  /* 0x000000beb008723c */ /* 0x000fe2000008102c */
[----:B------:R-:W-:Y:S04]  /*6c040*/  STL.64 [R1+0x2e0], R12 ;  /* 0x0002e00c01007387 */ /* 0x000fe80000100a00 */
[----:B------:R-:W-:Y:S04]  /*6c050*/  STL.64 [R1+0x2e8], R14 ;  /* 0x0002e80e01007387 */ /* 0x000fe80000100a00 */
[----:B------:R-:W-:Y:S04]  /*6c060*/  LDS R85, [R252+0x141080] ;  /* 0x14108000fc557984 */ /* 0x000fe80000000800 */
[----:B------:R-:W-:Y:S10]  /*6c070*/  LDS R87, [R252+0x141480] ;  /* 0x14148000fc577984 */ /* 0x000ff40000000800 */
[----:B------:R3:W-:Y:S04]  /*6c080*/  STL [R1+0x2bc], R11 ;  /* 0x0002bc0b01007387 */ /* 0x0007e80000100800 */
[----:B------:R-:W4:Y:S04]  /*6c090*/  LDL.LU R136, [R1+0x130] ;  /* 0x0001300001887983 */ /* 0x000f280000300800 */
[----:B------:R-:W4:Y:S04]  /*6c0a0*/  LDL.LU R137, [R1+0x134] ;  /* 0x0001340001897983 */ /* 0x000f280000300800 */
[----:B------:R-:W4:Y:S04]  /*6c0b0*/  LDL.LU R138, [R1+0x138] ;  /* 0x00013800018a7983 */ /* 0x000f280000300800 */
[----:B------:R-:W4:Y:S04]  /*6c0c0*/  LDL.LU R139, [R1+0x13c] ;  /* 0x00013c00018b7983 */ /* 0x000f280000300800 */
[----:B------:R-:W2:Y:S04]  /*6c0d0*/  LDL.LU R76, [R1+0x20] ;  /* 0x00002000014c7983 */ /* 0x000ea80000300800 */
[----:B------:R-:W2:Y:S04]  /*6c0e0*/  LDL.LU R77, [R1+0x24] ;  /* 0x00002400014d7983 */ /* 0x000ea80000300800 */
[----:B------:R-:W2:Y:S04]  /*6c0f0*/  LDL.LU R78, [R1+0x28] ;  /* 0x00002800014e7983 */ /* 0x000ea80000300800 */
[----:B------:R-:W2:Y:S01]  /*6c100*/  LDL.LU R79, [R1+0x2c] ;  /* 0x00002c00014f7983 */ /* 0x000ea20000300800 */
        /* <DEDUP_REMOVED lines=9> */
[----:B------:R-:W5:Y:S04]  /*6c1a0*/  LDL.LU R10, [R1+0x48] ;  /* 0x00004800010a7983 */ /* 0x000f680000300800 */
        /* <DEDUP_REMOVED lines=17> */
[C---:B------:R-:W-:Y:S03]  /*6c2c0*/  HMMA.1688.F32.TF32 R96, R176.reuse, R38, R132 ;  /* 0x00000026b060723c */ /* 0x040fe60000081084 */
[----:B------:R-:W3:Y:S04]  /*6c2d0*/  LDL.LU R124, [R1+0xc0] ;  /* 0x0000c000017c7983 */ /* 0x000ee80000300800 */
[----:B------:R-:W3:Y:S04]  /*6c2e0*/  LDL.LU R125, [R1+0xc4] ;  /* 0x0000c400017d7983 */ /* 0x000ee80000300800 */
[----:B------:R-:W3:Y:S04]  /*6c2f0*/  LDL.LU R126, [R1+0xc8] ;  /* 0x0000c800017e7983 */ /* 0x000ee80000300800 */
[----:B------:R-:W3:Y:S01]  /*6c300*/  LDL.LU R127, [R1+0xcc] ;  /* 0x0000cc00017f7983 */ /* 0x000ee20000300800 */
[----:B------:R-:W-:Y:S03]  /*6c310*/  HMMA.1688.F32.TF32 R116, R176, R6, R128 ;  /* 0x00000006b074723c */ /* 0x000fe60000081080 */
        /* <DEDUP_REMOVED lines=13> */
[----:B------:R-:W-:-:S03]  /*6c3f0*/  IMAD.MOV.U32 R49, RZ, RZ, R2 ;  /* 0x000000ffff317224 */ /* 0x000fc600078e0002 */
[----:B------:R-:W3:Y:S04]  /*6c400*/  LDL.LU R13, [R1+0x64] ;  /* 0x00006400010d7983 */ /* 0x000ee80000300800 */
[----:B------:R-:W3:Y:S04]  /*6c410*/  LDL.LU R14, [R1+0x68] ;  /* 0x00006800010e7983 */ /* 0x000ee80000300800 */
[----:B------:R-:W3:Y:S04]  /*6c420*/  LDL.LU R15, [R1+0x6c] ;  /* 0x00006c00010f7983 */ /* 0x000ee80000300800 */
[----:B------:R-:W3:Y:S04]  /*6c430*/  LDL.LU R48, [R1] ;  /* 0x0000000001307983 */ /* 0x000ee80000300800 */
[----:B------:R-:W3:Y:S04]  /*6c440*/  LDL.LU R2, [R1+0x2420] ;  /* 0x0024200001027983 */ /* 0x000ee80000300800 */
[----:B------:R-:W3:Y:S04]  /*6c450*/  LDL.LU R50, [R1+0x8] ;  /* 0x0000080001327983 */ /* 0x000ee80000300800 */
[----:B------:R-:W3:Y:S04]  /*6c460*/  LDL.LU R51, [R1+0xc] ;  /* 0x00000c0001337983 */ /* 0x000ee80000300800 */
[----:B------:R-:W3:Y:S04]  /*6c470*/  LDL.LU R144, [R1+0x330] ;  /* 0x0003300001907983 */ /* 0x000ee80000300800 */
[----:B------:R-:W3:Y:S04]  /*6c480*/  LDL.LU R145, [R1+0x334] ;  /* 0x0003340001917983 */ /* 0x000ee80000300800 */
[----:B------:R-:W3:Y:S01]  /*6c490*/  LDL.LU R146, [R1+0x338] ;  /* 0x0003380001927983 */ /* 0x000ee20000300800 */
[C---:B------:R-:W-:Y:S08]  /*6c4a0*/  HMMA.1688.F32.TF32 R44, R176.reuse, R186, R80 ;  /* 0x000000bab02c723c */ /* 0x040ff00000081050 */
[C---:B------:R-:W-:Y:S08]  /*6c4b0*/  HMMA.1688.F32.TF32 R80, R176.reuse, R182, R16 ;  /* 0x000000b6b050723c */ /* 0x040ff00000081010 */
[----:B------:R-:W-:Y:S07]  /*6c4c0*/  HMMA.1688.F32.TF32 R16, R176, R154, R20 ;  /* 0x0000009ab010723c */ /* 0x000fee0000081014 */
[----:B------:R1:W-:Y:S01]  /*6c4d0*/  STL.64 [R1+0x2a8], R46 ;  /* 0x0002a82e01007387 */ /* 0x0003e20000100a00 */
[----:B------:R-:W-:-:S02]  /*6c4e0*/  IMAD.MOV.U32 R212, RZ, RZ, R44 ;  /* 0x000000ffffd47224 */ /* 0x000fc400078e002c */
[----:B------:R-:W-:Y:S02]  /*6c4f0*/  IMAD.MOV.U32 R213, RZ, RZ, R45 ;  /* 0x000000ffffd57224 */ /* 0x000fe400078e002d */
[----:B-1----:R-:W-:Y:S03]  /*6c500*/  HMMA.1688.F32.TF32 R44, R176, R158, R60 ;  /* 0x0000009eb02c723c */ /* 0x002fe6000008103c */
[----:B------:R1:W-:Y:S04]  /*6c510*/  STL [R1+0x239c], R213 ;  /* 0x00239cd501007387 */ /* 0x0003e80000100800 */
[----:B------:R1:W-:Y:S04]  /*6c520*/  STL [R1+0x2398], R212 ;  /* 0x002398d401007387 */ /* 0x0003e80000100800 */
[----:B------:R-:W-:Y:S04]  /*6c530*/  STL.64 [R1+0x290], R80 ;  /* 0x0002905001007387 */ /* 0x000fe80000100a00 */
[----:B------:R-:W-:Y:S01]  /*6c540*/  STL.64 [R1+0x298], R82 ;  /* 0x0002985201007387 */ /* 0x000fe20000100a00 */
[----:B-1----:R-:W-:-:S02]  /*6c550*/  IMAD.MOV.U32 R213, RZ, RZ, R17 ;  /* 0x000000ffffd57224 */ /* 0x002fc400078e0011 */
[----:B------:R-:W-:Y:S01]  /*6c560*/  IMAD.MOV.U32 R212, RZ, RZ, R18 ;  /* 0x000000ffffd47224 */ /* 0x000fe200078e0012 */
[----:B------:R-:W-:Y:S01]  /*6c570*/  HMMA.1688.F32.TF32 R72, R104, R210, R72 ;  /* 0x000000d26848723c */ /* 0x000fe20000081048 */
[----:B------:R-:W-:Y:S04]  /*6c580*/  LDS R81, [R37+0x141080] ;  /* 0x1410800025517984 */ /* 0x000fe80000000800 */
[----:B------:R-:W-:Y:S04]  /*6c590*/  LDS R83, [R37+0x141480] ;  /* 0x1414800025537984 */ /* 0x000fe80000000800 */
[----:B------:R-:W-:Y:S04]  /*6c5a0*/  STL.64 [R1+0x280], R44 ;  /* 0x0002802c01007387 */ /* 0x000fe80000100a00 */
[----:B------:R-:W-:Y:S04]  /*6c5b0*/  STL.64 [R1+0x288], R46 ;  /* 0x0002882e01007387 */ /* 0x000fe80000100a00 */
[----:B------:R-:W-:Y:S04]  /*6c5c0*/  STL [R1+0x270], R16 ;  /* 0x0002701001007387 */ /* 0x000fe80000100800 */
[----:B------:R1:W-:Y:S04]  /*6c5d0*/  STL [R1+0x27c], R19 ;  /* 0x00027c1301007387 */ /* 0x0003e80000100800 */
[----:B------:R-:W-:Y:S01]  /*6c5e0*/  LDS R82, [R0+0x141480] ;  /* 0x1414800000527984 */ /* 0x000fe20000000800 */
[----:B-1----:R-:W-:Y:S03]  /*6c5f0*/  HMMA.1688.F32.TF32 R16, R176, R150, R88 ;  /* 0x00000096b010723c */ /* 0x002fe60000081058 */
[----:B------:R-:W-:Y:S04]  /*6c600*/  STL [R1+0x23a4], R212 ;  /* 0x0023a4d401007387 */ /* 0x000fe80000100800 */
[----:B------:R-:W-:Y:S04]  /*6c610*/  STL [R1+0x23a0], R213 ;  /* 0x0023a0d501007387 */ /* 0x000fe80000100800 */
[----:B------:R-:W-:Y:S01]  /*6c620*/  LDS R89, [R37+0x141000] ;  /* 0x1410000025597984 */ /* 0x000fe20000000800 */
[----:B--2---:R-:W-:Y:S03]  /*6c630*/  HMMA.1688.F32.TF32 R76, R92, R186, R76 ;  /* 0x000000ba5c4c723c */ /* 0x004fe6000008104c */
[----:B------:R-:W-:Y:S04]  /*6c640*/  LDS R91, [R37+0x141400] ;  /* 0x14140000255b7984 */ /* 0x000fe80000000800 */
[----:B------:R-:W-:Y:S01]  /*6c650*/  LDS R88, [R0+0x141000] ;  /* 0x1410000000587984 */ /* 0x000fe20000000800 */
[----:B----4-:R-:W-:Y:S03]  /*6c660*/  HMMA.1688.F32.TF32 R136, R104, R6, R136 ;  /* 0x000000066888723c */ /* 0x010fe60000081088 */
[----:B------:R-:W-:Y:S04]  /*6c670*/  LDS R90, [R0+0x141400] ;  /* 0x14140000005a7984 */ /* 0x000fe80000000800 */
[----:B------:R-:W-:Y:S04]  /*6c680*/  STL.64 [R1+0x260], R16 ;  /* 0x0002601001007387 */ /* 0x000fe80000100a00 */
[----:B------:R1:W-:Y:S04]  /*6c690*/  STL.64 [R1+0x268], R18 ;  /* 0x0002681201007387 */ /* 0x0003e80000100a00 */
[----:B------:R-:W2:Y:S04]  /*6c6a0*/  LDL R80, [R1+0x16b4] ;  /* 0x0016b40001507983 */ /* 0x000ea80000100800 */
[----:B------:R-:W-:Y:S04]  /*6c6b0*/  STL.64 [R1+0x1a0], R72 ;  /* 0x0001a04801007387 */ /* 0x000fe80000100a00 */
[----:B------:R-:W-:Y:S04]  /*6c6c0*/  STL.64 [R1+0x1a8], R74 ;  /* 0x0001a84a01007387 */ /* 0x000fe80000100a00 */
[----:B------:R-:W4:Y:S04]  /*6c6d0*/  LDL.LU R176, [R1+0xf0] ;  /* 0x0000f00001b07983 */ /* 0x000f280000300800 */
[----:B------:R-:W4:Y:S04]  /*6c6e0*/  LDL.LU R177, [R1+0xf4] ;  /* 0x0000f40001b17983 */ /* 0x000f280000300800 */
[----:B------:R-:W4:Y:S04]  /*6c6f0*/  LDL.LU R178, [R1+0xf8] ;  /* 0x0000f80001b27983 */ /* 0x000f280000300800 */
[----:B------:R-:W4:Y:S01]  /*6c700*/  LDL.LU R179, [R1+0xfc] ;  /* 0x0000fc0001b37983 */ /* 0x000f220000300800 */
[C---:B-----5:R-:W-:Y:S08]  /*6c710*/  HMMA.1688.F32.TF32 R44, R92.reuse, R190, R140 ;  /* 0x000000be5c2c723c */ /* 0x060ff0000008108c */
[C---:B---3--:R-:W-:Y:S08]  /*6c720*/  HMMA.1688.F32.TF32 R60, R92.reuse, R114, R68 ;  /* 0x000000725c3c723c */ /* 0x048ff00000081044 */
[C---:B------:R-:W-:Y:S08]  /*6c730*/  HMMA.1688.F32.TF32 R68, R92.reuse, R198, R12 ;  /* 0x000000c65c44723c */ /* 0x040ff0000008100c */
[----:B------:R-:W-:Y:S01]  /*6c740*/  HMMA.1688.F32.TF32 R12, R92, R158, R248 ;  /* 0x0000009e5c0c723c */ /* 0x000fe200000810f8 */
[----:B------:R-:W-:Y:S01]  /*6c750*/  IMAD.MOV.U32 R147, RZ, RZ, R2 ;  /* 0x000000ffff937224 */ /* 0x000fe200078e0002 */
[----:B------:R-:W3:Y:S04]  /*6c760*/  LDL.LU R248, [R1+0x100] ;  /* 0x0001000001f87983 */ /* 0x000ee80000300800 */
[----:B------:R-:W3:Y:S04]  /*6c770*/  LDL.LU R249, [R1+0x104] ;  /* 0x0001040001f97983 */ /* 0x000ee80000300800 */
[----:B------:R-:W3:Y:S04]  /*6c780*/  LDL.LU R250, [R1+0x108] ;  /* 0x0001080001fa7983 */ /* 0x000ee80000300800 */
[----:B------:R-:W3:Y:S01]  /*6c790*/  LDL.LU R251, [R1+0x10c] ;  /* 0x00010c0001fb7983 */ /* 0x000ee20000300800 */
[----:B------:R-:W-:Y:S03]  /*6c7a0*/  HMMA.1688.F32.TF32 R140, R104, R38, R144 ;  /* 0x00000026688c723c */ /* 0x000fe60000081090 */
[----:B------:R-:W5:Y:S01]  /*6c7b0*/  LDL.LU R144, [R1+0xe0] ;  /* 0x0000e00001907983 */ /* 0x000f620000300800 */
[----:B------:R-:W-:-:S04]  /*6c7c0*/  IMAD.U32 R2, RZ, RZ, UR5 ;  /* 0x00000005ff027e24 */ /* 0x000fc8000f8e00ff */
[C---:B------:R-:W-:Y:S08]  /*6c7d0*/  HMMA.1688.F32.TF32 R20, R92.reuse, R110, R24 ;  /* 0x0000006e5c14723c */ /* 0x040ff00000081018 */
[C---:B-1----:R-:W-:Y:S08]  /*6c7e0*/  HMMA.1688.F32.TF32 R16, R92.reuse, R210, R28 ;  /* 0x000000d25c10723c */ /* 0x042ff0000008101c */
        /* <DEDUP_REMOVED lines=8> */
[----:B------:R-:W-:Y:S01]  /*6c870*/  HMMA.1688.F32.TF32 R8, R92, R150, R224 ;  /* 0x000000965c08723c */ /* 0x000fe200000810e0 */
[----:B------:R-:W-:Y:S04]  /*6c880*/  LDS R92, [R3+0x141000] ;  /* 0x14100000035c7984 */ /* 0x000fe80000000800 */
[----:B------:R-:W-:Y:S04]  /*6c890*/  LDS R94, [R3+0x141400] ;  /* 0x14140000035e7984 */ /* 0x000fe80000000800 */
[----:B------:R-:W-:Y:S04]  /*6c8a0*/  LDS R93, [R252+0x141000] ;  /* 0x14100000fc5d7984 */ /* 0x000fe80000000800 */
[----:B------:R-:W-:Y:S01]  /*6c8b0*/  LDS R95, [R252+0x141400] ;  /* 0x14140000fc5f7984 */ /* 0x000fe20000000800 */
[----:B------:R-:W-:-:S02]  /*6c8c0*/  IMAD.MOV.U32 R145, RZ, RZ, R36 ;  /* 0x000000ffff917224 */ /* 0x000fc400078e0024 */
[----:B--2---:R-:W-:Y:S02]  /*6c8d0*/  IMAD R2, R2, 0x40000, R80 ;  /* 0x0004000002027824 */ /* 0x004fe400078e0250 */
[----:B------:R-:W-:Y:S01]  /*6c8e0*/  IMAD.MOV.U32 R146, RZ, RZ, R5 ;  /* 0x000000ffff927224 */ /* 0x000fe200078e0005 */
[----:B------:R-:W-:Y:S04]  /*6c8f0*/  LDS R80, [R0+0x141080] ;  /* 0x1410800000507984 */ /* 0x000fe80000000800 */
[----:B------:R-:W1:Y:S01]  /*6c900*/  LDSM.16.M88.4 R72, [R2] ;  /* 0x000000000248783b */ /* 0x000e620000000200 */
[----:B------:R-:W-:-:S03]  /*6c910*/  IMAD.MOV.U32 R147, RZ, RZ, R4 ;  /* 0x000000ffff937224 */ /* 0x000fc600078e0004 */
[----:B------:R-:W2:Y:S04]  /*6c920*/  LDSM.16.M88.4 R36, [R2+0x4000] ;  /* 0x004000000224783b */ /* 0x000ea80000000200 */
[----:B------:R-:W2:Y:S01]  /*6c930*/  LDSM.16.M88.4 R4, [R2+0x8000] ;  /* 0x008000000204783b */ /* 0x000ea20000000200 */
[C---:B------:R-:W-:Y:S08]  /*6c940*/  HMMA.1688.F32.TF32 R220, R104.reuse, R214, R220 ;  /* 0x000000d668dc723c */ /* 0x040ff000000810dc */
[C---:B----4-:R-:W-:Y:S08]  /*6c950*/  HMMA.1688.F32.TF32 R212, R104.reuse, R110, R176 ;  /* 0x0000006e68d4723c */ /* 0x050ff000000810b0 */
[C---:B------:R-:W-:Y:S01]  /*6c960*/  HMMA.1688.F32.TF32 R176, R104.reuse, R202, R236 ;  /* 0x000000ca68b0723c */ /* 0x040fe200000810ec */
[----:B------:R4:W-:Y:S07]  /*6c970*/  STL [R1+0x2374], R3 ;  /* 0x0023740301007387 */ /* 0x0009ee0000100800 */
[----:B------:R-:W-:Y:S01]  /*6c980*/  HMMA.1688.F32.TF32 R200, R104, R198, R240 ;  /* 0x000000c668c8723c */ /* 0x000fe200000810f0 */
[----:B------:R2:W-:Y:S07]  /*6c990*/  STL [R1+0x2370], R252 ;  /* 0x002370fc01007387 */ /* 0x0005ee0000100800 */
[-C--:B-1----:R-:W-:Y:S01]  /*6c9a0*/  HMMA.1688.F32.TF32 R40, R92, R72.reuse, R40 ;  /* 0x000000485c28723c */ /* 0x082fe20000081028 */
[----:B------:R-:W-:Y:S04]  /*6c9b0*/  STL [R1+0x2378], R0 ;  /* 0x0023780001007387 */ /* 0x000fe80000100800 */
[----:B------:R-:W-:Y:S04]  /*6c9c0*/  STL [R1+0x2380], R74 ;  /* 0x0023804a01007387 */ /* 0x000fe80000100800 */
[----:B------:R-:W-:Y:S04]  /*6c9d0*/  STL [R1+0x237c], R75 ;  /* 0x00237c4b01007387 */ /* 0x000fe80000100800 */
[----:B--2---:R-:W-:Y:S04]  /*6c9e0*/  STL [R1+0x2388], R38 ;  /* 0x0023882601007387 */ /* 0x004fe80000100800 */
[----:B------:R-:W-:Y:S04]  /*6c9f0*/  STL [R1+0x2384], R39 ;  /* 0x0023842701007387 */ /* 0x000fe80000100800 */
[----:B------:R-:W-:Y:S04]  /*6ca00*/  STL [R1+0x2390], R6 ;  /* 0x0023900601007387 */ /* 0x000fe80000100800 */
[----:B------:R-:W-:Y:S01]  /*6ca10*/  STL [R1+0x238c], R7 ;  /* 0x00238c0701007387 */ /* 0x000fe20000100800 */
[----:B------:R-:W-:Y:S01]  /*6ca20*/  HMMA.1688.F32.TF32 R96, R84, R72, R96 ;  /* 0x000000485460723c */ /* 0x000fe20000081060 */
[----:B----4-:R-:W-:Y:S01]  /*6ca30*/  IMAD.MOV.U32 R3, RZ, RZ, R40 ;  /* 0x000000ffff037224 */ /* 0x010fe200078e0028 */
[----:B------:R-:W-:Y:S01]  /*6ca40*/  MOV R252, R41 ;  /* 0x0000002900fc7202 */ /* 0x000fe20000000f00 */
[----:B------:R-:W-:Y:S01]  /*6ca50*/  IMAD.MOV.U32 R228, RZ, RZ, R102 ;  /* 0x000000ffffe47224 */ /* 0x000fe200078e0066 */
[----:B------:R-:W-:Y:S01]  /*6ca60*/  LDSM.16.M88.4 R236, [R2+0x3c000] ;  /* 0x03c0000002ec783b */ /* 0x000fe20000000200 */
[----:B------:R-:W-:-:S03]  /*6ca70*/  IMAD.MOV.U32 R229, RZ, RZ, R103 ;  /* 0x000000ffffe57224 */ /* 0x000fc600078e0067 */
[C---:B---3--:R-:W-:Y:S08]  /*6ca80*/  HMMA.1688.F32.TF32 R224, R104.reuse, R114, R248 ;  /* 0x0000007268e0723c */ /* 0x048ff000000810f8 */
[C---:B-----5:R-:W-:Y:S11]  /*6ca90*/  HMMA.1688.F32.TF32 R144, R104.reuse, R206, R144 ;  /* 0x000000ce6890723c */ /* 0x060ff60000081090 */
[----:B------:R-:W-:Y:S04]  /*6caa0*/  @!UPT UIADD3 URZ, URZ, URZ, URZ ;  /* 0x0000003f3f3ff290 */ /* 0x000fe8000fffe03f */
[----:B------:R-:W-:Y:S04]  /*6cab0*/  STL.64 [R1+0x190], R224 ;  /* 0x000190e001007387 */ /* 0x000fe80000100a00 */
[----:B------:R-:W-:Y:S04]  /*6cac0*/  STL.64 [R1+0x198], R226 ;  /* 0x000198e201007387 */ /* 0x000fe80000100a00 */
[----:B------:R-:W-:Y:S04]  /*6cad0*/  STL.64 [R1+0x180], R212 ;  /* 0x000180d401007387 */ /* 0x000fe80000100a00 */
[----:B------:R-:W-:Y:S04]  /*6cae0*/  STL.64 [R1+0x188], R214 ;  /* 0x000188d601007387 */ /* 0x000fe80000100a00 */
[----:B------:R-:W-:Y:S04]  /*6caf0*/  STL [R1+0x2394], R179 ;  /* 0x002394b301007387 */ /* 0x000fe80000100800 */
[----:B------:R-:W-:Y:S04]  /*6cb00*/  STL.64 [R1+0x170], R144 ;  /* 0x0001709001007387 */ /* 0x000fe80000100a00 */
[----:B------:R1:W-:Y:S04]  /*6cb10*/  STL.64 [R1+0x178], R146 ;  /* 0x0001789201007387 */ /* 0x0003e80000100a00 */
[----:B------:R-:W-:Y:S04]  /*6cb20*/  STL.64 [R1+0x160], R200 ;  /* 0x000160c801007387 */ /* 0x000fe80000100a00 */
[----:B------:R2:W-:Y:S01]  /*6cb30*/  STL.64 [R1+0x168], R202 ;  /* 0x000168ca01007387 */ /* 0x0005e20000100a00 */
[C---:B-1----:R-:W-:Y:S08]  /*6cb40*/  HMMA.1688.F32.TF32 R144, R104.reuse, R194, R244 ;  /* 0x000000c26890723c */ /* 0x042ff000000810f4 */
[----:B--2---:R-:W-:Y:S01]  /*6cb50*/  HMMA.1688.F32.TF32 R200, R104, R150, R56 ;  /* 0x0000009668c8723c */ /* 0x004fe20000081038 */
[----:B------:R-:W-:-:S02]  /*6cb60*/  IMAD.MOV.U32 R247, RZ, RZ, R42 ;  /* 0x000000fffff77224 */ /* 0x000fc400078e002a */
[----:B------:R-:W-:-:S05]  /*6cb70*/  IMAD.MOV.U32 R246, RZ, RZ, R43 ;  /* 0x000000fffff67224 */ /* 0x000fca00078e002b */
[-C--:B------:R-:W-:Y:S01]  /*6cb80*/  HMMA.1688.F32.TF32 R56, R88, R72.reuse, R132 ;  /* 0x000000485838723c */ /* 0x080fe20000081084 */
[----:B------:R-:W-:Y:S07]  /*6cb90*/  STL.64 [R1+0xe0], R96 ;  /* 0x0000e06001007387 */ /* 0x000fee0000100a00 */
[----:B------:R-:W-:Y:S01]  /*6cba0*/  HMMA.1688.F32.TF32 R40, R80, R72, R140 ;  /* 0x000000485028723c */ /* 0x000fe2000008108c */
[----:B------:R-:W-:Y:S01]  /*6cbb0*/  STL.64 [R1+0xe8], R98 ;  /* 0x0000e86201007387 */ /* 0x000fe20000100a00 */
[----:B------:R-:W-:-:S02]  /*6cbc0*/  IMAD.MOV.U32 R248, RZ, RZ, R52 ;  /* 0x000000fffff87224 */ /* 0x000fc400078e0034 */
[----:B------:R-:W-:Y:S02]  /*6cbd0*/  IMAD.MOV.U32 R249, RZ, RZ, R53 ;  /* 0x000000fffff97224 */ /* 0x000fe400078e0035 */
[----:B------:R-:W-:Y:S02]  /*6cbe0*/  IMAD.MOV.U32 R250, RZ, RZ, R54 ;  /* 0x000000fffffa7224 */ /* 0x000fe400078e0036 */
[----:B------:R-:W-:Y:S01]  /*6cbf0*/  IMAD.MOV.U32 R251, RZ, RZ, R55 ;  /* 0x000000fffffb7224 */ /* 0x000fe200078e0037 */
[----:B------:R-:W-:Y:S01]  /*6cc00*/  MOV R214, R147 ;  /* 0x0000009300d67202 */ /* 0x000fe20000000f00 */
[----:B------:R-:W-:Y:S02]  /*6cc10*/  IMAD.MOV.U32 R184, RZ, RZ, R144 ;  /* 0x000000ffffb87224 */ /* 0x000fe400078e0090 */
[----:B------:R-:W-:Y:S02]  /*6cc20*/  IMAD.MOV.U32 R230, RZ, RZ, R157 ;  /* 0x000000ffffe67224 */ /* 0x000fe400078e009d */
[----:B------:R-:W-:Y:S01]  /*6cc30*/  IMAD.MOV.U32 R231, RZ, RZ, R156 ;  /* 0x000000ffffe77224 */ /* 0x000fe200078e009c */
[----:B------:R-:W-:Y:S04]  /*6cc40*/  STL.64 [R1+0xf0], R56 ;  /* 0x0000f03801007387 */ /* 0x000fe80000100a00 */
[----:B------:R1:W-:Y:S04]  /*6cc50*/  STL.64 [R1+0xf8], R58 ;  /* 0x0000f83a01007387 */ /* 0x0003e80000100a00 */
[----:B------:R-:W2:Y:S04]  /*6cc60*/  LDL.LU R52, [R1+0x241c] ;  /* 0x00241c0001347983 */ /* 0x000ea80000300800 */
[----:B------:R-:W-:Y:S04]  /*6cc70*/  STL.64 [R1+0x350], R40 ;  /* 0x0003502801007387 */ /* 0x000fe80000100a00 */
[----:B------:R2:W-:Y:S04]  /*6cc80*/  STL.64 [R1+0x358], R42 ;  /* 0x0003582a01007387 */ /* 0x0005e80000100a00 */
[----:B------:R-:W2:Y:S04]  /*6cc90*/  LDL.LU R53, [R1+0x2418] ;  /* 0x0024180001357983 */ /* 0x000ea80000300800 */
[----:B------:R-:W2:Y:S04]  /*6cca0*/  LDL.LU R54, [R1+0x2414] ;  /* 0x0024140001367983 */ /* 0x000ea80000300800 */
[----:B------:R-:W2:Y:S04]  /*6ccb0*/  LDL.LU R55, [R1+0x2410] ;  /* 0x0024100001377983 */ /* 0x000ea80000300800 */
[----:B------:R-:W3:Y:S04]  /*6ccc0*/  LDL.LU R102, [R1+0x240c] ;  /* 0x00240c0001667983 */ /* 0x000ee80000300800 */
[----:B------:R-:W3:Y:S01]  /*6ccd0*/  LDL.LU R103, [R1+0x2408] ;  /* 0x0024080001677983 */ /* 0x000ee20000300800 */
[----:B------:R-:W-:-:S02]  /*6cce0*/  IMAD.MOV.U32 R185, RZ, RZ, R145 ;  /* 0x000000ffffb97224 */ /* 0x000fc400078e0091 */
[----:B------:R-:W-:Y:S01]  /*6ccf0*/  IMAD.MOV.U32 R215, RZ, RZ, R146 ;  /* 0x000000ffffd77224 */ /* 0x000fe200078e0092 */
[C---:B------:R-:W-:Y:S01]  /*6cd00*/  HMMA.1688.F32.TF32 R192, R104.reuse, R158, R164 ;  /* 0x0000009e68c0723c */ /* 0x040fe200000810a4 */
[----:B------:R-:W4:Y:S01]  /*6cd10*/  LDSM.16.M88.4 R140, [R2+0x14000] ;  /* 0x01400000028c783b */ /* 0x000f220000000200 */
[----:B------:R-:W-:Y:S02]  /*6cd20*/  IMAD.MOV.U32 R210, RZ, RZ, R196 ;  /* 0x000000ffffd27224 */ /* 0x000fe400078e00c4 */
[----:B------:R-:W-:Y:S01]  /*6cd30*/  IMAD.MOV.U32 R211, RZ, RZ, R197 ;  /* 0x000000ffffd37224 */ /* 0x000fe200078e00c5 */
[----:B------:R-:W-:Y:S03]  /*6cd40*/  LDSM.16.M88.4 R132, [R2+0x1c000] ;  /* 0x01c000000284783b */ /* 0x000fe60000000200 */
[C---:B------:R-:W-:Y:S01]  /*6cd50*/  HMMA.1688.F32.TF32 R144, R104.reuse, R190, R232 ;  /* 0x000000be6890723c */ /* 0x040fe200000810e8 */
[----:B------:R-:W-:Y:S01]  /*6cd60*/  IMAD.MOV.U32 R226, RZ, RZ, R149 ;  /* 0x000000ffffe27224 */ /* 0x000fe200078e0095 */
[----:B------:R-:W-:Y:S11]  /*6cd70*/  LDSM.16.M88.4 R156, [R2+0x34000] ;  /* 0x03400000029c783b */ /* 0x000ff60000000200 */
[----:B------:R-:W-:Y:S11]  /*6cd80*/  @!UPT UIADD3 URZ, URZ, URZ, URZ ;  /* 0x0000003f3f3ff290 */ /* 0x000ff6000fffe03f */
[----:B------:R-:W-:Y:S02]  /*6cd90*/  IMAD.MOV.U32 R243, RZ, RZ, R144 ;  /* 0x000000fffff37224 */ /* 0x000fe400078e0090 */
[----:B------:R-:W-:Y:S02]  /*6cda0*/  IMAD.MOV.U32 R242, RZ, RZ, R145 ;  /* 0x000000fffff27224 */ /* 0x000fe400078e0091 */
[----:B------:R-:W-:Y:S02]  /*6cdb0*/  IMAD.MOV.U32 R241, RZ, RZ, R146 ;  /* 0x000000fffff17224 */ /* 0x000fe400078e0092 */
[----:B------:R-:W-:Y:S02]  /*6cdc0*/  IMAD.MOV.U32 R240, RZ, RZ, R147 ;  /* 0x000000fffff07224 */ /* 0x000fe400078e0093 */
[----:B------:R-:W-:Y:S08]  /*6cdd0*/  HMMA.1688.F32.TF32 R144, R104, R186, R172 ;  /* 0x000000ba6890723c */ /* 0x000ff000000810ac */
[----:B-1----:R-:W-:Y:S01]  /*6cde0*/  HMMA.1688.F32.TF32 R56, R88, R36, R128 ;  /* 0x000000245838723c */ /* 0x002fe20000081080 */
[----:B------:R-:W-:Y:S01]  /*6cdf0*/  IMAD.MOV.U32 R227, RZ, RZ, R148 ;  /* 0x000000ffffe37224 */ /* 0x000fe200078e0094 */
[----:B------:R-:W-:Y:S04]  /*6ce00*/  LDSM.16.M88.4 R128, [R2+0x20000] ;  /* 0x020000000280783b */ /* 0x000fe80000000200 */
[----:B------:R-:W1:Y:S10]  /*6ce10*/  LDSM.16.M88.4 R148, [R2+0xc000] ;  /* 0x00c000000294783b */ /* 0x000e740000000200 */
[----:B------:R-:W-:-:S02]  /*6ce20*/  IMAD.MOV.U32 R179, RZ, RZ, R144 ;  /* 0x000000ffffb37224 */ /* 0x000fc400078e0090 */
[----:B------:R-:W-:Y:S02]  /*6ce30*/  IMAD.MOV.U32 R6, RZ, RZ, R145 ;  /* 0x000000ffff067224 */ /* 0x000fe400078e0091 */
[----:B------:R-:W-:Y:S02]  /*6ce40*/  IMAD.MOV.U32 R7, RZ, RZ, R146 ;  /* 0x000000ffff077224 */ /* 0x000fe400078e0092 */
[----:B------:R-:W-:Y:S02]  /*6ce50*/  IMAD.MOV.U32 R38, RZ, RZ, R147 ;  /* 0x000000ffff267224 */ /* 0x000fe400078e0093 */
[----:B------:R-:W-:Y:S01]  /*6ce60*/  HMMA.1688.F32.TF32 R144, R104, R182, R168 ;  /* 0x000000b66890723c */ /* 0x000fe200000810a8 */
[----:B------:R-:W-:Y:S04]  /*6ce70*/  STL.64 [R1+0xd0], R56 ;  /* 0x0000d03801007387 */ /* 0x000fe80000100a00 */
[----:B------:R-:W-:Y:S03]  /*6ce80*/  STL.64 [R1+0xd8], R58 ;  /* 0x0000d83a01007387 */ /* 0x000fe60000100a00 */
[C---:B--2---:R-:W-:Y:S08]  /*6ce90*/  HMMA.1688.F32.TF32 R40, R92.reuse, R36, R52 ;  /* 0x000000245c28723c */ /* 0x044ff00000081034 */
[----:B---3--:R-:W-:Y:S08]  /*6cea0*/  HMMA.1688.F32.TF32 R100, R92, R4, R100 ;  /* 0x000000045c64723c */ /* 0x008ff00000081064 */
[----:B------:R-:W-:Y:S01]  /*6ceb0*/  IMAD.MOV.U32 R212, RZ, RZ, R144 ;  /* 0x000000ffffd47224 */ /* 0x000fe200078e0090 */
[----:B------:R-:W-:Y:S01]  /*6cec0*/  LDSM.16.M88.4 R56, [R2+0x28000] ;  /* 0x028000000238783b */ /* 0x000fe20000000200 */
[----:B------:R-:W-:Y:S06]  /*6ced0*/  HMMA.1688.F32.TF32 R52, R84, R36, R116 ;  /* 0x000000245434723c */ /* 0x000fec0000081074 */
[----:B------:R-:W-:Y:S01]  /*6cee0*/  IMAD.MOV.U32 R245, RZ, RZ, R40 ;  /* 0x000000fffff57224 */ /* 0x000fe200078e0028 */
[----:B------:R-:W-:Y:S01]  /*6cef0*/  MOV R72, R43 ;  /* 0x0000002b00487202 */ /* 0x000fe20000000f00 */
[----:B------:R-:W-:-:S02]  /*6cf00*/  IMAD.MOV.U32 R244, RZ, RZ, R41 ;  /* 0x000000fffff47224 */ /* 0x000fc400078e0029 */
[----:B------:R-:W-:Y:S02]  /*6cf10*/  IMAD.MOV.U32 R73, RZ, RZ, R42 ;  /* 0x000000ffff497224 */ /* 0x000fe400078e002a */
[----:B------:R-:W-:Y:S01]  /*6cf20*/  HMMA.1688.F32.TF32 R40, R80, R36, R136 ;  /* 0x000000245028723c */ /* 0x000fe20000081088 */
[----:B------:R-:W-:Y:S01]  /*6cf30*/  IMAD.MOV.U32 R213, RZ, RZ, R145 ;  /* 0x000000ffffd57224 */ /* 0x000fe200078e0091 */
[----:B------:R-:W-:Y:S01]  /*6cf40*/  LDSM.16.M88.4 R136, [R2+0x18000] ;  /* 0x018000000288783b */ /* 0x000fe20000000200 */
[----:B------:R-:W-:Y:S02]  /*6cf50*/  IMAD.MOV.U32 R187, RZ, RZ, R146 ;  /* 0x000000ffffbb7224 */ /* 0x000fe400078e0092 */
[----:B------:R-:W-:-:S03]  /*6cf60*/  IMAD.MOV.U32 R186, RZ, RZ, R147 ;  /* 0x000000ffffba7224 */ /* 0x000fc600078e0093 */
[----:B------:R-:W-:Y:S03]  /*6cf70*/  HMMA.1688.F32.TF32 R144, R104, R154, R160 ;  /* 0x0000009a6890723c */ /* 0x000fe600000810a0 */
[----:B------:R-:W-:Y:S04]  /*6cf80*/  STL.64 [R1+0xb0], R52 ;  /* 0x0000b03401007387 */ /* 0x000fe80000100a00 */
[----:B------:R-:W-:Y:S04]  /*6cf90*/  STL.64 [R1+0xb8], R54 ;  /* 0x0000b83601007387 */ /* 0x000fe80000100a00 */
[----:B------:R-:W-:Y:S01]  /*6cfa0*/  STL.64 [R1+0x2358], R102 ;  /* 0x0023586601007387 */ /* 0x000fe20000100a00 */
[----:B------:R-:W-:Y:S01]  /*6cfb0*/  HMMA.1688.F32.TF32 R160, R84, R4, R120 ;  /* 0x0000000454a0723c */ /* 0x000fe20000081078 */
[----:B------:R-:W-:-:S02]  /*6cfc0*/  IMAD.MOV.U32 R224, RZ, RZ, R153 ;  /* 0x000000ffffe07224 */ /* 0x000fc400078e0099 */
[----:B------:R-:W-:Y:S01]  /*6cfd0*/  IMAD.MOV.U32 R225, RZ, RZ, R152 ;  /* 0x000000ffffe17224 */ /* 0x000fe200078e0098 */
[----:B------:R-:W-:Y:S04]  /*6cfe0*/  LDSM.16.M88.4 R52, [R2+0x2c000] ;  /* 0x02c000000234783b */ /* 0x000fe80000000200 */
[----:B------:R-:W-:Y:S04]  /*6cff0*/  STL.64 [R1+0x340], R40 ;  /* 0x0003402801007387 */ /* 0x000fe80000100a00 */
[----:B------:R2:W-:Y:S01]  /*6d000*/  STL.64 [R1+0x348], R42 ;  /* 0x0003482a01007387 */ /* 0x0005e20000100a00 */
[----:B------:R-:W-:-:S02]  /*6d010*/  IMAD.MOV.U32 R39, RZ, RZ, R144 ;  /* 0x000000ffff277224 */ /* 0x000fc400078e0090 */
[----:B------:R-:W-:Y:S02]  /*6d020*/  IMAD.MOV.U32 R74, RZ, RZ, R145 ;  /* 0x000000ffff4a7224 */ /* 0x000fe400078e0091 */
[----:B------:R-:W-:Y:S02]  /*6d030*/  IMAD.MOV.U32 R75, RZ, RZ, R146 ;  /* 0x000000ffff4b7224 */ /* 0x000fe400078e0092 */
[----:B------:R-:W-:Y:S01]  /*6d040*/  IMAD.MOV.U32 R0, RZ, RZ, R147 ;  /* 0x000000ffff007224 */ /* 0x000fe200078e0093 */
[----:B----4-:R-:W-:Y:S01]  /*6d050*/  HMMA.1688.F32.TF32 R120, R92, R140, R248 ;  /* 0x0000008c5c78723c */ /* 0x010fe200000810f8 */
[----:B------:R-:W3:Y:S07]  /*6d060*/  LDSM.16.M88.4 R144, [R2+0x10000] ;  /* 0x010000000290783b */ /* 0x000eee0000000200 */
[C---:B-1----:R-:W-:Y:S01]  /*6d070*/  HMMA.1688.F32.TF32 R16, R88.reuse, R148, R16 ;  /* 0x000000945810723c */ /* 0x042fe20000081010 */
[----:B------:R-:W-:Y:S01]  /*6d080*/  IMAD.MOV.U32 R207, RZ, RZ, R216 ;  /* 0x000000ffffcf7224 */ /* 0x000fe200078e00d8 */
[----:B------:R-:W-:Y:S06]  /*6d090*/  LDSM.16.M88.4 R152, [R2+0x38000] ;  /* 0x038000000298783b */ /* 0x000fec0000000200 */
[----:B--2---:R-:W-:Y:S01]  /*6d0a0*/  HMMA.1688.F32.TF32 R40, R88, R4, R124 ;  /* 0x000000045828723c */ /* 0x004fe2000008107c */
[----:B------:R-:W-:Y:S04]  /*6d0b0*/  STL.64 [R1+0x2350], R100 ;  /* 0x0023506401007387 */ /* 0x000fe80000100a00 */
[----:B------:R-:W-:Y:S01]  /*6d0c0*/  STL.64 [R1+0x2368], R162 ;  /* 0x002368a201007387 */ /* 0x000fe20000100a00 */
[----:B------:R-:W-:-:S02]  /*6d0d0*/  IMAD.MOV.U32 R248, RZ, RZ, R188 ;  /* 0x000000fffff87224 */ /* 0x000fc400078e00bc */
[----:B------:R-:W-:Y:S01]  /*6d0e0*/  IMAD.MOV.U32 R249, RZ, RZ, R189 ;  /* 0x000000fffff97224 */ /* 0x000fe200078e00bd */
[----:B------:R-:W-:Y:S01]  /*6d0f0*/  HMMA.1688.F32.TF32 R116, R92, R148, R224 ;  /* 0x000000945c74723c */ /* 0x000fe200000810e0 */
[----:B------:R-:W-:Y:S01]  /*6d100*/  IMAD.MOV.U32 R250, RZ, RZ, R108 ;  /* 0x000000fffffa7224 */ /* 0x000fe200078e006c */
[----:B------:R-:W1:Y:S11]  /*6d110*/  LDSM.16.M88.4 R124, [R2+0x24000] ;  /* 0x02400000027c783b */ /* 0x000e760000000200 */
[----:B------:R-:W-:Y:S01]  /*6d120*/  @!UPT UIADD3 URZ, URZ, URZ, URZ ;  /* 0x0000003f3f3ff290 */ /* 0x000fe2000fffe03f */
[----:B------:R-:W-:Y:S04]  /*6d130*/  STL.64 [R1+0xc0], R40 ;  /* 0x0000c02801007387 */ /* 0x000fe80000100a00 */
[----:B------:R2:W-:Y:S02]  /*6d140*/  STL.64 [R1+0xc8], R42 ;  /* 0x0000c82a01007387 */ /* 0x0005e40000100a00 */
[----:B--2---:R-:W-:Y:S02]  /*6d150*/  HMMA.1688.F32.TF32 R40, R80, R4, R220 ;  /* 0x000000045028723c */ /* 0x004fe400000810dc */
[----:B------:R2:W-:Y:S06]  /*6d160*/  STL.64 [R1+0x2360], R160 ;  /* 0x002360a001007387 */ /* 0x0005ec0000100a00 */
[----:B---3--:R-:W-:Y:S07]  /*6d170*/  HMMA.1688.F32.TF32 R104, R92, R144, R228 ;  /* 0x000000905c68723c */ /* 0x008fee00000810e4 */
[----:B------:R-:W-:-:S02]  /*6d180*/  IMAD.MOV.U32 R228, RZ, RZ, R180 ;  /* 0x000000ffffe47224 */ /* 0x000fc400078e00b4 */
[----:B------:R-:W-:-:S06]  /*6d190*/  IMAD.MOV.U32 R229, RZ, RZ, R181 ;  /* 0x000000ffffe57224 */ /* 0x000fcc00078e00b5 */
[----:B------:R-:W-:Y:S04]  /*6d1a0*/  STL.64 [R1+0x330], R40 ;  /* 0x0003302801007387 */ /* 0x000fe80000100a00 */
[----:B------:R-:W-:Y:S04]  /*6d1b0*/  STL.64 [R1+0x338], R42 ;  /* 0x0003382a01007387 */ /* 0x000fe80000100a00 */
[----:B------:R-:W-:Y:S04]  /*6d1c0*/  STL [R1+0x20d4], R2 ;  /* 0x0020d40201007387 */ /* 0x000fe80000100800 */
[----:B------:R-:W3:Y:S04]  /*6d1d0*/  LDL.LU R180, [R1+0x2404] ;  /* 0x0024040001b47983 */ /* 0x000ee80000300800 */
[----:B------:R-:W4:Y:S01]  /*6d1e0*/  LDL.LU R181, [R1+0x2400] ;  /* 0x0024000001b57983 */ /* 0x000f220000300800 */
[----:B------:R-:W-:-:S02]  /*6d1f0*/  IMAD.MOV.U32 R230, RZ, RZ, R113 ;  /* 0x000000ffffe67224 */ /* 0x000fc400078e0071 */
[----:B------:R-:W-:Y:S01]  /*6d200*/  IMAD.MOV.U32 R231, RZ, RZ, R112 ;  /* 0x000000ffffe77224 */ /* 0x000fe200078e0070 */
[----:B------:R-:W5:Y:S04]  /*6d210*/  LDL.LU R113, [R1+0x23fc] ;  /* 0x0023fc0001717983 */ /* 0x000f680000300800 */
[----:B------:R-:W5:Y:S04]  /*6d220*/  LDL.LU R112, [R1+0x23f8] ;  /* 0x0023f80001707983 */ /* 0x000f680000300800 */
[----:B------:R-:W2:Y:S04]  /*6d230*/  LDL.LU R196, [R1+0x23f4] ;  /* 0x0023f40001c47983 */ /* 0x000ea80000300800 */
[----:B------:R-:W5:Y:S01]  /*6d240*/  LDL.LU R197, [R1+0x23f0] ;  /* 0x0023f00001c57983 */ /* 0x000f620000300800 */
[----:B------:R-:W-:-:S03]  /*6d250*/  IMAD.MOV.U32 R251, RZ, RZ, R109 ;  /* 0x000000fffffb7224 */ /* 0x000fc600078e006d */
[----:B------:R-:W5:Y:S04]  /*6d260*/  LDL.LU R188, [R1+0x23ec] ;  /* 0x0023ec0001bc7983 */ /* 0x000f680000300800 */
[----:B------:R-:W5:Y:S04]  /*6d270*/  LDL.LU R189, [R1+0x23e8] ;  /* 0x0023e80001bd7983 */ /* 0x000f680000300800 */
[----:B------:R-:W5:Y:S04]  /*6d280*/  LDL.LU R108, [R1+0x23e4] ;  /* 0x0023e400016c7983 */ /* 0x000f680000300800 */
[----:B------:R-:W5:Y:S01]  /*6d290*/  LDL.LU R109, [R1+0x23e0] ;  /* 0x0023e000016d7983 */ /* 0x000f620000300800 */
[----:B------:R-:W-:-:S02]  /*6d2a0*/  IMAD.MOV.U32 R100, RZ, RZ, R217 ;  /* 0x000000ffff647224 */ /* 0x000fc400078e00d9 */
[----:B------:R-:W-:Y:S01]  /*6d2b0*/  IMAD.MOV.U32 R101, RZ, RZ, R218 ;  /* 0x000000ffff657224 */ /* 0x000fe200078e00da */
[----:B------:R-:W-:Y:S01]  /*6d2c0*/  HMMA.1688.F32.TF32 R60, R88, R144, R60 ;  /* 0x00000090583c723c */ /* 0x000fe2000008103c */
[----:B------:R-:W-:Y:S01]  /*6d2d0*/  IMAD.MOV.U32 R102, RZ, RZ, R219 ;  /* 0x000000ffff667224 */ /* 0x000fe200078e00db */
[----:B------:R-:W1:Y:S01]  /*6d2e0*/  LDSM.16.M88.4 R40, [R2+0x30000] ;  /* 0x030000000228783b */ /* 0x000e620000000200 */
[----:B---3--:R-:W-:Y:S02]  /*6d2f0*/  IMAD.MOV.U32 R115, RZ, RZ, R180 ;  /* 0x000000ffff737224 */ /* 0x008fe400078e00b4 */
[----:B----4-:R-:W-:Y:S02]  /*6d300*/  IMAD.MOV.U32 R114, RZ, RZ, R181 ;  /* 0x000000ffff727224 */ /* 0x010fe400078e00b5 */
[----:B------:R-:W3:Y:S04]  /*6d310*/  LDL.LU R181, [R1+0x23dc] ;  /* 0x0023dc0001b57983 */ /* 0x000ee80000300800 */
[----:B------:R-:W4:Y:S01]  /*6d320*/  LDL.LU R180, [R1+0x23d8] ;  /* 0x0023d80001b47983 */ /* 0x000f220000300800 */
[----:B--2---:R-:W-:-:S02]  /*6d330*/  IMAD.MOV.U32 R175, RZ, RZ, R196 ;  /* 0x000000ffffaf7224 */ /* 0x004fc400078e00c4 */
[----:B-----5:R-:W-:Y:S02]  /*6d340*/  IMAD.MOV.U32 R174, RZ, RZ, R197 ;  /* 0x000000ffffae7224 */ /* 0x020fe400078e00c5 */
[----:B------:R-:W-:Y:S02]  /*6d350*/  IMAD.MOV.U32 R173, RZ, RZ, R188 ;  /* 0x000000ffffad7224 */ /* 0x000fe400078e00bc */
[----:B------:R-:W-:Y:S02]  /*6d360*/  IMAD.MOV.U32 R172, RZ, RZ, R189 ;  /* 0x000000ffffac7224 */ /* 0x000fe400078e00bd */
[----:B------:R-:W5:Y:S04]  /*6d370*/  LDL.LU R189, [R1+0x23d4] ;  /* 0x0023d40001bd7983 */ /* 0x000f680000300800 */
[----:B------:R-:W5:Y:S04]  /*6d380*/  LDL.LU R188, [R1+0x23d0] ;  /* 0x0023d00001bc7983 */ /* 0x000f680000300800 */
[----:B------:R-:W5:Y:S01]  /*6d390*/  LDL.LU R197, [R1+0x23cc] ;  /* 0x0023cc0001c57983 */ /* 0x000f620000300800 */
[----:B------:R-:W-:-:S03]  /*6d3a0*/  IMAD.MOV.U32 R166, RZ, RZ, R109 ;  /* 0x000000ffffa67224 */ /* 0x000fc600078e006d */
[----:B------:R-:W5:Y:S01]  /*6d3b0*/  LDL.LU R196, [R1+0x23c8] ;  /* 0x0023c80001c47983 */ /* 0x000f620000300800 */
[----:B------:R-:W-:Y:S01]  /*6d3c0*/  IMAD.MOV.U32 R167, RZ, RZ, R108 ;  /* 0x000000ffffa77224 */ /* 0x000fe200078e006c */
[C---:B------:R-:W-:Y:S08]  /*6d3d0*/  HMMA.1688.F32.TF32 R20, R88.reuse, R140, R20 ;  /* 0x0000008c5814723c */ /* 0x040ff00000081014 */
[----:B------:R-:W-:Y:S01]  /*6d3e0*/  HMMA.1688.F32.TF32 R24, R88, R132, R24 ;  /* 0x000000845818723c */ /* 0x000fe20000081018 */
[----:B---3--:R-:W-:-:S02]  /*6d3f0*/  IMAD.MOV.U32 R164, RZ, RZ, R181 ;  /* 0x000000ffffa47224 */ /* 0x008fc400078e00b5 */
[----:B------:R-:W3:Y:S01]  /*6d400*/  LDL.LU R181, [R1+0x23c4] ;  /* 0x0023c40001b57983 */ /* 0x000ee20000300800 */
[----:B----4-:R-:W-:-:S03]  /*6d410*/  MOV R165, R180 ;  /* 0x000000b400a57202 */ /* 0x010fc60000000f00 */
[----:B------:R-:W3:Y:S04]  /*6d420*/  LDL.LU R180, [R1+0x23c0] ;  /* 0x0023c00001b47983 */ /* 0x000ee80000300800 */
[----:B------:R-:W4:Y:S04]  /*6d430*/  LDL.LU R109, [R1+0x23bc] ;  /* 0x0023bc00016d7983 */ /* 0x000f280000300800 */
[----:B------:R-:W4:Y:S04]  /*6d440*/  LDL.LU R108, [R1+0x23b8] ;  /* 0x0023b800016c7983 */ /* 0x000f280000300800 */
[----:B------:R-:W5:Y:S04]  /*6d450*/  LDL.LU R190, [R1+0x1f8] ;  /* 0x0001f80001be7983 */ /* 0x000f680000300800 */
[----:B------:R-:W5:Y:S04]  /*6d460*/  LDL.LU R191, [R1+0x1fc] ;  /* 0x0001fc0001bf7983 */ /* 0x000f680000300800 */
[----:B------:R-:W3:Y:S04]  /*6d470*/  LDL.LU R182, [R1+0x218] ;  /* 0x0002180001b67983 */ /* 0x000ee80000300800 */
[----:B------:R-:W3:Y:S04]  /*6d480*/  LDL.LU R183, [R1+0x21c] ;  /* 0x00021c0001b77983 */ /* 0x000ee80000300800 */
[----:B------:R-:W4:Y:S04]  /*6d490*/  LDL.LU R110, [R1+0x228] ;  /* 0x00022800016e7983 */ /* 0x000f280000300800 */
[----:B------:R-:W4:Y:S04]  /*6d4a0*/  LDL.LU R111, [R1+0x22c] ;  /* 0x00022c00016f7983 */ /* 0x000f280000300800 */
[----:B------:R-:W5:Y:S04]  /*6d4b0*/  LDL.LU R198, [R1+0x208] ;  /* 0x0002080001c67983 */ /* 0x000f680000300800 */
        /* <DEDUP_REMOVED lines=27> */
[----:B------:R-:W-:Y:S04]  /*6d670*/  STL.64 [R1+0x90], R16 ;  /* 0x0000901001007387 */ /* 0x000fe80000100a00 */
[----:B------:R1:W-:Y:S02]  /*6d680*/  STL.64 [R1+0x98], R18 ;  /* 0x0000981201007387 */ /* 0x0003e40000100a00 */
[C---:B-1----:R-:W-:Y:S02]  /*6d690*/  HMMA.1688.F32.TF32 R16, R88.reuse, R136, R64 ;  /* 0x000000885810723c */ /* 0x042fe40000081040 */
[----:B------:R-:W-:Y:S04]  /*6d6a0*/  STL.64 [R1+0x80], R60 ;  /* 0x0000803c01007387 */ /* 0x000fe80000100a00 */
[----:B------:R-:W-:Y:S04]  /*6d6b0*/  STL.64 [R1+0x88], R62 ;  /* 0x0000883e01007387 */ /* 0x000fe80000100a00 */
[----:B------:R-:W-:Y:S04]  /*6d6c0*/  STL.64 [R1+0x70], R20 ;  /* 0x0000701401007387 */ /* 0x000fe80000100a00 */
[----:B------:R1:W-:Y:S09]  /*6d6d0*/  STL.64 [R1+0x78], R22 ;  /* 0x0000781601007387 */ /* 0x0003f20000100a00 */
[----:B------:R-:W-:Y:S01]  /*6d6e0*/  STL.64 [R1+0x60], R16 ;  /* 0x0000601001007387 */ /* 0x000fe20000100a00 */
[C---:B-1----:R-:W-:Y:S03]  /*6d6f0*/  HMMA.1688.F32.TF32 R20, R88.reuse, R128, R68 ;  /* 0x000000805814723c */ /* 0x042fe60000081044 */
[----:B------:R1:W-:Y:S05]  /*6d700*/  STL.64 [R1+0x68], R18 ;  /* 0x0000681201007387 */ /* 0x0003ea0000100a00 */
[C---:B-1----:R-:W-:Y:S01]  /*6d710*/  HMMA.1688.F32.TF32 R16, R88.reuse, R124, R32 ;  /* 0x0000007c5810723c */ /* 0x042fe20000081020 */
[----:B------:R-:W-:Y:S04]  /*6d720*/  STL.64 [R1+0x50], R24 ;  /* 0x0000501801007387 */ /* 0x000fe80000100a00 */
[----:B------:R1:W-:Y:S10]  /*6d730*/  STL.64 [R1+0x58], R26 ;  /* 0x0000581a01007387 */ /* 0x0003f40000100a00 */
[----:B------:R-:W-:Y:S04]  /*6d740*/  STL.64 [R1+0x40], R20 ;  /* 0x0000401401007387 */ /* 0x000fe80000100a00 */
[----:B------:R1:W-:Y:S02]  /*6d750*/  STL.64 [R1+0x48], R22 ;  /* 0x0000481601007387 */ /* 0x0003e40000100a00 */
[C---:B-1----:R-:W-:Y:S02]  /*6d760*/  HMMA.1688.F32.TF32 R24, R88.reuse, R56, R44 ;  /* 0x000000385818723c */ /* 0x042fe4000008102c */
[----:B------:R-:W-:Y:S06]  /*6d770*/  STL.64 [R1+0x30], R16 ;  /* 0x0000301001007387 */ /* 0x000fec0000100a00 */
[C---:B------:R-:W-:Y:S01]  /*6d780*/  HMMA.1688.F32.TF32 R20, R88.reuse, R52, R76 ;  /* 0x000000345814723c */ /* 0x040fe2000008104c */
[----:B------:R1:W-:Y:S07]  /*6d790*/  STL.64 [R1+0x38], R18 ;  /* 0x0000381201007387 */ /* 0x0003ee0000100a00 */
[----:B-1----:R-:W-:Y:S07]  /*6d7a0*/  HMMA.1688.F32.TF32 R16, R88, R40, R28 ;  /* 0x000000285810723c */ /* 0x002fee000008101c */
[----:B------:R-:W-:Y:S04]  /*6d7b0*/  STL.64 [R1+0x20], R24 ;  /* 0x0000201801007387 */ /* 0x000fe80000100a00 */
[----:B------:R-:W-:Y:S04]  /*6d7c0*/  STL.64 [R1+0x28], R26 ;  /* 0x0000281a01007387 */ /* 0x000fe80000100a00 */
[----:B------:R-:W-:Y:S04]  /*6d7d0*/  STL.64 [R1+0x10], R20 ;  /* 0x0000101401007387 */ /* 0x000fe80000100a00 */
[----:B------:R-:W-:Y:S04]  /*6d7e0*/  STL.64 [R1+0x18], R22 ;  /* 0x0000181601007387 */ /* 0x000fe80000100a00 */
[----:B------:R1:W-:Y:S04]  /*6d7f0*/  STL.64 [R1], R16 ;  /* 0x0000001001007387 */ /* 0x0003e80000100a00 */
[----:B------:R3:W-:Y:S01]  /*6d800*/  STL.64 [R1+0x8], R18 ;  /* 0x0000081201007387 */ /* 0x0007e20000100a00 */
[----:B-1----:R-:W-:-:S03]  /*6d810*/  IMAD.MOV.U32 R16, RZ, RZ, R212 ;  /* 0x000000ffff107224 */ /* 0x002fc600078e00d4 */
[----:B------:R-:W2:Y:S01]  /*6d820*/  LDL.LU R212, [R1+0x23a4] ;  /* 0x0023a40001d47983 */ /* 0x000ea20000300800 */
[----:B------:R-:W-:-:S03]  /*6d830*/  IMAD.MOV.U32 R17, RZ, RZ, R213 ;  /* 0x000000ffff117224 */ /* 0x000fc600078e00d5 */
[----:B------:R-:W2:Y:S01]  /*6d840*/  LDL.LU R213, [R1+0x23a0] ;  /* 0x0023a00001d57983 */ /* 0x000ea20000300800 */
[----:B------:R-:W-:Y:S08]  /*6d850*/  HMMA.1688.F32.TF32 R96, R92, R152, R248 ;  /* 0x000000985c60723c */ /* 0x000ff000000810f8 */
[C---:B------:R-:W-:Y:S08]  /*6d860*/  HMMA.1688.F32.TF32 R248, R88.reuse, R156, R12 ;  /* 0x0000009c58f8723c */ /* 0x040ff0000008100c */
[C---:B------:R-:W-:Y:S08]  /*6d870*/  HMMA.1688.F32.TF32 R48, R88.reuse, R152, R48 ;  /* 0x000000985830723c */ /* 0x040ff00000081030 */
[----:B------:R-:W-:Y:S07]  /*6d880*/  HMMA.1688.F32.TF32 R12, R88, R236, R8 ;  /* 0x000000ec580c723c */ /* 0x000fee0000081008 */
[----:B------:R-:W-:-:S02]  /*6d890*/  IMAD.MOV.U32 R10, RZ, RZ, R241 ;  /* 0x000000ffff0a7224 */ /* 0x000fc400078e00f1 */
[----:B------:R-:W-:Y:S02]  /*6d8a0*/  IMAD.MOV.U32 R11, RZ, RZ, R240 ;  /* 0x000000ffff0b7224 */ /* 0x000fe400078e00f0 */
[----:B------:R-:W-:Y:S02]  /*6d8b0*/  IMAD.MOV.U32 R9, RZ, RZ, R242 ;  /* 0x000000ffff097224 */ /* 0x000fe400078e00f2 */
[----:B------:R-:W-:Y:S02]  /*6d8c0*/  IMAD.MOV.U32 R8, RZ, RZ, R243 ;  /* 0x000000ffff087224 */ /* 0x000fe400078e00f3 */
[----:B---3--:R-:W-:Y:S01]  /*6d8d0*/  IMAD.MOV.U32 R18, RZ, RZ, R187 ;  /* 0x000000ffff127224 */ /* 0x008fe200078e00bb */
[----:B------:R-:W-:Y:S01]  /*6d8e0*/  HMMA.1688.F32.TF32 R180, R92, R132, R180 ;  /* 0x000000845cb4723c */ /* 0x000fe200000810b4 */
[----:B------:R-:W-:Y:S02]  /*6d8f0*/  IMAD.MOV.U32 R19, RZ, RZ, R186 ;  /* 0x000000ffff137224 */ /* 0x000fe400078e00ba */
[----:B------:R-:W-:-:S02]  /*6d900*/  IMAD.MOV.U32 R187, RZ, RZ, R214 ;  /* 0x000000ffffbb7224 */ /* 0x000fc400078e00d6 */
[----:B------:R-:W-:-:S03]  /*6d910*/  IMAD.MOV.U32 R186, RZ, RZ, R215 ;  /* 0x000000ffffba7224 */ /* 0x000fc600078e00d7 */
[C---:B----4-:R-:W-:Y:S08]  /*6d920*/  HMMA.1688.F32.TF32 R108, R92.reuse, R136, R108 ;  /* 0x000000885c6c723c */ /* 0x050ff0000008106c */
[C---:B-----5:R-:W-:Y:S08]  /*6d930*/  HMMA.1688.F32.TF32 R196, R92.reuse, R128, R196 ;  /* 0x000000805cc4723c */ /* 0x060ff000000810c4 */
[C---:B------:R-:W-:Y:S08]  /*6d940*/  HMMA.1688.F32.TF32 R188, R92.reuse, R124, R188 ;  /* 0x0000007c5cbc723c */ /* 0x040ff000000810bc */
[C---:B------:R-:W-:Y:S08]  /*6d950*/  HMMA.1688.F32.TF32 R164, R92.reuse, R56, R164 ;  /* 0x000000385ca4723c */ /* 0x040ff000000810a4 */
[C---:B------:R-:W-:Y:S08]  /*6d960*/  HMMA.1688.F32.TF32 R172, R92.reuse, R52, R172 ;  /* 0x000000345cac723c */ /* 0x040ff000000810ac */
[C---:B------:R-:W-:Y:S08]  /*6d970*/  HMMA.1688.F32.TF32 R168, R92.reuse, R40, R168 ;  /* 0x000000285ca8723c */ /* 0x040ff000000810a8 */
[----:B------:R-:W-:Y:S08]  /*6d980*/  HMMA.1688.F32.TF32 R112, R92, R156, R112 ;  /* 0x0000009c5c70723c */ /* 0x000ff00000081070 */
[----:B------:R-:W-:Y:S01]  /*6d990*/  HMMA.1688.F32.TF32 R88, R84, R144, R160 ;  /* 0x000000905458723c */ /* 0x000fe200000810a0 */
[----:B------:R-:W3:Y:S04]  /*6d9a0*/  LDL.LU R160, [R1+0x260] ;  /* 0x0002600001a07983 */ /* 0x000ee80000300800 */
[----:B------:R-:W3:Y:S04]  /*6d9b0*/  LDL.LU R161, [R1+0x264] ;  /* 0x0002640001a17983 */ /* 0x000ee80000300800 */
[----:B------:R-:W3:Y:S04]  /*6d9c0*/  LDL.LU R162, [R1+0x268] ;  /* 0x0002680001a27983 */ /* 0x000ee80000300800 */
[----:B------:R-:W3:Y:S04]  /*6d9d0*/  LDL.LU R163, [R1+0x26c] ;  /* 0x00026c0001a37983 */ /* 0x000ee80000300800 */
[----:B------:R-:W4:Y:S01]  /*6d9e0*/  LDL.LU R240, [R1+0x270] ;  /* 0x0002700001f07983 */ /* 0x000f220000300800 */
[----:B------:R-:W-:Y:S01]  /*6d9f0*/  HMMA.1688.F32.TF32 R92, R92, R236, R216 ;  /* 0x000000ec5c5c723c */ /* 0x000fe200000810d8 */
[----:B--2---:R-:W-:Y:S01]  /*6da00*/  MOV R242, R212 ;  /* 0x000000d400f27202 */ /* 0x004fe20000000f00 */
[----:B------:R-:W-:-:S02]  /*6da10*/  IMAD.MOV.U32 R241, RZ, RZ, R213 ;  /* 0x000000fffff17224 */ /* 0x000fc400078e00d5 */
[----:B------:R-:W2:Y:S04]  /*6da20*/  LDL.LU R213, [R1+0x239c] ;  /* 0x00239c0001d57983 */ /* 0x000ea80000300800 */
[----:B------:R-:W2:Y:S04]  /*6da30*/  LDL.LU R212, [R1+0x2398] ;  /* 0x0023980001d47983 */ /* 0x000ea80000300800 */
[----:B------:R-:W4:Y:S04]  /*6da40*/  LDL.LU R243, [R1+0x27c] ;  /* 0x00027c0001f37983 */ /* 0x000f280000300800 */
[----:B------:R-:W5:Y:S04]  /*6da50*/  LDL.LU R24, [R1+0x290] ;  /* 0x0002900001187983 */ /* 0x000f680000300800 */
[----:B------:R-:W5:Y:S04]  /*6da60*/  LDL.LU R25, [R1+0x294] ;  /* 0x0002940001197983 */ /* 0x000f680000300800 */
[----:B------:R-:W5:Y:S04]  /*6da70*/  LDL.LU R26, [R1+0x298] ;  /* 0x00029800011a7983 */ /* 0x000f680000300800 */
[----:B------:R-:W5:Y:S04]  /*6da80*/  LDL.LU R27, [R1+0x29c] ;  /* 0x00029c00011b7983 */ /* 0x000f680000300800 */
[----:B------:R-:W2:Y:S04]  /*6da90*/  LDL.LU R214, [R1+0x2a8] ;  /* 0x0002a80001d67983 */ /* 0x000ea80000300800 */
[----:B------:R-:W2:Y:S04]  /*6daa0*/  LDL.LU R215, [R1+0x2ac] ;  /* 0x0002ac0001d77983 */ /* 0x000ea80000300800 */
        /* <DEDUP_REMOVED lines=33> */
[----:B------:R-:W-:Y:S03]  /*6dcc0*/  HMMA.1688.F32.TF32 R220, R84, R148, R220 ;  /* 0x0000009454dc723c */ /* 0x000fe600000810dc */
[----:B------:R-:W3:Y:S01]  /*6dcd0*/  LDL.LU R7, [R1+0x238c] ;  /* 0x00238c0001077983 */ /* 0x000ee20000300800 */
[----:B------:R-:W-:-:S03]  /*6dce0*/  IMAD.MOV.U32 R22, RZ, RZ, R75 ;  /* 0x000000ffff167224 */ /* 0x000fc600078e004b */
[----:B------:R-:W3:Y:S01]  /*6dcf0*/  LDL.LU R38, [R1+0x2388] ;  /* 0x0023880001267983 */ /* 0x000ee20000300800 */
[C---:B------:R-:W-:Y:S01]  /*6dd00*/  HMMA.1688.F32.TF32 R224, R84.reuse, R140, R224 ;  /* 0x0000008c54e0723c */ /* 0x040fe200000810e0 */
[----:B------:R-:W-:Y:S02]  /*6dd10*/  IMAD.MOV.U32 R23, RZ, RZ, R0 ;  /* 0x000000ffff177224 */ /* 0x000fe400078e0000 */
[----:B------:R-:W3:Y:S04]  /*6dd20*/  LDL.LU R39, [R1+0x2384] ;  /* 0x0023840001277983 */ /* 0x000ee80000300800 */
[----:B------:R-:W3:Y:S01]  /*6dd30*/  LDL.LU R74, [R1+0x2380] ;  /* 0x00238000014a7983 */ /* 0x000ee20000300800 */
[C---:B------:R-:W-:Y:S03]  /*6dd40*/  HMMA.1688.F32.TF32 R204, R84.reuse, R136, R204 ;  /* 0x0000008854cc723c */ /* 0x040fe600000810cc */
[----:B------:R-:W3:Y:S04]  /*6dd50*/  LDL.LU R75, [R1+0x237c] ;  /* 0x00237c00014b7983 */ /* 0x000ee80000300800 */
[----:B------:R-:W3:Y:S01]  /*6dd60*/  LDL.LU R0, [R1+0x2378] ;  /* 0x0023780001007983 */ /* 0x000ee20000300800 */
[C---:B------:R-:W-:Y:S08]  /*6dd70*/  HMMA.1688.F32.TF32 R232, R84.reuse, R132, R232 ;  /* 0x0000008454e8723c */ /* 0x040ff000000810e8 */
[C---:B------:R-:W-:Y:S08]  /*6dd80*/  HMMA.1688.F32.TF32 R208, R84.reuse, R128, R208 ;  /* 0x0000008054d0723c */ /* 0x040ff000000810d0 */
[C---:B------:R-:W-:Y:S08]  /*6dd90*/  HMMA.1688.F32.TF32 R228, R84.reuse, R124, R228 ;  /* 0x0000007c54e4723c */ /* 0x040ff000000810e4 */
[C---:B----4-:R-:W-:Y:S08]  /*6dda0*/  HMMA.1688.F32.TF32 R240, R84.reuse, R152, R240 ;  /* 0x0000009854f0723c */ /* 0x050ff000000810f0 */
[C---:B-----5:R-:W-:Y:S08]  /*6ddb0*/  HMMA.1688.F32.TF32 R76, R84.reuse, R40, R24 ;  /* 0x00000028544c723c */ /* 0x060ff00000081018 */
[C---:B--2---:R-:W-:Y:S08]  /*6ddc0*/  HMMA.1688.F32.TF32 R212, R84.reuse, R52, R212 ;  /* 0x0000003454d4723c */ /* 0x044ff000000810d4 */
[C---:B---3--:R-:W-:Y:S08]  /*6ddd0*/  HMMA.1688.F32.TF32 R216, R84.reuse, R156, R216 ;  /* 0x0000009c54d8723c */ /* 0x048ff000000810d8 */
[----:B------:R-:W-:Y:S07]  /*6dde0*/  HMMA.1688.F32.TF32 R84, R84, R236, R160 ;  /* 0x000000ec5454723c */ /* 0x000fee00000810a0 */
[----:B------:R-:W-:-:S02]  /*6ddf0*/  IMAD.MOV.U32 R160, RZ, RZ, R3 ;  /* 0x000000ffffa07224 */ /* 0x000fc400078e0003 */
[----:B------:R-:W2:Y:S01]  /*6de00*/  LDL.LU R3, [R1+0x2374] ;  /* 0x0023740001037983 */ /* 0x000ea20000300800 */
[----:B------:R-:W-:-:S03]  /*6de10*/  IMAD.MOV.U32 R161, RZ, RZ, R252 ;  /* 0x000000ffffa17224 */ /* 0x000fc600078e00fc */
[----:B------:R-:W3:Y:S01]  /*6de20*/  LDL.LU R252, [R1+0x2370] ;  /* 0x0023700001fc7983 */ /* 0x000ee20000300800 */
[----:B------:R-:W-:Y:S02]  /*6de30*/  IMAD.MOV.U32 R162, RZ, RZ, R247 ;  /* 0x000000ffffa27224 */ /* 0x000fe400078e00f7 */
[----:B------:R-:W-:Y:S01]  /*6de40*/  IMAD.MOV.U32 R163, RZ, RZ, R246 ;  /* 0x000000ffffa37224 */ /* 0x000fe200078e00f6 */
[C---:B------:R-:W-:Y:S01]  /*6de50*/  HMMA.1688.F32.TF32 R16, R80.reuse, R40, R16 ;  /* 0x000000285010723c */ /* 0x040fe20000081010 */
[----:B------:R-:W4:Y:S07]  /*6de60*/  LDL R2, [R1+0x474] ;  /* 0x0004740001027983 */ /* 0x000f2e0000100800 */
[----:B------:R-:W-:Y:S07]  /*6de70*/  HMMA.1688.F32.TF32 R24, R80, R144, R100 ;  /* 0x000000905018723c */ /* 0x000fee0000081064 */
[----:B------:R-:W-:-:S02]  /*6de80*/  IMAD.MOV.U32 R100, RZ, RZ, R245 ;  /* 0x000000ffff647224 */ /* 0x000fc400078e00f5 */
[----:B------:R-:W-:Y:S01]  /*6de90*/  IMAD.MOV.U32 R101, RZ, RZ, R244 ;  /* 0x000000ffff657224 */ /* 0x000fe200078e00f4 */
[C---:B------:R-:W-:Y:S01]  /*6dea0*/  HMMA.1688.F32.TF32 R20, R80.reuse, R152, R20 ;  /* 0x000000985014723c */ /* 0x040fe20000081014 */
[----:B------:R-:W-:Y:S02]  /*6deb0*/  IMAD.MOV.U32 R102, RZ, RZ, R73 ;  /* 0x000000ffff667224 */ /* 0x000fe400078e0049 */
[----:B------:R-:W-:Y:S02]  /*6dec0*/  IMAD.MOV.U32 R103, RZ, RZ, R72 ;  /* 0x000000ffff677224 */ /* 0x000fe400078e0048 */
[----:B------:R-:W-:Y:S03]  /*6ded0*/  STL [R1+0x2348], R19 ;  /* 0x0023481301007387 */ /* 0x000fe60000100800 */
[----:B------:R-:W-:Y:S11]  /*6dee0*/  HMMA.1688.F32.TF32 R44, R80, R52, R44 ;  /* 0x00000034502c723c */ /* 0x000ff6000008102c */
[----:B------:R-:W-:Y:S04]  /*6def0*/  @!UPT UIADD3 URZ, URZ, URZ, URZ ;  /* 0x0000003f3f3ff290 */ /* 0x000fe8000fffe03f */
[----:B------:R-:W-:Y:S04]  /*6df00*/  STL [R1+0x2344], R23 ;  /* 0x0023441701007387 */ /* 0x000fe80000100800 */
[----:B--2---:R-:W-:Y:S04]  /*6df10*/  LDS R244, [R3+0x141800] ;  /* 0x1418000003f47984 */ /* 0x004fe80000000800 */
[----:B------:R-:W-:Y:S04]  /*6df20*/  LDS R246, [R3+0x141c00] ;  /* 0x141c000003f67984 */ /* 0x000fe80000000800 */
[----:B---3--:R-:W-:Y:S04]  /*6df30*/  LDS R245, [R252+0x141800] ;  /* 0x14180000fcf57984 */ /* 0x008fe80000000800 */
[----:B------:R-:W1:Y:S04]  /*6df40*/  LDS R247, [R252+0x141c00] ;  /* 0x141c0000fcf77984 */ /* 0x000e680000000800 */
[----:B------:R-:W-:Y:S04]  /*6df50*/  STL [R1+0x2330], R3 ;  /* 0x0023300301007387 */ /* 0x000fe80000100800 */
[----:B------:R-:W-:Y:S01]  /*6df60*/  STL [R1+0x2334], R252 ;  /* 0x002334fc01007387 */ /* 0x000fe20000100800 */
[C---:B-1----:R-:W-:Y:S08]  /*6df70*/  HMMA.1688.F32.TF32 R160, R244.reuse, R74, R160 ;  /* 0x0000004af4a0723c */ /* 0x042ff000000810a0 */
[----:B------:R-:W-:Y:S11]  /*6df80*/  HMMA.1688.F32.TF32 R100, R244, R38, R100 ;  /* 0x00000026f464723c */ /* 0x000ff60000081064 */
[----:B------:R-:W-:Y:S05]  /*6df90*/  @!UPT UIADD3 URZ, URZ, URZ, URZ ;  /* 0x0000003f3f3ff290 */ /* 0x000fea000fffe03f */
[----:B------:R-:W-:Y:S01]  /*6dfa0*/  IMAD.MOV.U32 R5, RZ, RZ, R162 ;  /* 0x000000ffff057224 */ /* 0x000fe200078e00a2 */
[----:B------:R-:W-:Y:S01]  /*6dfb0*/  MOV R36, R161 ;  /* 0x000000a100247202 */ /* 0x000fe20000000f00 */
[----:B------:R-:W-:Y:S02]  /*6dfc0*/  IMAD.MOV.U32 R37, RZ, RZ, R160 ;  /* 0x000000ffff257224 */ /* 0x000fe400078e00a0 */
[----:B------:R-:W-:Y:S02]  /*6dfd0*/  IMAD.MOV.U32 R4, RZ, RZ, R163 ;  /* 0x000000ffff047224 */ /* 0x000fe400078e00a3 */
[----:B------:R-:W2:Y:S04]  /*6dfe0*/  LDL.LU.64 R162, [R1+0x2368] ;  /* 0x0023680001a27983 */ /* 0x000ea80000300a00 */
[----:B------:R-:W2:Y:S01]  /*6dff0*/  LDL.LU.64 R160, [R1+0x2360] ;  /* 0x0023600001a07983 */ /* 0x000ea20000300a00 */
[----:B------:R-:W-:-:S03]  /*6e000*/  IMAD.MOV.U32 R41, RZ, RZ, R102 ;  /* 0x000000ffff297224 */ /* 0x000fc600078e0066 */
[----:B------:R-:W-:Y:S01]  /*6e010*/  STL [R1+0x2340], R5 ;  /* 0x0023400501007387 */ /* 0x000fe20000100800 */
[----:B------:R-:W-:-:S03]  /*6e020*/  IMAD.MOV.U32 R40, RZ, RZ, R103 ;  /* 0x000000ffff287224 */ /* 0x000fc600078e0067 */
[----:B------:R-:W-:Y:S01]  /*6e030*/  STL [R1+0x233c], R36 ;  /* 0x00233c2401007387 */ /* 0x000fe20000100800 */
[----:B------:R-:W-:Y:S02]  /*6e040*/  IMAD.MOV.U32 R53, RZ, RZ, R100 ;  /* 0x000000ffff357224 */ /* 0x000fe400078e0064 */
[----:B------:R-:W-:Y:S01]  /*6e050*/  IMAD.MOV.U32 R52, RZ, RZ, R101 ;  /* 0x000000ffff347224 */ /* 0x000fe200078e0065 */
[----:B------:R-:W-:Y:S04]  /*6e060*/  STL [R1+0x2338], R37 ;  /* 0x0023382501007387 */ /* 0x000fe80000100800 */
[----:B------:R-:W3:Y:S04]  /*6e070*/  LDL.LU.64 R102, [R1+0x2358] ;  /* 0x0023580001667983 */ /* 0x000ee80000300a00 */
[----:B------:R-:W3:Y:S01]  /*6e080*/  LDL.LU.64 R100, [R1+0x2350] ;  /* 0x0023500001647983 */ /* 0x000ee20000300a00 */
[C---:B------:R-:W-:Y:S08]  /*6e090*/  HMMA.1688.F32.TF32 R8, R80.reuse, R56, R8 ;  /* 0x000000385008723c */ /* 0x040ff00000081008 */
[C---:B------:R-:W-:Y:S08]  /*6e0a0*/  HMMA.1688.F32.TF32 R60, R80.reuse, R148, R60 ;  /* 0x00000094503c723c */ /* 0x040ff0000008103c */
[----:B------:R-:W-:Y:S01]  /*6e0b0*/  HMMA.1688.F32.TF32 R64, R80, R140, R64 ;  /* 0x0000008c5040723c */ /* 0x000fe20000081040 */
[----:B------:R-:W-:-:S07]  /*6e0c0*/  IMAD.MOV.U32 R149, RZ, RZ, R0 ;  /* 0x000000ffff957224 */ /* 0x000fce00078e0000 */
[C---:B------:R-:W-:Y:S08]  /*6e0d0*/  HMMA.1688.F32.TF32 R28, R80.reuse, R136, R28 ;  /* 0x00000088501c723c */ /* 0x040ff0000008101c */
[C---:B------:R-:W-:Y:S08]  /*6e0e0*/  HMMA.1688.F32.TF32 R176, R80.reuse, R132, R176 ;  /* 0x0000008450b0723c */ /* 0x040ff000000810b0 */
[C---:B------:R-:W-:Y:S08]  /*6e0f0*/  HMMA.1688.F32.TF32 R32, R80.reuse, R128, R32 ;  /* 0x000000805020723c */ /* 0x040ff00000081020 */
[C---:B------:R-:W-:Y:S08]  /*6e100*/  HMMA.1688.F32.TF32 R184, R80.reuse, R124, R184 ;  /* 0x0000007c50b8723c */ /* 0x040ff000000810b8 */
[C---:B------:R-:W-:Y:S08]  /*6e110*/  HMMA.1688.F32.TF32 R192, R80.reuse, R156, R192 ;  /* 0x0000009c50c0723c */ /* 0x040ff000000810c0 */
[----:B------:R-:W-:Y:S01]  /*6e120*/  HMMA.1688.F32.TF32 R200, R80, R236, R200 ;  /* 0x000000ec50c8723c */ /* 0x000fe200000810c8 */
[----:B------:R-:W-:Y:S04]  /*6e130*/  LDS R80, [R3+0x141880] ;  /* 0x1418800003507984 */ /* 0x000fe80000000800 */
[----:B------:R1:W-:Y:S03]  /*6e140*/  LDS R82, [R3+0x141c80] ;  /* 0x141c800003527984 */ /* 0x0003e60000000800 */
[C---:B------:R-:W-:Y:S01]  /*6e150*/  HMMA.1688.F32.TF32 R104, R244.reuse, R146, R104 ;  /* 0x00000092f468723c */ /* 0x040fe20000081068 */
[----:B------:R-:W-:Y:S04]  /*6e160*/  LDS R81, [R252+0x141880] ;  /* 0x14188000fc517984 */ /* 0x000fe80000000800 */
[----:B------:R5:W1:Y:S03]  /*6e170*/  LDS R83, [R252+0x141c80] ;  /* 0x141c8000fc537984 */ /* 0x000a660000000800 */
[C---:B---3--:R-:W-:Y:S11]  /*6e180*/  HMMA.1688.F32.TF32 R100, R244.reuse, R6, R100 ;  /* 0x00000006f464723c */ /* 0x048ff60000081064 */
[----:B------:R-:W-:Y:S11]  /*6e190*/  @!UPT UIADD3 URZ, URZ, URZ, URZ ;  /* 0x0000003f3f3ff290 */ /* 0x000ff6000fffe03f */
[----:B------:R-:W-:Y:S02]  /*6e1a0*/  @!UPT UIADD3 URZ, URZ, URZ, URZ ;  /* 0x0000003f3f3ff290 */ /* 0x000fe4000fffe03f */
[----:B------:R-:W-:Y:S02]  /*6e1b0*/  IMAD.MOV.U32 R73, RZ, RZ, R100 ;  /* 0x000000ffff497224 */ /* 0x000fe400078e0064 */
[----:B------:R-:W-:Y:S02]  /*6e1c0*/  IMAD.MOV.U32 R72, RZ, RZ, R101 ;  /* 0x000000ffff487224 */ /* 0x000fe400078e0065 */
[----:B------:R-:W-:Y:S02]  /*6e1d0*/  IMAD.MOV.U32 R57, RZ, RZ, R102 ;  /* 0x000000ffff397224 */ /* 0x000fe400078e0066 */
[----:B------:R-:W-:Y:S02]  /*6e1e0*/  IMAD.MOV.U32 R56, RZ, RZ, R103 ;  /* 0x000000ffff387224 */ /* 0x000fe400078e0067 */
[----:B------:R-:W-:Y:S01]  /*6e1f0*/  HMMA.1688.F32.TF32 R100, R244, R150, R116 ;  /* 0x00000096f464723c */ /* 0x000fe20000081074 */
[----:B------:R-:W3:Y:S04]  /*6e200*/  LDL.LU R116, [R1+0xe0] ;  /* 0x0000e00001747983 */ /* 0x000ee80000300800 */
[----:B------:R-:W3:Y:S04]  /*6e210*/  LDL.LU R117, [R1+0xe4] ;  /* 0x0000e40001757983 */ /* 0x000ee80000300800 */
[----:B------:R-:W3:Y:S04]  /*6e220*/  LDL.LU R118, [R1+0xe8] ;  /* 0x0000e80001767983 */ /* 0x000ee80000300800 */
[----:B------:R-:W3:Y:S11]  /*6e230*/  LDL.LU R119, [R1+0xec] ;  /* 0x0000ec0001777983 */ /* 0x000ef60000300800 */
[----:B-1----:R-:W-:-:S02]  /*6e240*/  IMAD.MOV.U32 R3, RZ, RZ, R100 ;  /* 0x000000ffff037224 */ /* 0x002fc400078e0064 */
[----:B------:R-:W-:Y:S01]  /*6e250*/  IMAD.MOV.U32 R0, RZ, RZ, R101 ;  /* 0x000000ffff007224 */ /* 0x000fe200078e0065 */
[----:B------:R-:W2:Y:S01]  /*6e260*/  LDL.LU R100, [R1+0xb0] ;  /* 0x0000b00001647983 */ /* 0x000ea20000300800 */
[----:B------:R-:W-:Y:S02]  /*6e270*/  IMAD.MOV.U32 R125, RZ, RZ, R102 ;  /* 0x000000ffff7d7224 */ /* 0x000fe400078e0066 */
[----:B------:R-:W-:Y:S01]  /*6e280*/  IMAD.MOV.U32 R124, RZ, RZ, R103 ;  /* 0x000000ffff7c7224 */ /* 0x000fe200078e0067 */
[----:B------:R-:W2:Y:S04]  /*6e290*/  LDL.LU R101, [R1+0xb4] ;  /* 0x0000b40001657983 */ /* 0x000ea80000300800 */
[----:B------:R-:W2:Y:S04]  /*6e2a0*/  LDL.LU R102, [R1+0xb8] ;  /* 0x0000b80001667983 */ /* 0x000ea80000300800 */
[----:B------:R-:W2:Y:S01]  /*6e2b0*/  LDL.LU R103, [R1+0xbc] ;  /* 0x0000bc0001677983 */ /* 0x000ea20000300800 */
[----:B------:R-:W-:Y:S01]  /*6e2c0*/  IMAD.MOV.U32 R5, RZ, RZ, R104 ;  /* 0x000000ffff057224 */ /* 0x000fe200078e0068 */
[----:B------:R-:W-:Y:S01]  /*6e2d0*/  MOV R37, R106 ;  /* 0x0000006a00257202 */ /* 0x000fe20000000f00 */
[----:B------:R-:W-:-:S02]  /*6e2e0*/  IMAD.MOV.U32 R36, RZ, RZ, R105 ;  /* 0x000000ffff247224 */ /* 0x000fc400078e0069 */
[----:B-----5:R-:W-:Y:S02]  /*6e2f0*/  IMAD.MOV.U32 R252, RZ, RZ, R107 ;  /* 0x000000fffffc7224 */ /* 0x020fe400078e006b */
[C---:B------:R-:W-:Y:S08]  /*6e300*/  HMMA.1688.F32.TF32 R104, R244.reuse, R142, R120 ;  /* 0x0000008ef468723c */ /* 0x040ff00000081078 */
[C---:B------:R-:W-:Y:S08]  /*6e310*/  HMMA.1688.F32.TF32 R108, R244.reuse, R138, R108 ;  /* 0x0000008af46c723c */ /* 0x040ff0000008106c */
[----:B------:R-:W-:Y:S08]  /*6e320*/  HMMA.1688.F32.TF32 R120, R244, R134, R180 ;  /* 0x00000086f478723c */ /* 0x000ff000000810b4 */
[----:B------:R-:W-:-:S02]  /*6e330*/  IMAD.MOV.U32 R19, RZ, RZ, R104 ;  /* 0x000000ffff137224 */ /* 0x000fc400078e0068 */
[----:B------:R-:W-:Y:S02]  /*6e340*/  IMAD.MOV.U32 R23, RZ, RZ, R105 ;  /* 0x000000ffff177224 */ /* 0x000fe400078e0069 */
[----:B------:R-:W-:Y:S02]  /*6e350*/  IMAD.MOV.U32 R237, RZ, RZ, R106 ;  /* 0x000000ffffed7224 */ /* 0x000fe400078e006a */
[----:B------:R-:W-:Y:S02]  /*6e360*/  IMAD.MOV.U32 R236, RZ, RZ, R107 ;  /* 0x000000ffffec7224 */ /* 0x000fe400078e006b */
[C---:B------:R-:W-:Y:S01]  /*6e370*/  HMMA.1688.F32.TF32 R104, R244.reuse, R130, R196 ;  /* 0x00000082f468723c */ /* 0x040fe200000810c4 */
[----:B------:R-:W-:Y:S04]  /*6e380*/  STL.64 [R1+0x1f0], R108 ;  /* 0x0001f06c01007387 */ /* 0x000fe80000100a00 */
[----:B------:R1:W-:Y:S04]  /*6e390*/  STL.64 [R1+0x1f8], R110 ;  /* 0x0001f86e01007387 */ /* 0x0003e80000100a00 */
[----:B------:R-:W-:Y:S04]  /*6e3a0*/  STL.64 [R1+0x1e0], R120 ;  /* 0x0001e07801007387 */ /* 0x000fe80000100a00 */
[----:B------:R-:W-:Y:S01]  /*6e3b0*/  STL.64 [R1+0x1e8], R122 ;  /* 0x0001e87a01007387 */ /* 0x000fe20000100a00 */
[C---:B-1----:R-:W-:Y:S09]  /*6e3c0*/  HMMA.1688.F32.TF32 R108, R244.reuse, R126, R188 ;  /* 0x0000007ef46c723c */ /* 0x042ff200000810bc */
[----:B------:R-:W-:Y:S04]  /*6e3d0*/  STL.64 [R1+0x1d0], R104 ;  /* 0x0001d06801007387 */ /* 0x000fe80000100a00 */
[----:B------:R1:W-:Y:S02]  /*6e3e0*/  STL.64 [R1+0x1d8], R106 ;  /* 0x0001d86a01007387 */ /* 0x0003e40000100a00 */
[C---:B-1----:R-:W-:Y:S08]  /*6e3f0*/  HMMA.1688.F32.TF32 R104, R244.reuse, R58, R164 ;  /* 0x0000003af468723c */ /* 0x042ff000000810a4 */
[----:B------:R-:W-:Y:S04]  /*6e400*/  STL.64 [R1+0xa0], R108 ;  /* 0x0000a06c01007387 */ /* 0x000fe80000100a00 */
[----:B------:R1:W-:Y:S01]  /*6e410*/  STL.64 [R1+0xa8], R110 ;  /* 0x0000a86e01007387 */ /* 0x0003e20000100a00 */
[C---:B------:R-:W-:Y:S08]  /*6e420*/  HMMA.1688.F32.TF32 R120, R244.reuse, R54, R172 ;  /* 0x00000036f478723c */ /* 0x040ff000000810ac */
[C---:B------:R-:W-:Y:S08]  /*6e430*/  HMMA.1688.F32.TF32 R96, R244.reuse, R154, R96 ;  /* 0x0000009af460723c */ /* 0x040ff00000081060 */
[C---:B------:R-:W-:Y:S01]  /*6e440*/  HMMA.1688.F32.TF32 R92, R244.reuse, R238, R92 ;  /* 0x000000eef45c723c */ /* 0x040fe2000008105c */
[----:B------:R-:W-:Y:S04]  /*6e450*/  STL.64 [R1+0x1c0], R104 ;  /* 0x0001c06801007387 */ /* 0x000fe80000100a00 */
[----:B------:R5:W-:Y:S03]  /*6e460*/  STL.64 [R1+0x1c8], R106 ;  /* 0x0001c86a01007387 */ /* 0x000be60000100a00 */
[----:B-1----:R-:W-:Y:S08]  /*6e470*/  HMMA.1688.F32.TF32 R108, R244, R42, R168 ;  /* 0x0000002af46c723c */ /* 0x002ff000000810a8 */
[C---:B------:R-:W-:Y:S08]  /*6e480*/  HMMA.1688.F32.TF32 R88, R80.reuse, R146, R88 ;  /* 0x000000925058723c */ /* 0x040ff00000081058 */
[----:B------:R-:W-:Y:S01]  /*6e490*/  HMMA.1688.F32.TF32 R68, R80, R58, R68 ;  /* 0x0000003a5044723c */ /* 0x000fe20000081044 */
[----:B------:R-:W-:Y:S01]  /*6e4a0*/  IMAD.MOV.U32 R191, RZ, RZ, R149 ;  /* 0x000000ffffbf7224 */ /* 0x000fe200078e0095 */
[----:B----4-:R-:W-:Y:S04]  /*6e4b0*/  LDS R173, [R2+0x141880] ;  /* 0x1418800002ad7984 */ /* 0x010fe80000000800 */
[----:B------:R-:W-:Y:S02]  /*6e4c0*/  LDS R175, [R2+0x141c80] ;  /* 0x141c800002af7984 */ /* 0x000fe40000000800 */
[----:B-----5:R-:W-:Y:S02]  /*6e4d0*/  HMMA.1688.F32.TF32 R104, R244, R158, R112 ;  /* 0x0000009ef468723c */ /* 0x020fe40000081070 */
[----:B------:R-:W-:Y:S04]  /*6e4e0*/  STL.64 [R1+0x1b0], R120 ;  /* 0x0001b07801007387 */ /* 0x000fe80000100a00 */
[----:B------:R-:W-:Y:S04]  /*6e4f0*/  STL.64 [R1+0x1b8], R122 ;  /* 0x0001b87a01007387 */ /* 0x000fe80000100a00 */
[----:B------:R-:W-:Y:S04]  /*6e500*/  STL.64 [R1+0x1a0], R108 ;  /* 0x0001a06c01007387 */ /* 0x000fe80000100a00 */
[----:B------:R-:W-:Y:S01]  /*6e510*/  STL.64 [R1+0x1a8], R110 ;  /* 0x0001a86e01007387 */ /* 0x000fe20000100a00 */
[----:B------:R-:W-:-:S02]  /*6e520*/  IMAD.MOV.U32 R128, RZ, RZ, R88 ;  /* 0x000000ffff807224 */ /* 0x000fc400078e0058 */
[----:B------:R-:W-:Y:S01]  /*6e530*/  IMAD.MOV.U32 R129, RZ, RZ, R89 ;  /* 0x000000ffff817224 */ /* 0x000fe200078e0059 */
[----:B------:R-:W-:Y:S01]  /*6e540*/  LDS R172, [R191+0x141880] ;  /* 0x14188000bfac7984 */ /* 0x000fe20000000800 */
[----:B--2---:R-:W-:Y:S04]  /*6e550*/  HMMA.1688.F32.TF32 R100, R80, R38, R100 ;  /* 0x000000265064723c */ /* 0x004fe80000081064 */
[----:B------:R-:W-:Y:S04]  /*6e560*/  STL.64 [R1+0x190], R104 ;  /* 0x0001906801007387 */ /* 0x000fe80000100a00 */
[----:B------:R-:W-:Y:S04]  /*6e570*/  STL.64 [R1+0x198], R106 ;  /* 0x0001986a01007387 */ /* 0x000fe80000100a00 */
[----:B------:R-:W-:Y:S04]  /*6e580*/  STL.64 [R1+0x180], R96 ;  /* 0x0001806001007387 */ /* 0x000fe80000100a00 */
[----:B------:R-:W-:Y:S04]  /*6e590*/  STL.64 [R1+0x188], R98 ;  /* 0x0001886201007387 */ /* 0x000fe80000100a00 */
[----:B------:R-:W-:Y:S04]  /*6e5a0*/  STL.64 [R1+0x160], R92 ;  /* 0x0001605c01007387 */ /* 0x000fe80000100a00 */
[----:B------:R3:W-:Y:S01]  /*6e5b0*/  STL.64 [R1+0x168], R94 ;  /* 0x0001685e01007387 */ /* 0x0007e20000100a00 */
[----:B------:R-:W-:-:S02]  /*6e5c0*/  IMAD.MOV.U32 R152, RZ, RZ, R68 ;  /* 0x000000ffff987224 */ /* 0x000fc400078e0044 */
[----:B------:R-:W-:Y:S01]  /*6e5d0*/  IMAD.MOV.U32 R153, RZ, RZ, R69 ;  /* 0x000000ffff997224 */ /* 0x000fe200078e0045 */
[----:B------:R-:W1:Y:S04]  /*6e5e0*/  LDS R174, [R191+0x141c80] ;  /* 0x141c8000bfae7984 */ /* 0x000e680000000800 */
[----:B------:R-:W-:Y:S01]  /*6e5f0*/  LDS R108, [R191+0x141800] ;  /* 0x14180000bf6c7984 */ /* 0x000fe20000000800 */
[C---:B---3--:R-:W-:Y:S03]  /*6e600*/  HMMA.1688.F32.TF32 R92, R80.reuse, R74, R116 ;  /* 0x0000004a505c723c */ /* 0x048fe60000081074 */
[----:B------:R-:W-:Y:S04]  /*6e610*/  LDS R110, [R191+0x141c00] ;  /* 0x141c0000bf6e7984 */ /* 0x000fe80000000800 */
[----:B------:R-:W-:Y:S01]  /*6e620*/  LDS R109, [R2+0x141800] ;  /* 0x14180000026d7984 */ /* 0x000fe20000000800 */
[C---:B------:R-:W-:Y:S03]  /*6e630*/  HMMA.1688.F32.TF32 R96, R80.reuse, R6, R160 ;  /* 0x000000065060723c */ /* 0x040fe600000810a0 */
[----:B------:R-:W2:Y:S11]  /*6e640*/  LDS R111, [R2+0x141c00] ;  /* 0x141c0000026f7984 */ /* 0x000eb60000000800 */
[----:B------:R-:W-:Y:S01]  /*6e650*/  @!UPT UIADD3 URZ, URZ, URZ, URZ ;  /* 0x0000003f3f3ff290 */ /* 0x000fe2000fffe03f */
[----:B------:R-:W-:Y:S04]  /*6e660*/  STL.64 [R1+0x310], R92 ;  /* 0x0003105c01007387 */ /* 0x000fe80000100a00 */
[----:B------:R3:W-:Y:S02]  /*6e670*/  STL.64 [R1+0x318], R94 ;  /* 0x0003185e01007387 */ /* 0x0007e40000100a00 */
[C---:B---3--:R-:W-:Y:S02]  /*6e680*/  HMMA.1688.F32.TF32 R92, R80.reuse, R150, R220 ;  /* 0x00000096505c723c */ /* 0x048fe400000810dc */
[----:B------:R-:W-:Y:S04]  /*6e690*/  STL.64 [R1+0x300], R100 ;  /* 0x0003006401007387 */ /* 0x000fe80000100a00 */
[----:B------:R-:W-:Y:S04]  /*6e6a0*/  STL.64 [R1+0x308], R102 ;  /* 0x0003086601007387 */ /* 0x000fe80000100a00 */
[----:B------:R-:W-:Y:S04]  /*6e6b0*/  STL.64 [R1+0x2f0], R96 ;  /* 0x0002f06001007387 */ /* 0x000fe80000100a00 */
[----:B------:R-:W-:Y:S09]  /*6e6c0*/  STL.64 [R1+0x2f8], R98 ;  /* 0x0002f86201007387 */ /* 0x000ff20000100a00 */
[----:B------:R-:W-:Y:S04]  /*6e6d0*/  STL.64 [R1+0x2e0], R92 ;  /* 0x0002e05c01007387 */ /* 0x000fe80000100a00 */
[----:B------:R-:W-:Y:S04]  /*6e6e0*/  STL.64 [R1+0x2e8], R94 ;  /* 0x0002e85e01007387 */ /* 0x000fe80000100a00 */
[----:B------:R3:W-:Y:S02]  /*6e6f0*/  STL.64 [R1+0x2d8], R90 ;  /* 0x0002d85a01007387 */ /* 0x0007e40000100a00 */
[C---:B---3--:R-:W-:Y:S02]  /*6e700*/  HMMA.1688.F32.TF32 R88, R80.reuse, R142, R224 ;  /* 0x0000008e5058723c */ /* 0x048fe400000810e0 */
[----:B------:R-:W-:Y:S04]  /*6e710*/  STL [R1+0x2310], R129 ;  /* 0x0023108101007387 */ /* 0x000fe80000100800 */
[----:B------:R-:W-:Y:S11]  /*6e720*/  STL [R1+0x230c], R128 ;  /* 0x00230c8001007387 */ /* 0x000ff60000100800 */
[----:B------:R-:W-:Y:S06]  /*6e730*/  @!UPT UIADD3 URZ, URZ, URZ, URZ ;  /* 0x0000003f3f3ff290 */ /* 0x000fec000fffe03f */
[----:B------:R3:W-:Y:S01]  /*6e740*/  STL.64 [R1+0x2c8], R90 ;  /* 0x0002c85a01007387 */ /* 0x0007e20000100a00 */
[----:B------:R-:W-:Y:S02]  /*6e750*/  IMAD.MOV.U32 R132, RZ, RZ, R88 ;  /* 0x000000ffff847224 */ /* 0x000fe400078e0058 */
[----:B------:R-:W-:Y:S02]  /*6e760*/  IMAD.MOV.U32 R133, RZ, RZ, R89 ;  /* 0x000000ffff857224 */ /* 0x000fe400078e0059 */
[C---:B---3--:R-:W-:Y:S03]  /*6e770*/  HMMA.1688.F32.TF32 R88, R80.reuse, R138, R204 ;  /* 0x0000008a5058723c */ /* 0x048fe600000810cc */
[----:B------:R-:W-:Y:S04]  /*6e780*/  STL [R1+0x2308], R133 ;  /* 0x0023088501007387 */ /* 0x000fe80000100800 */
[----:B------:R-:W-:Y:S11]  /*6e790*/  STL [R1+0x2304], R132 ;  /* 0x0023048401007387 */ /* 0x000ff60000100800 */
[----:B------:R-:W-:Y:S05]  /*6e7a0*/  @!UPT UIADD3 URZ, URZ, URZ, URZ ;  /* 0x0000003f3f3ff290 */ /* 0x000fea000fffe03f */
        /* <DEDUP_REMOVED lines=10> */
[C---:B---3--:R-:W-:Y:S11]  /*6e850*/  HMMA.1688.F32.TF32 R88, R80.reuse, R130, R208 ;  /* 0x000000825058723c */ /* 0x048ff600000810d0 */
[----:B------:R-:W-:Y:S11]  /*6e860*/  @!UPT UIADD3 URZ, URZ, URZ, URZ ;  /* 0x0000003f3f3ff290 */ /* 0x000ff6000fffe03f */
[----:B------:R-:W-:Y:S02]  /*6e870*/  @!UPT UIADD3 URZ, URZ, URZ, URZ ;  /* 0x0000003f3f3ff290 */ /* 0x000fe4000fffe03f */
[----:B------:R-:W-:Y:S01]  /*6e880*/  IMAD.MOV.U32 R144, RZ, RZ, R88 ;  /* 0x000000ffff907224 */ /* 0x000fe200078e0058 */
[----:B------:R-:W-:Y:S01]  /*6e890*/  MOV R132, R91 ;  /* 0x0000005b00847202 */ /* 0x000fe20000000f00 */
[----:B------:R-:W-:Y:S02]  /*6e8a0*/  IMAD.MOV.U32 R145, RZ, RZ, R89 ;  /* 0x000000ffff917224 */ /* 0x000fe400078e0059 */
[----:B------:R-:W-:Y:S02]  /*6e8b0*/  IMAD.MOV.U32 R133, RZ, RZ, R90 ;  /* 0x000000ffff857224 */ /* 0x000fe400078e005a */
[----:B------:R-:W-:Y:S01]  /*6e8c0*/  HMMA.1688.F32.TF32 R88, R80, R126, R228 ;  /* 0x0000007e5058723c */ /* 0x000fe200000810e4 */
[----:B------:R-:W-:Y:S04]  /*6e8d0*/  STL [R1+0x2320], R141 ;  /* 0x0023208d01007387 */ /* 0x000fe80000100800 */
[----:B------:R-:W-:Y:S04]  /*6e8e0*/  STL [R1+0x231c], R140 ;  /* 0x00231c8c01007387 */ /* 0x000fe80000100800 */
[----:B------:R-:W-:Y:S04]  /*6e8f0*/  STL [R1+0x2328], R145 ;  /* 0x0023289101007387 */ /* 0x000fe80000100800 */
[----:B------:R-:W-:Y:S11]  /*6e900*/  STL [R1+0x2324], R144 ;  /* 0x0023249001007387 */ /* 0x000ff60000100800 */
[----:B------:R-:W-:-:S02]  /*6e910*/  IMAD.MOV.U32 R149, RZ, RZ, R89 ;  /* 0x000000ffff957224 */ /* 0x000fc400078e0059 */
[----:B------:R-:W-:Y:S01]  /*6e920*/  IMAD.MOV.U32 R148, RZ, RZ, R88 ;  /* 0x000000ffff947224 */ /* 0x000fe200078e0058 */
[----:B------:R-:W-:Y:S04]  /*6e930*/  STL.64 [R1+0x288], R90 ;  /* 0x0002885a01007387 */ /* 0x000fe80000100a00 */
[----:B------:R-:W-:Y:S04]  /*6e940*/  STL [R1+0x2300], R149 ;  /* 0x0023009501007387 */ /* 0x000fe80000100800 */
[----:B------:R-:W-:Y:S04]  /*6e950*/  STL [R1+0x22fc], R148 ;  /* 0x0022fc9401007387 */ /* 0x000fe80000100800 */
[----:B------:R3:W-:Y:S02]  /*6e960*/  STL.64 [R1+0x278], R70 ;  /* 0x0002784601007387 */ /* 0x0007e40000100a00 */
[C---:B---3--:R-:W-:Y:S11]  /*6e970*/  HMMA.1688.F32.TF32 R68, R80.reuse, R54, R212 ;  /* 0x000000365044723c */ /* 0x048ff600000810d4 */
[----:B------:R-:W-:Y:S11]  /*6e980*/  @!UPT UIADD3 URZ, URZ, URZ, URZ ;  /* 0x0000003f3f3ff290 */ /* 0x000ff6000fffe03f */
[----:B------:R-:W-:Y:S01]  /*6e990*/  @!UPT UIADD3 URZ, URZ, URZ, URZ ;  /* 0x0000003f3f3ff290 */ /* 0x000fe2000fffe03f */
[----:B------:R3:W-:Y:S01]  /*6e9a0*/  STL.64 [R1+0x268], R70 ;  /* 0x0002684601007387 */ /* 0x0007e20000100a00 */
[----:B------:R-:W-:Y:S02]  /*6e9b0*/  IMAD.MOV.U32 R156, RZ, RZ, R68 ;  /* 0x000000ffff9c7224 */ /* 0x000fe400078e0044 */
[----:B------:R-:W-:Y:S02]  /*6e9c0*/  IMAD.MOV.U32 R157, RZ, RZ, R69 ;  /* 0x000000ffff9d7224 */ /* 0x000fe400078e0045 */
[----:B---3--:R-:W-:Y:S11]  /*6e9d0*/  HMMA.1688.F32.TF32 R68, R80, R42, R76 ;  /* 0x0000002a5044723c */ /* 0x008ff6000008104c */
[----:B------:R-:W-:Y:S11]  /*6e9e0*/  @!UPT UIADD3 URZ, URZ, URZ, URZ ;  /* 0x0000003f3f3ff290 */ /* 0x000ff6000fffe03f */
[----:B------:R-:W-:Y:S01]  /*6e9f0*/  @!UPT UIADD3 URZ, URZ, URZ, URZ ;  /* 0x0000003f3f3ff290 */ /* 0x000fe2000fffe03f */
[----:B------:R3:W-:Y:S04]  /*6ea00*/  STL.64 [R1+0x258], R70 ;  /* 0x0002584601007387 */ /* 0x0007e80000100a00 */
[----:B------:R-:W4:Y:S04]  /*6ea10*/  LDL.LU R104, [R1+0x10] ;  /* 0x0000100001687983 */ /* 0x000f280000300800 */
[----:B------:R-:W4:Y:S04]  /*6ea20*/  LDL.LU R105, [R1+0x14] ;  /* 0x0000140001697983 */ /* 0x000f280000300800 */
[----:B------:R-:W4:Y:S04]  /*6ea30*/  LDL.LU R106, [R1+0x18] ;  /* 0x00001800016a7983 */ /* 0x000f280000300800 */
[----:B------:R-:W4:Y:S04]  /*6ea40*/  LDL.LU R107, [R1+0x1c] ;  /* 0x00001c00016b7983 */ /* 0x000f280000300800 */
[----:B------:R-:W5:Y:S04]  /*6ea50*/  LDL.LU R96, [R1+0x20] ;  /* 0x0000200001607983 */ /* 0x000f680000300800 */
[----:B------:R-:W5:Y:S04]  /*6ea60*/  LDL.LU R97, [R1+0x24] ;  /* 0x0000240001617983 */ /* 0x000f680000300800 */
[----:B------:R-:W5:Y:S04]  /*6ea70*/  LDL.LU R98, [R1+0x28] ;  /* 0x0000280001627983 */ /* 0x000f680000300800 */
[----:B------:R-:W5:Y:S04]  /*6ea80*/  LDL.LU R99, [R1+0x2c] ;  /* 0x00002c0001637983 */ /* 0x000f680000300800 */
[----:B------:R-:W2:Y:S04]  /*6ea90*/  LDL.LU R92, [R1+0x30] ;  /* 0x00003000015c7983 */ /* 0x000ea80000300800 */
[----:B------:R-:W2:Y:S04]  /*6eaa0*/  LDL.LU R93, [R1+0x34] ;  /* 0x00003400015d7983 */ /* 0x000ea80000300800 */
[----:B------:R-:W2:Y:S04]  /*6eab0*/  LDL.LU R94, [R1+0x38] ;  /* 0x00003800015e7983 */ /* 0x000ea80000300800 */
[----:B------:R-:W2:Y:S04]  /*6eac0*/  LDL.LU R95, [R1+0x3c] ;  /* 0x00003c00015f7983 */ /* 0x000ea80000300800 */
        /* <DEDUP_REMOVED lines=36> */
[----:B------:R-:W5:Y:S04]  /*6ed10*/  LDL.LU R100, [R1] ;  /* 0x0000000001647983 */ /* 0x000f680000300800 */
        /* <DEDUP_REMOVED lines=14> */
[----:B------:R-:W5:Y:S01]  /*6ee00*/  LDL.LU R199, [R1+0x33c] ;  /* 0x00033c0001c77983 */ /* 0x000f620000300800 */
[----:B------:R-:W-:-:S02]  /*6ee10*/  IMAD.MOV.U32 R149, RZ, RZ, R68 ;  /* 0x000000ffff957224 */ /* 0x000fc400078e0044 */
[----:B------:R-:W-:Y:S02]  /*6ee20*/  IMAD.MOV.U32 R148, RZ, RZ, R69 ;  /* 0x000000ffff947224 */ /* 0x000fe400078e0045 */
[C---:B---3--:R-:W-:Y:S11]  /*6ee30*/  HMMA.1688.F32.TF32 R68, R80.reuse, R158, R216 ;  /* 0x0000009e5044723c */ /* 0x048ff600000810d8 */
[----:B------:R-:W-:Y:S11]  /*6ee40*/  @!UPT UIADD3 URZ, URZ, URZ, URZ ;  /* 0x0000003f3f3ff290 */ /* 0x000ff6000fffe03f */
[----:B------:R-:W-:Y:S02]  /*6ee50*/  @!UPT UIADD3 URZ, URZ, URZ, URZ ;  /* 0x0000003f3f3ff290 */ /* 0x000fe4000fffe03f */
[----:B------:R-:W-:Y:S02]  /*6ee60*/  IMAD.MOV.U32 R137, RZ, RZ, R68 ;  /* 0x000000ffff897224 */ /* 0x000fe400078e0044 */
[----:B------:R-:W-:Y:S02]  /*6ee70*/  IMAD.MOV.U32 R136, RZ, RZ, R69 ;  /* 0x000000ffff887224 */ /* 0x000fe400078e0045 */
[----:B------:R-:W-:Y:S02]  /*6ee80*/  IMAD.MOV.U32 R129, RZ, RZ, R70 ;  /* 0x000000ffff817224 */ /* 0x000fe400078e0046 */
[----:B------:R-:W-:Y:S02]  /*6ee90*/  IMAD.MOV.U32 R128, RZ, RZ, R71 ;  /* 0x000000ffff807224 */ /* 0x000fe400078e0047 */
[C---:B------:R-:W-:Y:S01]  /*6eea0*/  HMMA.1688.F32.TF32 R68, R80.reuse, R154, R240 ;  /* 0x0000009a5044723c */ /* 0x040fe200000810f0 */
[----:B------:R-:W-:Y:S11]  /*6eeb0*/  LDS R241, [R2+0x142080] ;  /* 0x1420800002f17984 */ /* 0x000ff60000000800 */
[----:B------:R-:W-:Y:S11]  /*6eec0*/  @!UPT UIADD3 URZ, URZ, URZ, URZ ;  /* 0x0000003f3f3ff290 */ /* 0x000ff6000fffe03f */
[----:B------:R-:W-:Y:S01]  /*6eed0*/  @!UPT UIADD3 URZ, URZ, URZ, URZ ;  /* 0x0000003f3f3ff290 */ /* 0x000fe2000fffe03f */
[----:B------:R-:W-:Y:S02]  /*6eee0*/  IMAD.MOV.U32 R145, RZ, RZ, R68 ;  /* 0x000000ffff917224 */ /* 0x000fe400078e0044 */
[----:B------:R-:W-:Y:S02]  /*6eef0*/  IMAD.MOV.U32 R144, RZ, RZ, R69 ;  /* 0x000000ffff907224 */ /* 0x000fe400078e0045 */
[----:B------:R-:W-:Y:S02]  /*6ef00*/  IMAD.MOV.U32 R141, RZ, RZ, R70 ;  /* 0x000000ffff8d7224 */ /* 0x000fe400078e0046 */
[----:B------:R-:W-:Y:S02]  /*6ef10*/  IMAD.MOV.U32 R140, RZ, RZ, R71 ;  /* 0x000000ffff8c7224 */ /* 0x000fe400078e0047 */
[----:B------:R-:W-:Y:S01]  /*6ef20*/  HMMA.1688.F32.TF32 R68, R80, R238, R84 ;  /* 0x000000ee5044723c */ /* 0x000fe20000081054 */
[----:B------:R-:W-:-:S07]  /*6ef30*/  IMAD.MOV.U32 R243, RZ, RZ, R191 ;  /* 0x000000fffff37224 */ /* 0x000fce00078e00bf */
[----:B-1----:R-:W-:Y:S11]  /*6ef40*/  HMMA.1688.F32.TF32 R188, R172, R150, R60 ;  /* 0x00000096acbc723c */ /* 0x002ff6000008103c */
[----:B------:R-:W-:Y:S04]  /*6ef50*/  @!UPT UIADD3 URZ, URZ, URZ, URZ ;  /* 0x0000003f3f3ff290 */ /* 0x000fe8000fffe03f */
[----:B------:R-:W-:Y:S01]  /*6ef60*/  STL.64 [R1+0x220], R68 ;  /* 0x0002204401007387 */ /* 0x000fe20000100a00 */
[C---:B--2---:R-:W-:Y:S03]  /*6ef70*/  HMMA.1688.F32.TF32 R84, R108.reuse, R126, R92 ;  /* 0x0000007e6c54723c */ /* 0x044fe6000008105c */
[----:B------:R1:W-:Y:S05]  /*6ef80*/  STL.64 [R1+0x228], R70 ;  /* 0x0002284601007387 */ /* 0x0003ea0000100a00 */
[C---:B----4-:R-:W-:Y:S08]  /*6ef90*/  HMMA.1688.F32.TF32 R92, R108.reuse, R54, R104 ;  /* 0x000000366c5c723c */ /* 0x050ff00000081068 */
[C---:B-----5:R-:W-:Y:S08]  /*6efa0*/  HMMA.1688.F32.TF32 R76, R108.reuse, R134, R88 ;  /* 0x000000866c4c723c */ /* 0x060ff00000081058 */
[C---:B------:R-:W-:Y:S08]  /*6efb0*/  HMMA.1688.F32.TF32 R88, R108.reuse, R58, R96 ;  /* 0x0000003a6c58723c */ /* 0x040ff00000081060 */
[C---:B------:R-:W-:Y:S08]  /*6efc0*/  HMMA.1688.F32.TF32 R112, R108.reuse, R138, R112 ;  /* 0x0000008a6c70723c */ /* 0x040ff00000081070 */
        /* <DEDUP_REMOVED lines=9> */
[----:B------:R-:W-:Y:S08]  /*6f060*/  HMMA.1688.F32.TF32 R100, R108, R158, R248 ;  /* 0x0000009e6c64723c */ /* 0x000ff000000810f8 */
[----:B------:R-:W-:Y:S08]  /*6f070*/  HMMA.1688.F32.TF32 R244, R172, R74, R244 ;  /* 0x0000004aacf4723c */ /* 0x000ff000000810f4 */
[----:B------:R-:W-:Y:S08]  /*6f080*/  HMMA.1688.F32.TF32 R108, R108, R238, R12 ;  /* 0x000000ee6c6c723c */ /* 0x000ff0000008100c */
[C---:B------:R-:W-:Y:S08]  /*6f090*/  HMMA.1688.F32.TF32 R180, R172.reuse, R38, R180 ;  /* 0x00000026acb4723c */ /* 0x040ff000000810b4 */
[C---:B------:R-:W-:Y:S01]  /*6f0a0*/  HMMA.1688.F32.TF32 R12, R172.reuse, R6, R196 ;  /* 0x00000006ac0c723c */ /* 0x040fe200000810c4 */
        /* <DEDUP_REMOVED lines=9> */
[----:B------:R-:W-:Y:S04]  /*6f140*/  STL.64 [R1+0x170], R12 ;  /* 0x0001700c01007387 */ /* 0x000fe80000100a00 */
[----:B------:R1:W-:Y:S02]  /*6f150*/  STL.64 [R1+0x178], R14 ;  /* 0x0001780e01007387 */ /* 0x0003e40000100a00 */
[C---:B-1----:R-:W-:Y:S02]  /*6f160*/  HMMA.1688.F32.TF32 R12, R172.reuse, R146, R24 ;  /* 0x00000092ac0c723c */ /* 0x042fe40000081018 */
[----:B------:R-:W-:Y:S04]  /*6f170*/  STL [R1+0x22cc], R189 ;  /* 0x0022ccbd01007387 */ /* 0x000fe80000100800 */
[----:B------:R-:W-:Y:S02]  /*6f180*/  STL [R1+0x22c8], R190 ;  /* 0x0022c8be01007387 */ /* 0x000fe40000100800 */
[C---:B------:R-:W-:Y:S02]  /*6f190*/  HMMA.1688.F32.TF32 R196, R172.reuse, R142, R64 ;  /* 0x0000008eacc4723c */ /* 0x040fe40000081040 */
[----:B------:R-:W-:Y:S06]  /*6f1a0*/  STL [R1+0x22c4], R191 ;  /* 0x0022c4bf01007387 */ /* 0x000fec0000100800 */
[----:B------:R-:W-:Y:S07]  /*6f1b0*/  HMMA.1688.F32.TF32 R204, R172, R134, R176 ;  /* 0x00000086accc723c */ /* 0x000fee00000810b0 */
[----:B------:R1:W-:Y:S01]  /*6f1c0*/  STL.64 [R1+0x150], R12 ;  /* 0x0001500c01007387 */ /* 0x0003e20000100a00 */
[----:B------:R-:W-:Y:S01]  /*6f1d0*/  MOV R244, R14 ;  /* 0x0000000e00f47202 */ /* 0x000fe20000000f00 */
[----:B------:R-:W-:-:S02]  /*6f1e0*/  IMAD.MOV.U32 R245, RZ, RZ, R15 ;  /* 0x000000fffff57224 */ /* 0x000fc400078e000f */
[----:B-1----:R-:W-:Y:S04]  /*6f1f0*/  HMMA.1688.F32.TF32 R12, R172, R138, R28 ;  /* 0x0000008aac0c723c */ /* 0x002fe8000008101c */
[----:B------:R-:W-:Y:S01]  /*6f200*/  STL [R1+0x22e8], R197 ;  /* 0x0022e8c501007387 */ /* 0x000fe20000100800 */
[----:B------:R-:W-:-:S03]  /*6f210*/  IMAD.MOV.U32 R248, RZ, RZ, R19 ;  /* 0x000000fffff87224 */ /* 0x000fc600078e0013 */
[----:B------:R-:W-:Y:S01]  /*6f220*/  STL [R1+0x22e4], R198 ;  /* 0x0022e4c601007387 */ /* 0x000fe20000100800 */
[----:B------:R-:W-:-:S03]  /*6f230*/  IMAD.MOV.U32 R249, RZ, RZ, R23 ;  /* 0x000000fffff97224 */ /* 0x000fc600078e0017 */
[----:B------:R-:W-:Y:S01]  /*6f240*/  STL [R1+0x22c0], R199 ;  /* 0x0022c0c701007387 */ /* 0x000fe20000100800 */
[----:B------:R-:W-:Y:S02]  /*6f250*/  IMAD.MOV.U32 R250, RZ, RZ, R237 ;  /* 0x000000fffffa7224 */ /* 0x000fe400078e00ed */
[----:B------:R-:W-:Y:S02]  /*6f260*/  IMAD.MOV.U32 R251, RZ, RZ, R236 ;  /* 0x000000fffffb7224 */ /* 0x000fe400078e00ec */
[----:B------:R-:W-:Y:S01]  /*6f270*/  HMMA.1688.F32.TF32 R236, R172, R238, R200 ;  /* 0x000000eeacec723c */ /* 0x000fe200000810c8 */
[----:B------:R-:W-:-:S05]  /*6f280*/  IMAD.MOV.U32 R176, RZ, RZ, R3 ;  /* 0x000000ffffb07224 */ /* 0x000fca00078e0003 */
[----:B------:R-:W-:Y:S01]  /*6f290*/  STL.64 [R1+0x148], R14 ;  /* 0x0001480e01007387 */ /* 0x000fe20000100a00 */
[----:B------:R-:W-:-:S03]  /*6f2a0*/  IMAD.MOV.U32 R200, RZ, RZ, R5 ;  /* 0x000000ffffc87224 */ /* 0x000fc600078e0005 */
[----:B------:R-:W2:Y:S01]  /*6f2b0*/  LDL.LU R19, [R1+0x2348] ;  /* 0x0023480001137983 */ /* 0x000ea20000300800 */
[----:B------:R-:W-:-:S03]  /*6f2c0*/  IMAD.MOV.U32 R201, RZ, RZ, R36 ;  /* 0x000000ffffc97224 */ /* 0x000fc600078e0024 */
[----:B------:R-:W3:Y:S01]  /*6f2d0*/  LDL.LU R23, [R1+0x2344] ;  /* 0x0023440001177983 */ /* 0x000ee20000300800 */
[----:B------:R-:W-:-:S03]  /*6f2e0*/  IMAD.MOV.U32 R202, RZ, RZ, R37 ;  /* 0x000000ffffca7224 */ /* 0x000fc600078e0025 */
[----:B------:R-:W-:Y:S01]  /*6f2f0*/  STL [R1+0x22bc], R207 ;  /* 0x0022bccf01007387 */ /* 0x000fe20000100800 */
[----:B------:R-:W-:-:S03]  /*6f300*/  IMAD.MOV.U32 R203, RZ, RZ, R252 ;  /* 0x000000ffffcb7224 */ /* 0x000fc600078e00fc */
[----:B------:R-:W4:Y:S01]  /*6f310*/  LDL.LU R5, [R1+0x2340] ;  /* 0x0023400001057983 */ /* 0x000f220000300800 */
[----:B------:R-:W-:-:S03]  /*6f320*/  IMAD.MOV.U32 R177, RZ, RZ, R0 ;  /* 0x000000ffffb17224 */ /* 0x000fc600078e0000 */
[----:B------:R-:W5:Y:S04]  /*6f330*/  LDL.LU R36, [R1+0x233c] ;  /* 0x00233c0001247983 */ /* 0x000f680000300800 */
[----:B------:R-:W5:Y:S04]  /*6f340*/  LDL.LU R37, [R1+0x2338] ;  /* 0x0023380001257983 */ /* 0x000f680000300800 */
[----:B------:R-:W5:Y:S04]  /*6f350*/  LDL.LU R252, [R1+0x2334] ;  /* 0x0023340001fc7983 */ /* 0x000f680000300800 */
[----:B------:R-:W5:Y:S04]  /*6f360*/  LDL.LU R3, [R1+0x2330] ;  /* 0x0023300001037983 */ /* 0x000f680000300800 */
[----:B------:R-:W5:Y:S01]  /*6f370*/  LDL.LU R0, [R1+0x232c] ;  /* 0x00232c0001007983 */ /* 0x000f620000300800 */
[----:B------:R-:W-:Y:S01]  /*6f380*/  IMAD.MOV.U32 R183, RZ, RZ, R4 ;  /* 0x000000ffffb77224 */ /* 0x000fe200078e0004 */
[C---:B------:R-:W-:Y:S08]  /*6f390*/  HMMA.1688.F32.TF32 R208, R172.reuse, R130, R32 ;  /* 0x00000082acd0723c */ /* 0x040ff00000081020 */
[C---:B------:R-:W-:Y:S08]  /*6f3a0*/  HMMA.1688.F32.TF32 R212, R172.reuse, R126, R184 ;  /* 0x0000007eacd4723c */ /* 0x040ff000000810b8 */
[----:B------:R-:W-:Y:S01]  /*6f3b0*/  HMMA.1688.F32.TF32 R216, R172, R58, R8 ;  /* 0x0000003aacd8723c */ /* 0x000fe20000081008 */
[----:B------:R-:W-:Y:S01]  /*6f3c0*/  IMAD.MOV.U32 R184, RZ, RZ, R53 ;  /* 0x000000ffffb87224 */ /* 0x000fe200078e0035 */
[----:B------:R-:W-:Y:S01]  /*6f3d0*/  LDS R126, [R243+0x142400] ;  /* 0x14240000f37e7984 */ /* 0x000fe20000000800 */
[----:B------:R-:W-:-:S05]  /*6f3e0*/  IMAD.MOV.U32 R185, RZ, RZ, R52 ;  /* 0x000000ffffb97224 */ /* 0x000fca00078e0034 */
[C---:B------:R-:W-:Y:S08]  /*6f3f0*/  HMMA.1688.F32.TF32 R220, R172.reuse, R54, R44 ;  /* 0x00000036acdc723c */ /* 0x040ff0000008102c */
[----:B------:R-:W-:Y:S01]  /*6f400*/  HMMA.1688.F32.TF32 R228, R172, R158, R192 ;  /* 0x0000009eace4723c */ /* 0x000fe200000810c0 */
[----:B------:R-:W-:Y:S01]  /*6f410*/  IMAD.MOV.U32 R186, RZ, RZ, R41 ;  /* 0x000000ffffba7224 */ /* 0x000fe200078e0029 */
[----:B------:R-:W-:Y:S01]  /*6f420*/  LDS R127, [R2+0x142400] ;  /* 0x14240000027f7984 */ /* 0x000fe20000000800 */
[----:B------:R-:W-:-:S02]  /*6f430*/  IMAD.MOV.U32 R187, RZ, RZ, R40 ;  /* 0x000000ffffbb7224 */ /* 0x000fc400078e0028 */
[----:B------:R-:W-:Y:S02]  /*6f440*/  IMAD.MOV.U32 R246, RZ, RZ, R12 ;  /* 0x000000fffff67224 */ /* 0x000fe400078e000c */
[----:B------:R-:W-:Y:S02]  /*6f450*/  IMAD.MOV.U32 R247, RZ, RZ, R13 ;  /* 0x000000fffff77224 */ /* 0x000fe400078e000d */
[----:B------:R-:W-:Y:S02]  /*6f460*/  IMAD.MOV.U32 R178, RZ, RZ, R125 ;  /* 0x000000ffffb27224 */ /* 0x000fe400078e007d */
[----:B------:R-:W-:Y:S01]  /*6f470*/  IMAD.MOV.U32 R179, RZ, RZ, R124 ;  /* 0x000000ffffb37224 */ /* 0x000fe200078e007c */
[----:B------:R-:W-:Y:S04]  /*6f480*/  LDS R125, [R2+0x142000] ;  /* 0x14200000027d7984 */ /* 0x000fe80000000800 */
[----:B------:R-:W-:Y:S01]  /*6f490*/  LDS R124, [R243+0x142000] ;  /* 0x14200000f37c7984 */ /* 0x000fe20000000800 */
[C---:B--2---:R-:W-:Y:S08]  /*6f4a0*/  HMMA.1688.F32.TF32 R224, R172.reuse, R42, R16 ;  /* 0x0000002aace0723c */ /* 0x044ff00000081010 */
[----:B---3--:R-:W-:Y:S01]  /*6f4b0*/  HMMA.1688.F32.TF32 R232, R172, R154, R20 ;  /* 0x0000009aace8723c */ /* 0x008fe20000081014 */
[----:B----4-:R-:W-:-:S06]  /*6f4c0*/  IMAD.MOV.U32 R182, RZ, RZ, R5 ;  /* 0x000000ffffb67224 */ /* 0x010fcc00078e0005 */
[----:B------:R-:W-:Y:S01]  /*6f4d0*/  MOV R174, R57 ;  /* 0x0000003900ae7202 */ /* 0x000fe20000000f00 */
[----:B------:R-:W-:Y:S02]  /*6f4e0*/  IMAD.MOV.U32 R175, RZ, RZ, R56 ;  /* 0x000000ffffaf7224 */ /* 0x000fe400078e0038 */
[----:B-----5:R-:W-:Y:S02]  /*6f4f0*/  IMAD.MOV.U32 R181, RZ, RZ, R36 ;  /* 0x000000ffffb57224 */ /* 0x020fe400078e0024 */
[----:B------:R-:W-:Y:S01]  /*6f500*/  IMAD.MOV.U32 R180, RZ, RZ, R37 ;  /* 0x000000ffffb47224 */ /* 0x000fe200078e0025 */
[----:B------:R-:W-:Y:S04]  /*6f510*/  LDS R75, [R252+0x142400] ;  /* 0x14240000fc4b7984 */ /* 0x000fe80000000800 */
[----:B------:R-:W-:Y:S04]  /*6f520*/  LDS R74, [R3+0x142400] ;  /* 0x14240000034a7984 */ /* 0x000fe80000000800 */
[----:B------:R-:W1:Y:S04]  /*6f530*/  LDSM.16.M88.4 R4, [R0+0xc080] ;  /* 0x00c080000004783b */ /* 0x000e680000000200 */
[----:B------:R-:W2:Y:S04]  /*6f540*/  LDSM.16.M88.4 R56, [R0+0x10080] ;  /* 0x010080000038783b */ /* 0x000ea80000000200 */
[----:B------:R-:W3:Y:S04]  /*6f550*/  LDSM.16.M88.4 R52, [R0+0x14080] ;  /* 0x014080000034783b */ /* 0x000ee80000000200 */
[----:B------:R-:W4:Y:S04]  /*6f560*/  LDSM.16.M88.4 R48, [R0+0x18080] ;  /* 0x018080000030783b */ /* 0x000f280000000200 */
[----:B------:R-:W5:Y:S04]  /*6f570*/  LDSM.16.M88.4 R44, [R0+0x1c080] ;  /* 0x01c08000002c783b */ /* 0x000f680000000200 */
[----:B------:R-:W1:Y:S04]  /*6f580*/  LDSM.16.M88.4 R40, [R0+0x20080] ;  /* 0x020080000028783b */ /* 0x000e680000000200 */
[----:B------:R-:W1:Y:S04]  /*6f590*/  LDSM.16.M88.4 R36, [R0+0x24080] ;  /* 0x024080000024783b */ /* 0x000e680000000200 */
[----:B------:R-:W1:Y:S04]  /*6f5a0*/  LDSM.16.M88.4 R32, [R0+0x28080] ;  /* 0x028080000020783b */ /* 0x000e680000000200 */
[----:B------:R-:W1:Y:S04]  /*6f5b0*/  LDSM.16.M88.4 R28, [R0+0x2c080] ;  /* 0x02c08000001c783b */ /* 0x000e680000000200 */
[----:B------:R-:W2:Y:S04]  /*6f5c0*/  LDSM.16.M88.4 R24, [R0+0x30080] ;  /* 0x030080000018783b */ /* 0x000ea80000000200 */
[----:B------:R-:W2:Y:S01]  /*6f5d0*/  LDSM.16.M88.4 R20, [R0+0x34080] ;  /* 0x034080000014783b */ /* 0x000ea20000000200 */
[----:B------:R-:W-:-:S03]  /*6f5e0*/  IMAD.MOV.U32 R172, RZ, RZ, R73 ;  /* 0x000000ffffac7224 */ /* 0x000fc600078e0049 */
[----:B------:R-:W3:Y:S01]  /*6f5f0*/  LDSM.16.M88.4 R16, [R0+0x38080] ;  /* 0x038080000010783b */ /* 0x000ee20000000200 */
[----:B------:R-:W-:-:S03]  /*6f600*/  IMAD.MOV.U32 R173, RZ, RZ, R72 ;  /* 0x000000ffffad7224 */ /* 0x000fc600078e0048 */
[----:B------:R-:W-:Y:S04]  /*6f610*/  LDSM.16.M88.4 R12, [R0+0x3c080] ;  /* 0x03c08000000c783b */ /* 0x000fe80000000200 */
[----:B------:R-:W-:Y:S04]  /*6f620*/  LDS R72, [R3+0x142000] ;  /* 0x1420000003487984 */ /* 0x000fe80000000800 */
[----:B------:R-:W-:Y:S04]  /*6f630*/  LDS R73, [R252+0x142000] ;  /* 0x14200000fc497984 */ /* 0x000fe80000000800 */
[----:B------:R-:W5:Y:S04]  /*6f640*/  LDSM.16.M88.4 R64, [R0+0x80] ;  /* 0x000080000040783b */ /* 0x000f680000000200 */
[----:B------:R-:W5:Y:S04]  /*6f650*/  LDSM.16.M88.4 R60, [R0+0x4080] ;  /* 0x00408000003c783b */ /* 0x000f680000000200 */
[----:B------:R-:W5:Y:S04]  /*6f660*/  LDSM.16.M88.4 R8, [R0+0x8080] ;  /* 0x008080000008783b */ /* 0x000f680000000200 */
[----:B-1----:R-:W-:Y:S04]  /*6f670*/  STL [R1+0x2200], R6 ;  /* 0x0022000601007387 */ /* 0x002fe80000100800 */
[----:B------:R-:W-:Y:S04]  /*6f680*/  STL [R1+0x21fc], R7 ;  /* 0x0021fc0701007387 */ /* 0x000fe80000100800 */
[----:B--2---:R-:W-:Y:S04]  /*6f690*/  STL [R1+0x21f0], R58 ;  /* 0x0021f03a01007387 */ /* 0x004fe80000100800 */
[----:B------:R-:W-:Y:S04]  /*6f6a0*/  STL [R1+0x21ec], R59 ;  /* 0x0021ec3b01007387 */ /* 0x000fe80000100800 */
[----:B---3--:R-:W-:Y:S04]  /*6f6b0*/  STL [R1+0x21f4], R54 ;  /* 0x0021f43601007387 */ /* 0x008fe80000100800 */
[----:B------:R-:W-:Y:S04]  /*6f6c0*/  STL [R1+0x21e8], R55 ;  /* 0x0021e83701007387 */ /* 0x000fe80000100800 */
[----:B----4-:R-:W-:Y:S04]  /*6f6d0*/  STL [R1+0x2204], R50 ;  /* 0x0022043201007387 */ /* 0x010fe80000100800 */
[----:B------:R-:W-:Y:S04]  /*6f6e0*/  STL [R1+0x21f8], R51 ;  /* 0x0021f83301007387 */ /* 0x000fe80000100800 */
[----:B-----5:R-:W-:Y:S04]  /*6f6f0*/  STL [R1+0x220c], R46 ;  /* 0x00220c2e01007387 */ /* 0x020fe80000100800 */
        /* <DEDUP_REMOVED lines=14> */
[C---:B------:R-:W-:Y:S03]  /*6f7e0*/  HMMA.1688.F32.TF32 R180, R72.reuse, R64, R180 ;  /* 0x0000004048b4723c */ /* 0x040fe600000810b4 */
[----:B------:R-:W-:Y:S04]  /*6f7f0*/  STL [R1+0x2240], R19 ;  /* 0x0022401301007387 */ /* 0x000fe80000100800 */
[----:B------:R-:W-:Y:S01]  /*6f800*/  STL [R1+0x224c], R14 ;  /* 0x00224c0e01007387 */ /* 0x000fe20000100800 */
[C---:B------:R-:W-:Y:S03]  /*6f810*/  HMMA.1688.F32.TF32 R184, R72.reuse, R60, R184 ;  /* 0x0000003c48b8723c */ /* 0x040fe600000810b8 */
[----:B------:R-:W-:Y:S04]  /*6f820*/  STL [R1+0x2248], R15 ;  /* 0x0022480f01007387 */ /* 0x000fe80000100800 */
[----:B------:R-:W-:Y:S01]  /*6f830*/  STL [R1+0x1ea8], R0 ;  /* 0x001ea80001007387 */ /* 0x000fe20000100800 */
[----:B------:R-:W-:Y:S03]  /*6f840*/  HMMA.1688.F32.TF32 R172, R72, R8, R172 ;  /* 0x0000000848ac723c */ /* 0x000fe600000810ac */
[----:B------:R-:W2:Y:S04]  /*6f850*/  LDL.LU R192, [R1+0x1f0] ;  /* 0x0001f00001c07983 */ /* 0x000ea80000300800 */
[----:B------:R-:W2:Y:S04]  /*6f860*/  LDL.LU R193, [R1+0x1f4] ;  /* 0x0001f40001c17983 */ /* 0x000ea80000300800 */
[----:B------:R-:W2:Y:S04]  /*6f870*/  LDL.LU R194, [R1+0x1f8] ;  /* 0x0001f80001c27983 */ /* 0x000ea80000300800 */
[----:B------:R-:W2:Y:S01]  /*6f880*/  LDL.LU R195, [R1+0x1fc] ;  /* 0x0001fc0001c37983 */ /* 0x000ea20000300800 */
[----:B------:R-:W-:-:S02]  /*6f890*/  IMAD.MOV.U32 R198, RZ, RZ, R181 ;  /* 0x000000ffffc67224 */ /* 0x000fc400078e00b5 */
[----:B------:R-:W-:Y:S02]  /*6f8a0*/  IMAD.MOV.U32 R197, RZ, RZ, R180 ;  /* 0x000000ffffc57224 */ /* 0x000fe400078e00b4 */
[----:B------:R-:W-:Y:S02]  /*6f8b0*/  IMAD.MOV.U32 R188, RZ, RZ, R182 ;  /* 0x000000ffffbc7224 */ /* 0x000fe400078e00b6 */
[----:B------:R-:W-:Y:S02]  /*6f8c0*/  IMAD.MOV.U32 R181, RZ, RZ, R184 ;  /* 0x000000ffffb57224 */ /* 0x000fe400078e00b8 */
[----:B------:R-:W-:Y:S01]  /*6f8d0*/  IMAD.MOV.U32 R180, RZ, RZ, R183 ;  /* 0x000000ffffb47224 */ /* 0x000fe200078e00b7 */
[----:B------:R-:W3:Y:S01]  /*6f8e0*/  LDL.LU R184, [R1+0x1e0] ;  /* 0x0001e00001b87983 */ /* 0x000ee20000300800 */
[----:B------:R-:W-:Y:S01]  /*6f8f0*/  IMAD.MOV.U32 R182, RZ, RZ, R185 ;  /* 0x000000ffffb67224 */ /* 0x000fe200078e00b9 */
[----:B------:R-:W-:Y:S01]  /*6f900*/  MOV R190, R172 ;  /* 0x000000ac00be7202 */ /* 0x000fe20000000f00 */
[----:B------:R-:W-:Y:S01]  /*6f910*/  IMAD.MOV.U32 R191, RZ, RZ, R173 ;  /* 0x000000ffffbf7224 */ /* 0x000fe200078e00ad */
[----:B------:R-:W3:Y:S01]  /*6f920*/  LDL.LU R185, [R1+0x1e4] ;  /* 0x0001e40001b97983 */ /* 0x000ee20000300800 */
[----:B------:R-:W-:-:S02]  /*6f930*/  IMAD.MOV.U32 R199, RZ, RZ, R174 ;  /* 0x000000ffffc77224 */ /* 0x000fc400078e00ae */
[----:B------:R-:W-:Y:S02]  /*6f940*/  IMAD.MOV.U32 R207, RZ, RZ, R175 ;  /* 0x000000ffffcf7224 */ /* 0x000fe400078e00af */
[----:B------:R-:W-:Y:S01]  /*6f950*/  IMAD.MOV.U32 R183, RZ, RZ, R186 ;  /* 0x000000ffffb77224 */ /* 0x000fe200078e00ba */
[C---:B------:R-:W-:Y:S01]  /*6f960*/  HMMA.1688.F32.TF32 R172, R72.reuse, R4, R176 ;  /* 0x0000000448ac723c */ /* 0x040fe200000810b0 */
[----:B------:R-:W-:Y:S01]  /*6f970*/  IMAD.MOV.U32 R189, RZ, RZ, R187 ;  /* 0x000000ffffbd7224 */ /* 0x000fe200078e00bb */
[----:B------:R-:W3:Y:S04]  /*6f980*/  LDL.LU R186, [R1+0x1e8] ;  /* 0x0001e80001ba7983 */ /* 0x000ee80000300800 */
[----:B------:R-:W3:Y:S04]  /*6f990*/  LDL.LU R187, [R1+0x1ec] ;  /* 0x0001ec0001bb7983 */ /* 0x000ee80000300800 */
[----:B------:R-:W4:Y:S11]  /*6f9a0*/  LDL.LU R176, [R1+0x1d0] ;  /* 0x0001d00001b07983 */ /* 0x000f360000300800 */
[----:B------:R-:W-:Y:S02]  /*6f9b0*/  @!UPT UIADD3 URZ, URZ, URZ, URZ ;  /* 0x0000003f3f3ff290 */ /* 0x000fe4000fffe03f */
[----:B------:R-:W-:Y:S04]  /*6f9c0*/  STL.64 [R1+0x100], R172 ;  /* 0x000100ac01007387 */ /* 0x000fe80000100a00 */
[----:B------:R1:W-:Y:S04]  /*6f9d0*/  STL.64 [R1+0x108], R174 ;  /* 0x000108ae01007387 */ /* 0x0003e80000100a00 */
[----:B------:R-:W4:Y:S04]  /*6f9e0*/  LDL.LU R177, [R1+0x1d4] ;  /* 0x0001d40001b17983 */ /* 0x000f280000300800 */
[----:B------:R-:W4:Y:S04]  /*6f9f0*/  LDL.LU R178, [R1+0x1d8] ;  /* 0x0001d80001b27983 */ /* 0x000f280000300800 */
[----:B------:R-:W4:Y:S01]  /*6fa00*/  LDL.LU R179, [R1+0x1dc] ;  /* 0x0001dc0001b37983 */ /* 0x000f220000300800 */
[C---:B------:R-:W-:Y:S08]  /*6fa10*/  HMMA.1688.F32.TF32 R200, R72.reuse, R56, R200 ;  /* 0x0000003848c8723c */ /* 0x040ff000000810c8 */
[----:B-1----:R-:W-:Y:S11]  /*6fa20*/  HMMA.1688.F32.TF32 R172, R72, R52, R248 ;  /* 0x0000003448ac723c */ /* 0x002ff600000810f8 */
[----:B------:R-:W-:Y:S04]  /*6fa30*/  @!UPT UIADD3 URZ, URZ, URZ, URZ ;  /* 0x0000003f3f3ff290 */ /* 0x000fe8000fffe03f */
[----:B------:R-:W-:Y:S04]  /*6fa40*/  STL.64 [R1+0xf0], R200 ;  /* 0x0000f0c801007387 */ /* 0x000fe80000100a00 */
[----:B------:R-:W-:Y:S04]  /*6fa50*/  STL.64 [R1+0xf8], R202 ;  /* 0x0000f8ca01007387 */ /* 0x000fe80000100a00 */
[----:B------:R-:W5:Y:S04]  /*6fa60*/  LDL.LU R248, [R1+0xa0] ;  /* 0x0000a00001f87983 */ /* 0x000f680000300800 */
[----:B------:R-:W5:Y:S04]  /*6fa70*/  LDL.LU R249, [R1+0xa4] ;  /* 0x0000a40001f97983 */ /* 0x000f680000300800 */
[----:B------:R-:W5:Y:S04]  /*6fa80*/  LDL.LU R250, [R1+0xa8] ;  /* 0x0000a80001fa7983 */ /* 0x000f680000300800 */
[----:B------:R-:W5:Y:S01]  /*6fa90*/  LDL.LU R251, [R1+0xac] ;  /* 0x0000ac0001fb7983 */ /* 0x000f620000300800 */
[----:B------:R-:W-:-:S02]  /*6faa0*/  IMAD.MOV.U32 R19, RZ, RZ, R172 ;  /* 0x000000ffff137224 */ /* 0x000fc400078e00ac */
[----:B------:R-:W-:Y:S02]  /*6fab0*/  IMAD.MOV.U32 R22, RZ, RZ, R173 ;  /* 0x000000ffff167224 */ /* 0x000fe400078e00ad */
[----:B------:R-:W-:Y:S02]  /*6fac0*/  IMAD.MOV.U32 R23, RZ, RZ, R174 ;  /* 0x000000ffff177224 */ /* 0x000fe400078e00ae */
[----:B------:R-:W-:-:S05]  /*6fad0*/  IMAD.MOV.U32 R26, RZ, RZ, R175 ;  /* 0x000000ffff1a7224 */ /* 0x000fca00078e00af */
[----:B------:R-:W-:Y:S04]  /*6fae0*/  STL [R1+0x225c], R26 ;  /* 0x00225c1a01007387 */ /* 0x000fe80000100800 */
[----:B------:R-:W-:Y:S04]  /*6faf0*/  STL [R1+0x2258], R23 ;  /* 0x0022581701007387 */ /* 0x000fe80000100800 */
[----:B------:R-:W-:Y:S04]  /*6fb00*/  STL [R1+0x2254], R22 ;  /* 0x0022541601007387 */ /* 0x000fe80000100800 */
[----:B------:R-:W-:Y:S01]  /*6fb10*/  STL [R1+0x2250], R19 ;  /* 0x0022501301007387 */ /* 0x000fe20000100800 */
[C---:B--2---:R-:W-:Y:S11]  /*6fb20*/  HMMA.1688.F32.TF32 R172, R72.reuse, R48, R192 ;  /* 0x0000003048ac723c */ /* 0x044ff600000810c0 */
[----:B------:R-:W-:Y:S11]  /*6fb30*/  @!UPT UIADD3 URZ, URZ, URZ, URZ ;  /* 0x0000003f3f3ff290 */ /* 0x000ff6000fffe03f */
[----:B------:R-:W-:Y:S01]  /*6fb40*/  @!UPT UIADD3 URZ, URZ, URZ, URZ ;  /* 0x0000003f3f3ff290 */ /* 0x000fe2000fffe03f */
[----:B------:R3:W-:Y:S01]  /*6fb50*/  STL [R1+0xd0], R172 ;  /* 0x0000d0ac01007387 */ /* 0x0007e20000100800 */
[----:B------:R-:W-:Y:S02]  /*6fb60*/  IMAD.MOV.U32 R14, RZ, RZ, R173 ;  /* 0x000000ffff0e7224 */ /* 0x000fe400078e00ad */
[----:B------:R-:W-:Y:S02]  /*6fb70*/  IMAD.MOV.U32 R15, RZ, RZ, R174 ;  /* 0x000000ffff0f7224 */ /* 0x000fe400078e00ae */
[----:B------:R-:W-:Y:S02]  /*6fb80*/  IMAD.MOV.U32 R18, RZ, RZ, R175 ;  /* 0x000000ffff127224 */ /* 0x000fe400078e00af */
[C---:B---3--:R-:W-:Y:S03]  /*6fb90*/  HMMA.1688.F32.TF32 R172, R72.reuse, R44, R184 ;  /* 0x0000002c48ac723c */ /* 0x048fe600000810b8 */
[----:B------:R1:W-:Y:S04]  /*6fba0*/  STL [R1+0x2268], R18 ;  /* 0x0022681201007387 */ /* 0x0003e80000100800 */
[----:B------:R2:W-:Y:S11]  /*6fbb0*/  STL [R1+0x2264], R15 ;  /* 0x0022640f01007387 */ /* 0x0005f60000100800 */
[----:B------:R-:W-:Y:S06]  /*6fbc0*/  @!UPT UIADD3 URZ, URZ, URZ, URZ ;  /* 0x0000003f3f3ff290 */ /* 0x000fec000fffe03f */
[----:B------:R-:W-:Y:S02]  /*6fbd0*/  IMAD.MOV.U32 R26, RZ, RZ, R172 ;  /* 0x000000ffff1a7224 */ /* 0x000fe400078e00ac */
[----:B------:R-:W-:Y:S02]  /*6fbe0*/  IMAD.MOV.U32 R23, RZ, RZ, R173 ;  /* 0x000000ffff177224 */ /* 0x000fe400078e00ad */
[----:B------:R-:W-:Y:S02]  /*6fbf0*/  IMAD.MOV.U32 R22, RZ, RZ, R174 ;  /* 0x000000ffff167224 */ /* 0x000fe400078e00ae */
[----:B------:R-:W-:Y:S02]  /*6fc00*/  IMAD.MOV.U32 R19, RZ, RZ, R175 ;  /* 0x000000ffff137224 */ /* 0x000fe400078e00af */
[----:B----4-:R-:W-:Y:S01]  /*6fc10*/  HMMA.1688.F32.TF32 R172, R72, R40, R176 ;  /* 0x0000002848ac723c */ /* 0x010fe200000810b0 */
[----:B------:R3:W-:Y:S04]  /*6fc20*/  STL [R1+0x2260], R14 ;  /* 0x0022600e01007387 */ /* 0x0007e80000100800 */
[----:B------:R-:W-:Y:S04]  /*6fc30*/  STL [R1+0x2278], R19 ;  /* 0x0022781301007387 */ /* 0x000fe80000100800 */
[----:B------:R-:W-:Y:S04]  /*6fc40*/  STL [R1+0x2274], R22 ;  /* 0x0022741601007387 */ /* 0x000fe80000100800 */
[----:B------:R-:W-:Y:S04]  /*6fc50*/  STL [R1+0x2270], R26 ;  /* 0x0022701a01007387 */ /* 0x000fe80000100800 */
[----:B------:R-:W-:Y:S06]  /*6fc60*/  STL [R1+0x226c], R23 ;  /* 0x00226c1701007387 */ /* 0x000fec0000100800 */
[----:B------:R4:W-:Y:S01]  /*6fc70*/  STL [R1+0xb0], R172 ;  /* 0x0000b0ac01007387 */ /* 0x0009e20000100800 */
[----:B-1----:R-:W-:-:S02]  /*6fc80*/  IMAD.MOV.U32 R18, RZ, RZ, R173 ;  /* 0x000000ffff127224 */ /* 0x002fc400078e00ad */
[----:B--2---:R-:W-:Y:S02]  /*6fc90*/  IMAD.MOV.U32 R15, RZ, RZ, R174 ;  /* 0x000000ffff0f7224 */ /* 0x004fe400078e00ae */
[----:B---3--:R-:W-:Y:S01]  /*6fca0*/  IMAD.MOV.U32 R14, RZ, RZ, R175 ;  /* 0x000000ffff0e7224 */ /* 0x008fe200078e00af */
[----:B----4-:R-:W2:Y:S04]  /*6fcb0*/  LDL.LU R172, [R1+0x1c0] ;  /* 0x0001c00001ac7983 */ /* 0x010ea80000300800 */
[----:B------:R-:W2:Y:S04]  /*6fcc0*/  LDL.LU R173, [R1+0x1c4] ;  /* 0x0001c40001ad7983 */ /* 0x000ea80000300800 */
[----:B------:R-:W2:Y:S04]  /*6fcd0*/  LDL.LU R174, [R1+0x1c8] ;  /* 0x0001c80001ae7983 */ /* 0x000ea80000300800 */
[----:B------:R-:W2:Y:S04]  /*6fce0*/  LDL.LU R175, [R1+0x1cc] ;  /* 0x0001cc0001af7983 */ /* 0x000ea80000300800 */
[----:B------:R-:W3:Y:S04]  /*6fcf0*/  LDL.LU R200, [R1+0x1b0] ;  /* 0x0001b00001c87983 */ /* 0x000ee80000300800 */
[----:B------:R-:W3:Y:S04]  /*6fd00*/  LDL.LU R201, [R1+0x1b4] ;  /* 0x0001b40001c97983 */ /* 0x000ee80000300800 */
[----:B------:R-:W3:Y:S04]  /*6fd10*/  LDL.LU R202, [R1+0x1b8] ;  /* 0x0001b80001ca7983 */ /* 0x000ee80000300800 */
[----:B------:R-:W3:Y:S01]  /*6fd20*/  LDL.LU R203, [R1+0x1bc] ;  /* 0x0001bc0001cb7983 */ /* 0x000ee20000300800 */
[----:B-----5:R-:W-:Y:S03]  /*6fd30*/  HMMA.1688.F32.TF32 R176, R72, R36, R248 ;  /* 0x0000002448b0723c */ /* 0x020fe600000810f8 */
[----:B------:R-:W-:Y:S04]  /*6fd40*/  STL [R1+0x2284], R14 ;  /* 0x0022840e01007387 */ /* 0x000fe80000100800 */
[----:B------:R-:W-:Y:S04]  /*6fd50*/  STL [R1+0x2280], R15 ;  /* 0x0022800f01007387 */ /* 0x000fe80000100800 */
[----:B------:R-:W-:Y:S04]  /*6fd60*/  STL [R1+0x227c], R18 ;  /* 0x00227c1201007387 */ /* 0x000fe80000100800 */
        /* <DEDUP_REMOVED lines=8> */
[----:B------:R-:W4:Y:S04]  /*6fdf0*/  LDL.LU R184, [R1+0x190] ;  /* 0x0001900001b87983 */ /* 0x000f280000300800 */
[----:B------:R-:W4:Y:S04]  /*6fe00*/  LDL.LU R185, [R1+0x194] ;  /* 0x0001940001b97983 */ /* 0x000f280000300800 */
[----:B------:R-:W4:Y:S04]  /*6fe10*/  LDL.LU R186, [R1+0x198] ;  /* 0x0001980001ba7983 */ /* 0x000f280000300800 */
[----:B------:R-:W4:Y:S01]  /*6fe20*/  LDL.LU R187, [R1+0x19c] ;  /* 0x00019c0001bb7983 */ /* 0x000f220000300800 */
[----:B------:R-:W-:Y:S01]  /*6fe30*/  MOV R27, R176 ;  /* 0x000000b0001b7202 */ /* 0x000fe20000000f00 */
[----:B------:R-:W-:-:S02]  /*6fe40*/  IMAD.MOV.U32 R30, RZ, RZ, R177 ;  /* 0x000000ffff1e7224 */ /* 0x000fc400078e00b1 */
[----:B------:R-:W4:Y:S01]  /*6fe50*/  LDL.LU R176, [R1+0x180] ;  /* 0x0001800001b07983 */ /* 0x000f220000300800 */
[----:B------:R-:W-:Y:S02]  /*6fe60*/  IMAD.MOV.U32 R31, RZ, RZ, R178 ;  /* 0x000000ffff1f7224 */ /* 0x000fe400078e00b2 */
[----:B------:R-:W-:Y:S01]  /*6fe70*/  IMAD.MOV.U32 R34, RZ, RZ, R179 ;  /* 0x000000ffff227224 */ /* 0x000fe200078e00b3 */
[----:B------:R-:W4:Y:S04]  /*6fe80*/  LDL.LU R177, [R1+0x184] ;  /* 0x0001840001b17983 */ /* 0x000f280000300800 */
[----:B------:R-:W4:Y:S04]  /*6fe90*/  LDL.LU R178, [R1+0x188] ;  /* 0x0001880001b27983 */ /* 0x000f280000300800 */
[----:B------:R-:W4:Y:S04]  /*6fea0*/  LDL.LU R179, [R1+0x18c] ;  /* 0x00018c0001b37983 */ /* 0x000f280000300800 */
[----:B------:R-:W-:Y:S04]  /*6feb0*/  STL [R1+0x2294], R34 ;  /* 0x0022942201007387 */ /* 0x000fe80000100800 */
[----:B------:R-:W-:Y:S04]  /*6fec0*/  STL [R1+0x2290], R31 ;  /* 0x0022901f01007387 */ /* 0x000fe80000100800 */
[----:B------:R-:W-:Y:S04]  /*6fed0*/  STL [R1+0x228c], R30 ;  /* 0x00228c1e01007387 */ /* 0x000fe80000100800 */
[----:B------:R1:W-:Y:S01]  /*6fee0*/  STL [R1+0x2288], R27 ;  /* 0x0022881b01007387 */ /* 0x0003e20000100800 */
[----:B------:R-:W-:Y:S08]  /*6fef0*/  HMMA.1688.F32.TF32 R68, R124, R52, R68 ;  /* 0x000000347c44723c */ /* 0x000ff00000081044 */
[C---:B--2---:R-:W-:Y:S11]  /*6ff00*/  HMMA.1688.F32.TF32 R172, R72.reuse, R32, R172 ;  /* 0x0000002048ac723c */ /* 0x044ff600000810ac */
[----:B------:R-:W-:Y:S11]  /*6ff10*/  @!UPT UIADD3 URZ, URZ, URZ, URZ ;  /* 0x0000003f3f3ff290 */ /* 0x000ff6000fffe03f */
[----:B------:R-:W-:Y:S02]  /*6ff20*/  @!UPT UIADD3 URZ, URZ, URZ, URZ ;  /* 0x0000003f3f3ff290 */ /* 0x000fe4000fffe03f */
[----:B------:R-:W-:Y:S02]  /*6ff30*/  IMAD.MOV.U32 R19, RZ, RZ, R172 ;  /* 0x000000ffff137224 */ /* 0x000fe400078e00ac */
[----:B------:R-:W-:Y:S02]  /*6ff40*/  IMAD.MOV.U32 R22, RZ, RZ, R173 ;  /* 0x000000ffff167224 */ /* 0x000fe400078e00ad */
[----:B------:R-:W-:Y:S02]  /*6ff50*/  IMAD.MOV.U32 R26, RZ, RZ, R174 ;  /* 0x000000ffff1a7224 */ /* 0x000fe400078e00ae */
[----:B------:R-:W-:Y:S02]  /*6ff60*/  IMAD.MOV.U32 R23, RZ, RZ, R175 ;  /* 0x000000ffff177224 */ /* 0x000fe400078e00af */
[C---:B---3--:R-:W-:Y:S03]  /*6ff70*/  HMMA.1688.F32.TF32 R172, R72.reuse, R28, R200 ;  /* 0x0000001c48ac723c */ /* 0x048fe600000810c8 */
[----:B------:R-:W-:Y:S11]  /*6ff80*/  STL [R1+0x22a4], R23 ;  /* 0x0022a41701007387 */ /* 0x000ff60000100800 */
[----:B------:R-:W-:Y:S10]  /*6ff90*/  @!UPT UIADD3 URZ, URZ, URZ, URZ ;  /* 0x0000003f3f3ff290 */ /* 0x000ff4000fffe03f */
[----:B-1----:R-:W-:Y:S02]  /*6ffa0*/  IMAD.MOV.U32 R27, RZ, RZ, R172 ;  /* 0x000000ffff1b7224 */ /* 0x002fe400078e00ac */
[----:B------:R-:W-:Y:S02]  /*6ffb0*/  IMAD.MOV.U32 R14, RZ, RZ, R173 ;  /* 0x000000ffff0e7224 */ /* 0x000fe400078e00ad */
[----:B------:R-:W-:Y:S02]  /*6ffc0*/  IMAD.MOV.U32 R15, RZ, RZ, R174 ;  /* 0x000000ffff0f7224 */ /* 0x000fe400078e00ae */
[----:B------:R-:W-:Y:S02]  /*6ffd0*/  IMAD.MOV.U32 R18, RZ, RZ, R175 ;  /* 0x000000ffff127224 */ /* 0x000fe400078e00af */
[C---:B-----5:R-:W-:Y:S01]  /*6ffe0*/  HMMA.1688.F32.TF32 R172, R72.reuse, R24, R192 ;  /* 0x0000001848ac723c */ /* 0x060fe200000810c0 */
[----:B------:R-:W-:Y:S04]  /*6fff0*/  STL [R1+0x22a0], R26 ;  /* 0x0022a01a01007387 */ /* 0x000fe80000100800 */
[----:B------:R-:W-:Y:S04]  /*70000*/  STL [R1+0x229c], R22 ;  /* 0x00229c1601007387 */ /* 0x000fe80000100800 */
[----:B------:R1:W-:Y:S11]  /*70010*/  STL [R1+0x2298], R19 ;  /* 0x0022981301007387 */ /* 0x0003f60000100800 */
[----:B------:R-:W-:Y:S04]  /*70020*/  @!UPT UIADD3 URZ, URZ, URZ, URZ ;  /* 0x0000003f3f3ff290 */ /* 0x000fe8000fffe03f */
[----:B-1----:R-:W-:Y:S02]  /*70030*/  IMAD.MOV.U32 R19, RZ, RZ, R172 ;  /* 0x000000ffff137224 */ /* 0x002fe400078e00ac */
[----:B------:R-:W-:Y:S02]  /*70040*/  IMAD.MOV.U32 R34, RZ, RZ, R173 ;  /* 0x000000ffff227224 */ /* 0x000fe400078e00ad */
[----:B------:R-:W-:Y:S02]  /*70050*/  IMAD.MOV.U32 R31, RZ, RZ, R174 ;  /* 0x000000ffff1f7224 */ /* 0x000fe400078e00ae */
[----:B------:R-:W-:Y:S02]  /*70060*/  IMAD.MOV.U32 R30, RZ, RZ, R175 ;  /* 0x000000ffff1e7224 */ /* 0x000fe400078e00af */
[C---:B----4-:R-:W-:Y:S01]  /*70070*/  HMMA.1688.F32.TF32 R172, R72.reuse, R20, R184 ;  /* 0x0000001448ac723c */ /* 0x050fe200000810b8 */
[----:B------:R-:W-:Y:S11]  /*70080*/  STL [R1+0x22b4], R18 ;  /* 0x0022b41201007387 */ /* 0x000ff60000100800 */
[----:B------:R-:W-:Y:S11]  /*70090*/  @!UPT UIADD3 URZ, URZ, URZ, URZ ;  /* 0x0000003f3f3ff290 */ /* 0x000ff6000fffe03f */
[----:B------:R-:W-:Y:S01]  /*700a0*/  @!UPT UIADD3 URZ, URZ, URZ, URZ ;  /* 0x0000003f3f3ff290 */ /* 0x000fe2000fffe03f */
[----:B------:R-:W-:Y:S01]  /*700b0*/  IMAD.MOV.U32 R35, RZ, RZ, R172 ;  /* 0x000000ffff237224 */ /* 0x000fe200078e00ac */
[----:B------:R-:W-:Y:S01]  /*700c0*/  MOV R39, R174 ;  /* 0x000000ae00277202 */ /* 0x000fe20000000f00 */
[----:B------:R-:W-:Y:S02]  /*700d0*/  IMAD.MOV.U32 R38, RZ, RZ, R173 ;  /* 0x000000ffff267224 */ /* 0x000fe400078e00ad */
[----:B------:R-:W-:Y:S02]  /*700e0*/  IMAD.MOV.U32 R42, RZ, RZ, R175 ;  /* 0x000000ffff2a7224 */ /* 0x000fe400078e00af */
[C---:B------:R-:W-:Y:S08]  /*700f0*/  HMMA.1688.F32.TF32 R172, R72.reuse, R16, R176 ;  /* 0x0000001048ac723c */ /* 0x040ff000000810b0 */
[----:B------:R-:W-:Y:S08]  /*70100*/  HMMA.1688.F32.TF32 R72, R72, R12, R248 ;  /* 0x0000000c4848723c */ /* 0x000ff000000810f8 */
[----:B------:R-:W-:Y:S01]  /*70110*/  HMMA.1688.F32.TF32 R248, R124, R64, R160 ;  /* 0x000000407cf8723c */ /* 0x000fe200000810a0 */
[----:B------:R-:W-:Y:S04]  /*70120*/  STL [R1+0x22b0], R15 ;  /* 0x0022b00f01007387 */ /* 0x000fe80000100800 */
[----:B------:R-:W-:Y:S04]  /*70130*/  STL [R1+0x22ac], R14 ;  /* 0x0022ac0e01007387 */ /* 0x000fe80000100800 */
[----:B------:R-:W-:Y:S04]  /*70140*/  STL [R1+0x22a8], R27 ;  /* 0x0022a81b01007387 */ /* 0x000fe80000100800 */
[----:B------:R1:W-:Y:S10]  /*70150*/  STL [R1+0x22b8], R19 ;  /* 0x0022b81301007387 */ /* 0x0003f40000100800 */
[----:B------:R2:W-:Y:S04]  /*70160*/  STL.64 [R1+0x2120], R250 ;  /* 0x002120fa01007387 */ /* 0x0005e80000100a00 */
[----:B------:R3:W-:Y:S04]  /*70170*/  STL.64 [R1+0x2118], R248 ;  /* 0x002118f801007387 */ /* 0x0007e80000100a00 */
[----:B------:R-:W-:Y:S04]  /*70180*/  STL.64 [R1+0x20e0], R70 ;  /* 0x0020e04601007387 */ /* 0x000fe80000100a00 */
        /* <DEDUP_REMOVED lines=12> */
[----:B-1----:R-:W-:-:S02]  /*70250*/  IMAD.MOV.U32 R19, RZ, RZ, R72 ;  /* 0x000000ffff137224 */ /* 0x002fc400078e0048 */
[----:B------:R-:W-:Y:S02]  /*70260*/  IMAD.MOV.U32 R18, RZ, RZ, R73 ;  /* 0x000000ffff127224 */ /* 0x000fe400078e0049 */
[----:B------:R-:W-:Y:S02]  /*70270*/  IMAD.MOV.U32 R15, RZ, RZ, R74 ;  /* 0x000000ffff0f7224 */ /* 0x000fe400078e004a */
[----:B------:R-:W-:Y:S02]  /*70280*/  IMAD.MOV.U32 R14, RZ, RZ, R75 ;  /* 0x000000ffff0e7224 */ /* 0x000fe400078e004b */
[C---:B------:R-:W-:Y:S11]  /*70290*/  HMMA.1688.F32.TF32 R72, R124.reuse, R60, R164 ;  /* 0x0000003c7c48723c */ /* 0x040ff600000810a4 */
[----:B------:R-:W-:Y:S11]  /*702a0*/  @!UPT UIADD3 URZ, URZ, URZ, URZ ;  /* 0x0000003f3f3ff290 */ /* 0x000ff6000fffe03f */
[----:B------:R-:W-:Y:S02]  /*702b0*/  @!UPT UIADD3 URZ, URZ, URZ, URZ ;  /* 0x0000003f3f3ff290 */ /* 0x000fe4000fffe03f */
[----:B------:R-:W-:Y:S02]  /*702c0*/  IMAD.MOV.U32 R58, RZ, RZ, R72 ;  /* 0x000000ffff3a7224 */ /* 0x000fe400078e0048 */
        /* <DEDUP_REMOVED lines=10> */
[----:B------:R-:W-:Y:S01]  /*70370*/  HMMA.1688.F32.TF32 R72, R124, R4, R120 ;  /* 0x000000047c48723c */ /* 0x000fe20000081078 */
[----:B------:R-:W-:Y:S02]  /*70380*/  IMAD.MOV.U32 R27, RZ, RZ, R172 ;  /* 0x000000ffff1b7224 */ /* 0x000fe400078e00ac */
[----:B------:R-:W-:Y:S01]  /*70390*/  IMAD.MOV.U32 R23, RZ, RZ, R173 ;  /* 0x000000ffff177224 */ /* 0x000fe200078e00ad */
[----:B------:R-:W-:Y:S01]  /*703a0*/  LDS R172, [R3+0x142080] ;  /* 0x1420800003ac7984 */ /* 0x000fe20000000800 */
[----:B------:R-:W-:-:S02]  /*703b0*/  IMAD.MOV.U32 R26, RZ, RZ, R174 ;  /* 0x000000ffff1a7224 */ /* 0x000fc400078e00ae */
[----:B------:R-:W-:Y:S01]  /*703c0*/  IMAD.MOV.U32 R22, RZ, RZ, R175 ;  /* 0x000000ffff167224 */ /* 0x000fe200078e00af */
[----:B------:R-:W-:Y:S04]  /*703d0*/  LDS R174, [R3+0x142480] ;  /* 0x1424800003ae7984 */ /* 0x000fe80000000800 */
[----:B------:R-:W-:Y:S04]  /*703e0*/  LDS R173, [R252+0x142080] ;  /* 0x14208000fcad7984 */ /* 0x000fe80000000800 */
[----:B------:R-:W5:Y:S08]  /*703f0*/  LDS R175, [R252+0x142480] ;  /* 0x14248000fcaf7984 */ /* 0x000f700000000800 */
[----:B------:R-:W-:Y:S01]  /*70400*/  MOV R43, R72 ;  /* 0x00000048002b7202 */ /* 0x000fe20000000f00 */
[----:B------:R-:W-:-:S02]  /*70410*/  IMAD.MOV.U32 R46, RZ, RZ, R73 ;  /* 0x000000ffff2e7224 */ /* 0x000fc400078e0049 */
[----:B------:R-:W-:Y:S02]  /*70420*/  IMAD.MOV.U32 R47, RZ, RZ, R74 ;  /* 0x000000ffff2f7224 */ /* 0x000fe400078e004a */
[----:B------:R-:W-:Y:S02]  /*70430*/  IMAD.MOV.U32 R50, RZ, RZ, R75 ;  /* 0x000000ffff327224 */ /* 0x000fe400078e004b */
[C---:B------:R-:W-:Y:S08]  /*70440*/  HMMA.1688.F32.TF32 R72, R124.reuse, R56, R116 ;  /* 0x000000387c48723c */ /* 0x040ff00000081074 */
[C---:B------:R-:W-:Y:S08]  /*70450*/  HMMA.1688.F32.TF32 R76, R124.reuse, R44, R76 ;  /* 0x0000002c7c4c723c */ /* 0x040ff0000008104c */
[----:B------:R-:W-:Y:S08]  /*70460*/  HMMA.1688.F32.TF32 R80, R124, R40, R80 ;  /* 0x000000287c50723c */ /* 0x000ff00000081050 */
[----:B--2---:R-:W-:-:S02]  /*70470*/  IMAD.MOV.U32 R251, RZ, RZ, R72 ;  /* 0x000000fffffb7224 */ /* 0x004fc400078e0048 */
[----:B------:R-:W-:Y:S02]  /*70480*/  IMAD.MOV.U32 R250, RZ, RZ, R73 ;  /* 0x000000fffffa7224 */ /* 0x000fe400078e0049 */
[----:B---3--:R-:W-:Y:S02]  /*70490*/  IMAD.MOV.U32 R249, RZ, RZ, R74 ;  /* 0x000000fffff97224 */ /* 0x008fe400078e004a */
[----:B------:R-:W-:Y:S02]  /*704a0*/  IMAD.MOV.U32 R248, RZ, RZ, R75 ;  /* 0x000000fffff87224 */ /* 0x000fe400078e004b */
[C---:B------:R-:W-:Y:S08]  /*704b0*/  HMMA.1688.F32.TF32 R72, R124.reuse, R48, R112 ;  /* 0x000000307c48723c */ /* 0x040ff00000081070 */
[C---:B------:R-:W-:Y:S08]  /*704c0*/  HMMA.1688.F32.TF32 R84, R124.reuse, R36, R84 ;  /* 0x000000247c54723c */ /* 0x040ff00000081054 */
[C---:B------:R-:W-:Y:S08]  /*704d0*/  HMMA.1688.F32.TF32 R88, R124.reuse, R32, R88 ;  /* 0x000000207c58723c */ /* 0x040ff00000081058 */
[C---:B------:R-:W-:Y:S08]  /*704e0*/  HMMA.1688.F32.TF32 R92, R124.reuse, R28, R92 ;  /* 0x0000001c7c5c723c */ /* 0x040ff0000008105c */
[C---:B------:R-:W-:Y:S08]  /*704f0*/  HMMA.1688.F32.TF32 R96, R124.reuse, R24, R96 ;  /* 0x000000187c60723c */ /* 0x040ff00000081060 */
[C---:B------:R-:W-:Y:S01]  /*70500*/  HMMA.1688.F32.TF32 R100, R124.reuse, R20, R100 ;  /* 0x000000147c64723c */ /* 0x040fe20000081064 */
[----:B------:R1:W-:Y:S07]  /*70510*/  STL.64 [R1+0x20d8], R68 ;  /* 0x0020d84401007387 */ /* 0x0003ee0000100a00 */
[C---:B------:R-:W-:Y:S01]  /*70520*/  HMMA.1688.F32.TF32 R104, R124.reuse, R16, R104 ;  /* 0x000000107c68723c */ /* 0x040fe20000081068 */
[----:B------:R-:W-:Y:S07]  /*70530*/  STL.64 [R1+0x20f0], R74 ;  /* 0x0020f04a01007387 */ /* 0x000fee0000100a00 */
[----:B------:R-:W-:Y:S01]  /*70540*/  HMMA.1688.F32.TF32 R108, R124, R12, R108 ;  /* 0x0000000c7c6c723c */ /* 0x000fe2000008106c */
        /* <DEDUP_REMOVED lines=17> */
[----:B------:R-:W-:Y:S01]  /*70660*/  STL.64 [R1+0x2190], R110 ;  /* 0x0021906e01007387 */ /* 0x000fe20000100a00 */
[C---:B-----5:R-:W-:Y:S08]  /*70670*/  HMMA.1688.F32.TF32 R116, R172.reuse, R60, R184 ;  /* 0x0000003cac74723c */ /* 0x060ff000000810b8 */
[----:B----4-:R-:W-:Y:S01]  /*70680*/  HMMA.1688.F32.TF32 R112, R172, R64, R192 ;  /* 0x00000040ac70723c */ /* 0x010fe200000810c0 */
[----:B------:R-:W-:Y:S01]  /*70690*/  STL.64 [R1+0x2188], R108 ;  /* 0x0021886c01007387 */ /* 0x000fe20000100a00 */
[----:B------:R-:W-:-:S02]  /*706a0*/  IMAD.MOV.U32 R168, RZ, RZ, R145 ;  /* 0x000000ffffa87224 */ /* 0x000fc400078e0091 */
[----:B------:R-:W-:Y:S02]  /*706b0*/  IMAD.MOV.U32 R169, RZ, RZ, R144 ;  /* 0x000000ffffa97224 */ /* 0x000fe400078e0090 */
[----:B------:R-:W-:Y:S02]  /*706c0*/  IMAD.MOV.U32 R170, RZ, RZ, R141 ;  /* 0x000000ffffaa7224 */ /* 0x000fe400078e008d */
[----:B------:R-:W-:Y:S02]  /*706d0*/  IMAD.MOV.U32 R171, RZ, RZ, R140 ;  /* 0x000000ffffab7224 */ /* 0x000fe400078e008c */
[----:B------:R-:W-:Y:S02]  /*706e0*/  IMAD.MOV.U32 R164, RZ, RZ, R137 ;  /* 0x000000ffffa47224 */ /* 0x000fe400078e0089 */
[----:B------:R-:W-:Y:S02]  /*706f0*/  IMAD.MOV.U32 R165, RZ, RZ, R136 ;  /* 0x000000ffffa57224 */ /* 0x000fe400078e0088 */
[----:B------:R-:W-:-:S09]  /*70700*/  IMAD.MOV.U32 R166, RZ, RZ, R129 ;  /* 0x000000ffffa67224 */ /* 0x000fd200078e0081 */
[----:B------:R-:W-:Y:S04]  /*70710*/  STL.64 [R1+0x21a0], R114 ;  /* 0x0021a07201007387 */ /* 0x000fe80000100a00 */
[----:B------:R-:W-:Y:S04]  /*70720*/  STL.64 [R1+0x2198], R112 ;  /* 0x0021987001007387 */ /* 0x000fe80000100a00 */
[----:B------:R-:W-:Y:S04]  /*70730*/  STL.64 [R1+0x21b0], R118 ;  /* 0x0021b07601007387 */ /* 0x000fe80000100a00 */
[----:B------:R-:W-:Y:S04]  /*70740*/  STL.64 [R1+0x21a8], R116 ;  /* 0x0021a87401007387 */ /* 0x000fe80000100a00 */
[----:B------:R-:W3:Y:S04]  /*70750*/  LDL.LU R145, [R1+0x2328] ;  /* 0x0023280001917983 */ /* 0x000ee80000300800 */
[----:B------:R-:W3:Y:S04]  /*70760*/  LDL.LU R144, [R1+0x2324] ;  /* 0x0023240001907983 */ /* 0x000ee80000300800 */
[----:B------:R-:W4:Y:S01]  /*70770*/  LDL.LU R141, [R1+0x2320] ;  /* 0x00232000018d7983 */ /* 0x000f220000300800 */
[----:B------:R-:W-:-:S03]  /*70780*/  IMAD.MOV.U32 R167, RZ, RZ, R128 ;  /* 0x000000ffffa77224 */ /* 0x000fc600078e0080 */
[----:B------:R-:W4:Y:S01]  /*70790*/  LDL.LU R140, [R1+0x231c] ;  /* 0x00231c00018c7983 */ /* 0x000f220000300800 */
[----:B------:R-:W-:-:S03]  /*707a0*/  IMAD.MOV.U32 R146, RZ, RZ, R133 ;  /* 0x000000ffff927224 */ /* 0x000fc600078e0085 */
[----:B------:R-:W5:Y:S01]  /*707b0*/  LDL.LU R137, [R1+0x2318] ;  /* 0x0023180001897983 */ /* 0x000f620000300800 */
[----:B------:R-:W-:-:S03]  /*707c0*/  MOV R147, R132 ;  /* 0x0000008400937202 */ /* 0x000fc60000000f00 */
[----:B------:R-:W5:Y:S04]  /*707d0*/  LDL.LU R136, [R1+0x2314] ;  /* 0x0023140001887983 */ /* 0x000f680000300800 */
[----:B------:R-:W2:Y:S04]  /*707e0*/  LDL.LU R129, [R1+0x2310] ;  /* 0x0023100001817983 */ /* 0x000ea80000300800 */
[----:B------:R-:W2:Y:S04]  /*707f0*/  LDL.LU R128, [R1+0x230c] ;  /* 0x00230c0001807983 */ /* 0x000ea80000300800 */
[----:B------:R-:W2:Y:S04]  /*70800*/  LDL.LU R133, [R1+0x2308] ;  /* 0x0023080001857983 */ /* 0x000ea80000300800 */
[----:B------:R-:W2:Y:S04]  /*70810*/  LDL.LU R132, [R1+0x2304] ;  /* 0x0023040001847983 */ /* 0x000ea80000300800 */
        /* <DEDUP_REMOVED lines=9> */
[----:B------:R-:W4:Y:S01]  /*708b0*/  LDL.LU R134, [R1+0x2c8] ;  /* 0x0002c80001867983 */ /* 0x000f220000300800 */
[----:B------:R-:W-:-:S03]  /*708c0*/  IMAD.MOV.U32 R160, RZ, RZ, R149 ;  /* 0x000000ffffa07224 */ /* 0x000fc600078e0095 */
[----:B------:R-:W4:Y:S01]  /*708d0*/  LDL.LU R135, [R1+0x2cc] ;  /* 0x0002cc0001877983 */ /* 0x000f220000300800 */
[----:B------:R-:W-:-:S03]  /*708e0*/  IMAD.MOV.U32 R161, RZ, RZ, R148 ;  /* 0x000000ffffa17224 */ /* 0x000fc600078e0094 */
        /* <DEDUP_REMOVED lines=16> */
[----:B------:R-:W-:Y:S04]  /*709f0*/  STL.64 [R1+0x21c0], R122 ;  /* 0x0021c07a01007387 */ /* 0x000fe80000100a00 */
[----:B------:R-:W-:Y:S01]  /*70a00*/  STL.64 [R1+0x21b8], R120 ;  /* 0x0021b87801007387 */ /* 0x000fe20000100a00 */
[----:B------:R-:W-:-:S02]  /*70a10*/  IMAD.MOV.U32 R194, RZ, RZ, R244 ;  /* 0x000000ffffc27224 */ /* 0x000fc400078e00f4 */
[----:B------:R-:W-:Y:S02]  /*70a20*/  IMAD.MOV.U32 R195, RZ, RZ, R245 ;  /* 0x000000ffffc37224 */ /* 0x000fe400078e00f5 */
[----:B------:R-:W-:Y:S02]  /*70a30*/  IMAD.MOV.U32 R200, RZ, RZ, R246 ;  /* 0x000000ffffc87224 */ /* 0x000fe400078e00f6 */
[----:B------:R-:W-:Y:S01]  /*70a40*/  IMAD.MOV.U32 R201, RZ, RZ, R247 ;  /* 0x000000ffffc97224 */ /* 0x000fe200078e00f7 */
[C---:B--2---:R-:W-:Y:S08]  /*70a50*/  HMMA.1688.F32.TF32 R128, R172.reuse, R56, R128 ;  /* 0x00000038ac80723c */ /* 0x044ff00000081080 */
[----:B---3--:R-:W-:Y:S11]  /*70a60*/  HMMA.1688.F32.TF32 R124, R172, R4, R184 ;  /* 0x00000004ac7c723c */ /* 0x008ff600000810b8 */
[----:B------:R-:W-:Y:S11]  /*70a70*/  @!UPT UIADD3 URZ, URZ, URZ, URZ ;  /* 0x0000003f3f3ff290 */ /* 0x000ff6000fffe03f */
[----:B------:R-:W-:Y:S01]  /*70a80*/  @!UPT UIADD3 URZ, URZ, URZ, URZ ;  /* 0x0000003f3f3ff290 */ /* 0x000fe2000fffe03f */
[----:B------:R-:W-:Y:S04]  /*70a90*/  STL.64 [R1+0x21d0], R126 ;  /* 0x0021d07e01007387 */ /* 0x000fe80000100a00 */
[----:B------:R-:W-:Y:S04]  /*70aa0*/  STL.64 [R1+0x21c8], R124 ;  /* 0x0021c87c01007387 */ /* 0x000fe80000100a00 */
[----:B------:R-:W-:Y:S04]  /*70ab0*/  STL.64 [R1+0x21e0], R130 ;  /* 0x0021e08201007387 */ /* 0x000fe80000100a00 */
[----:B------:R-:W-:Y:S04]  /*70ac0*/  STL.64 [R1+0x21d8], R128 ;  /* 0x0021d88001007387 */ /* 0x000fe80000100a00 */
[----:B------:R-:W2:Y:S04]  /*70ad0*/  LDL.LU R192, [R1+0x150] ;  /* 0x0001500001c07983 */ /* 0x000ea80000300800 */
[----:B------:R-:W2:Y:S04]  /*70ae0*/  LDL.LU R193, [R1+0x154] ;  /* 0x0001540001c17983 */ /* 0x000ea80000300800 */
[----:B------:R-:W3:Y:S04]  /*70af0*/  LDL.LU R244, [R1+0x22f8] ;  /* 0x0022f80001f47983 */ /* 0x000ee80000300800 */
[----:B------:R-:W3:Y:S04]  /*70b00*/  LDL.LU R245, [R1+0x22f4] ;  /* 0x0022f40001f57983 */ /* 0x000ee80000300800 */
[----:B------:R-:W2:Y:S04]  /*70b10*/  LDL.LU R184, [R1+0x170] ;  /* 0x0001700001b87983 */ /* 0x000ea80000300800 */
[----:B------:R-:W2:Y:S04]  /*70b20*/  LDL.LU R185, [R1+0x174] ;  /* 0x0001740001b97983 */ /* 0x000ea80000300800 */
[----:B------:R-:W2:Y:S04]  /*70b30*/  LDL.LU R186, [R1+0x178] ;  /* 0x0001780001ba7983 */ /* 0x000ea80000300800 */
[----:B------:R-:W2:Y:S04]  /*70b40*/  LDL.LU R187, [R1+0x17c] ;  /* 0x00017c0001bb7983 */ /* 0x000ea80000300800 */
[----:B------:R-:W3:Y:S04]  /*70b50*/  LDL.LU R246, [R1+0x22f0] ;  /* 0x0022f00001f67983 */ /* 0x000ee80000300800 */
[----:B------:R-:W3:Y:S01]  /*70b60*/  LDL.LU R247, [R1+0x22ec] ;  /* 0x0022ec0001f77983 */ /* 0x000ee20000300800 */
[----:B------:R-:W-:-:S03]  /*70b70*/  IMAD.MOV.U32 R71, RZ, RZ, R243 ;  /* 0x000000ffff477224 */ /* 0x000fc600078e00f3 */
[----:B------:R-:W-:Y:S04]  /*70b80*/  LDS R243, [R2+0x142480] ;  /* 0x1424800002f37984 */ /* 0x000fe80000000800 */
[----:B------:R-:W-:Y:S04]  /*70b90*/  LDS R240, [R71+0x142080] ;  /* 0x1420800047f07984 */ /* 0x000fe80000000800 */
[----:B------:R-:W5:Y:S01]  /*70ba0*/  LDS R242, [R71+0x142480] ;  /* 0x1424800047f27984 */ /* 0x000f620000000800 */
[C---:B----4-:R-:W-:Y:S01]  /*70bb0*/  HMMA.1688.F32.TF32 R132, R172.reuse, R52, R132 ;  /* 0x00000034ac84723c */ /* 0x050fe20000081084 */
[----:B-1----:R-:W-:Y:S01]  /*70bc0*/  IMAD.MOV.U32 R68, RZ, RZ, R190 ;  /* 0x000000ffff447224 */ /* 0x002fe200078e00be */
[----:B------:R-:W-:Y:S01]  /*70bd0*/  MOV R70, R199 ;  /* 0x000000c700467202 */ /* 0x000fe20000000f00 */
[----:B------:R-:W-:Y:S01]  /*70be0*/  IMAD.MOV.U32 R69, RZ, RZ, R191 ;  /* 0x000000ffff457224 */ /* 0x000fe200078e00bf */
[----:B------:R-:W4:Y:S04]  /*70bf0*/  LDL.LU R202, [R1+0x148] ;  /* 0x0001480001ca7983 */ /* 0x000f280000300800 */
[C---:B-----5:R-:W-:Y:S01]  /*70c00*/  HMMA.1688.F32.TF32 R136, R172.reuse, R48, R136 ;  /* 0x00000030ac88723c */ /* 0x060fe20000081088 */
[----:B------:R-:W4:Y:S07]  /*70c10*/  LDL.LU R203, [R1+0x14c] ;  /* 0x00014c0001cb7983 */ /* 0x000f2e0000300800 */
        /* <DEDUP_REMOVED lines=9> */
[----:B------:R-:W-:-:S02]  /*70cb0*/  IMAD.MOV.U32 R76, RZ, RZ, R197 ;  /* 0x000000ffff4c7224 */ /* 0x000fc400078e00c5 */
[----:B------:R-:W5:Y:S01]  /*70cc0*/  LDL.LU R197, [R1+0x22e8] ;  /* 0x0022e80001c57983 */ /* 0x000f620000300800 */
[----:B------:R-:W-:Y:S02]  /*70cd0*/  IMAD.MOV.U32 R77, RZ, RZ, R198 ;  /* 0x000000ffff4d7224 */ /* 0x000fe400078e00c6 */
[----:B------:R-:W-:Y:S01]  /*70ce0*/  IMAD.MOV.U32 R78, RZ, RZ, R188 ;  /* 0x000000ffff4e7224 */ /* 0x000fe200078e00bc */
[----:B------:R-:W5:Y:S01]  /*70cf0*/  LDL.LU R198, [R1+0x22e4] ;  /* 0x0022e40001c67983 */ /* 0x000f620000300800 */
[----:B------:R-:W-:Y:S02]  /*70d00*/  IMAD.MOV.U32 R79, RZ, RZ, R180 ;  /* 0x000000ffff4f7224 */ /* 0x000fe400078e00b4 */
[----:B------:R-:W-:Y:S01]  /*70d10*/  IMAD.MOV.U32 R72, RZ, RZ, R181 ;  /* 0x000000ffff487224 */ /* 0x000fe200078e00b5 */
[----:B------:R-:W2:Y:S01]  /*70d20*/  LDL.LU R188, [R1+0x22e0] ;  /* 0x0022e00001bc7983 */ /* 0x000ea20000300800 */
[----:B------:R-:W-:-:S03]  /*70d30*/  IMAD.MOV.U32 R73, RZ, RZ, R182 ;  /* 0x000000ffff497224 */ /* 0x000fc600078e00b6 */
[----:B------:R-:W2:Y:S01]  /*70d40*/  LDL.LU R180, [R1+0x22dc] ;  /* 0x0022dc0001b47983 */ /* 0x000ea20000300800 */
[----:B------:R-:W-:-:S03]  /*70d50*/  IMAD.MOV.U32 R74, RZ, RZ, R183 ;  /* 0x000000ffff4a7224 */ /* 0x000fc600078e00b7 */
[----:B------:R-:W2:Y:S01]  /*70d60*/  LDL.LU R181, [R1+0x22d8] ;  /* 0x0022d80001b57983 */ /* 0x000ea20000300800 */
[----:B------:R-:W-:-:S03]  /*70d70*/  IMAD.MOV.U32 R75, RZ, RZ, R189 ;  /* 0x000000ffff4b7224 */ /* 0x000fc600078e00bd */
[----:B------:R-:W2:Y:S01]  /*70d80*/  LDL.LU R182, [R1+0x22d4] ;  /* 0x0022d40001b67983 */ /* 0x000ea20000300800 */
[C---:B------:R-:W-:Y:S03]  /*70d90*/  HMMA.1688.F32.TF32 R228, R240.reuse, R20, R228 ;  /* 0x00000014f0e4723c */ /* 0x040fe600000810e4 */
[----:B------:R-:W2:Y:S04]  /*70da0*/  LDL.LU R183, [R1+0x22d0] ;  /* 0x0022d00001b77983 */ /* 0x000ea80000300800 */
[----:B------:R-:W2:Y:S04]  /*70db0*/  LDL.LU R189, [R1+0x22cc] ;  /* 0x0022cc0001bd7983 */ /* 0x000ea80000300800 */
[----:B------:R-:W2:Y:S04]  /*70dc0*/  LDL.LU R190, [R1+0x22c8] ;  /* 0x0022c80001be7983 */ /* 0x000ea80000300800 */
[----:B------:R-:W2:Y:S04]  /*70dd0*/  LDL.LU R191, [R1+0x22c4] ;  /* 0x0022c40001bf7983 */ /* 0x000ea80000300800 */
[----:B------:R-:W5:Y:S01]  /*70de0*/  LDL.LU R199, [R1+0x22c0] ;  /* 0x0022c00001c77983 */ /* 0x000f620000300800 */
[----:B---3--:R-:W-:Y:S03]  /*70df0*/  HMMA.1688.F32.TF32 R176, R240, R64, R244 ;  /* 0x00000040f0b0723c */ /* 0x008fe600000810f4 */
[----:B------:R-:W-:Y:S04]  /*70e00*/  LDS R244, [R3+0x142800] ;  /* 0x1428000003f47984 */ /* 0x000fe80000000800 */
[----:B------:R-:W-:Y:S04]  /*70e10*/  LDS R246, [R3+0x142c00] ;  /* 0x142c000003f67984 */ /* 0x000fe80000000800 */
[----:B------:R-:W-:Y:S04]  /*70e20*/  LDS R245, [R252+0x142800] ;  /* 0x14280000fcf57984 */ /* 0x000fe80000000800 */
[----:B------:R-:W1:Y:S01]  /*70e30*/  LDS R247, [R252+0x142c00] ;  /* 0x142c0000fcf77984 */ /* 0x000e620000000800 */
[----:B------:R-:W-:-:S02]  /*70e40*/  IMAD.MOV.U32 R65, RZ, RZ, R71 ;  /* 0x000000ffff417224 */ /* 0x000fc400078e0047 */
[----:B------:R-:W-:Y:S02]  /*70e50*/  IMAD.MOV.U32 R71, RZ, RZ, R207 ;  /* 0x000000ffff477224 */ /* 0x000fe400078e00cf */
[----:B------:R-:W3:Y:S05]  /*70e60*/  LDL.LU R207, [R1+0x22bc] ;  /* 0x0022bc0001cf7983 */ /* 0x000eea0000300800 */
[----:B-1----:R-:W-:Y:S11]  /*70e70*/  HMMA.1688.F32.TF32 R68, R244, R10, R68 ;  /* 0x0000000af444723c */ /* 0x002ff60000081044 */
[----:B------:R-:W-:Y:S11]  /*70e80*/  @!UPT UIADD3 URZ, URZ, URZ, URZ ;  /* 0x0000003f3f3ff290 */ /* 0x000ff6000fffe03f */
[----:B------:R-:W-:Y:S02]  /*70e90*/  @!UPT UIADD3 URZ, URZ, URZ, URZ ;  /* 0x0000003f3f3ff290 */ /* 0x000fe4000fffe03f */
[----:B------:R-:W-:Y:S02]  /*70ea0*/  IMAD.MOV.U32 R20, RZ, RZ, R71 ;  /* 0x000000ffff147224 */ /* 0x000fe400078e0047 */
[----:B------:R-:W-:Y:S01]  /*70eb0*/  IMAD.MOV.U32 R71, RZ, RZ, R248 ;  /* 0x000000ffff477224 */ /* 0x000fe200078e00f8 */
[----:B------:R-:W-:Y:S02]  /*70ec0*/  MOV R248, R19 ;  /* 0x0000001300f87202 */ /* 0x000fe40000000f00 */
[----:B------:R-:W2:Y:S01]  /*70ed0*/  LDL.LU R19, [R1+0x22b8] ;  /* 0x0022b80001137983 */ /* 0x000ea20000300800 */
[----:B------:R-:W-:Y:S01]  /*70ee0*/  HMMA.1688.F32.TF32 R224, R240, R24, R224 ;  /* 0x00000018f0e0723c */ /* 0x000fe200000810e0 */
[----:B------:R-:W-:Y:S02]  /*70ef0*/  IMAD.MOV.U32 R21, RZ, RZ, R70 ;  /* 0x000000ffff157224 */ /* 0x000fe400078e0046 */
[----:B------:R-:W-:Y:S02]  /*70f00*/  IMAD.MOV.U32 R70, RZ, RZ, R249 ;  /* 0x000000ffff467224 */ /* 0x000fe400078e00f9 */
[----:B------:R-:W-:-:S02]  /*70f10*/  IMAD.MOV.U32 R249, RZ, RZ, R18 ;  /* 0x000000fffff97224 */ /* 0x000fc400078e0012 */
[----:B------:R-:W-:Y:S01]  /*70f20*/  IMAD.MOV.U32 R24, RZ, RZ, R69 ;  /* 0x000000ffff187224 */ /* 0x000fe200078e0045 */
[----:B------:R-:W3:Y:S01]  /*70f30*/  LDL.LU R18, [R1+0x22b4] ;  /* 0x0022b40001127983 */ /* 0x000ee20000300800 */
[----:B------:R-:W-:Y:S02]  /*70f40*/  IMAD.MOV.U32 R25, RZ, RZ, R68 ;  /* 0x000000ffff197224 */ /* 0x000fe400078e0044 */
[----:B------:R-:W-:Y:S02]  /*70f50*/  IMAD.MOV.U32 R69, RZ, RZ, R250 ;  /* 0x000000ffff457224 */ /* 0x000fe400078e00fa */
[----:B------:R-:W-:Y:S02]  /*70f60*/  IMAD.MOV.U32 R68, RZ, RZ, R251 ;  /* 0x000000ffff447224 */ /* 0x000fe400078e00fb */
[----:B------:R-:W-:Y:S02]  /*70f70*/  IMAD.MOV.U32 R250, RZ, RZ, R15 ;  /* 0x000000fffffa7224 */ /* 0x000fe400078e000f */
[----:B------:R-:W4:Y:S01]  /*70f80*/  LDL.LU R15, [R1+0x22b0] ;  /* 0x0022b000010f7983 */ /* 0x000f220000300800 */
[----:B------:R-:W-:-:S02]  /*70f90*/  IMAD.MOV.U32 R251, RZ, RZ, R14 ;  /* 0x000000fffffb7224 */ /* 0x000fc400078e000e */
[----:B------:R-:W-:Y:S01]  /*70fa0*/  IMAD.MOV.U32 R84, RZ, RZ, R27 ;  /* 0x000000ffff547224 */ /* 0x000fe200078e001b */
[----:B------:R-:W5:Y:S01]  /*70fb0*/  LDL.LU R14, [R1+0x22ac] ;  /* 0x0022ac00010e7983 */ /* 0x000f620000300800 */
[----:B------:R-:W-:Y:S02]  /*70fc0*/  IMAD.MOV.U32 R85, RZ, RZ, R23 ;  /* 0x000000ffff557224 */ /* 0x000fe400078e0017 */
[----:B------:R-:W-:Y:S01]  /*70fd0*/  IMAD.MOV.U32 R86, RZ, RZ, R26 ;  /* 0x000000ffff567224 */ /* 0x000fe200078e001a */
[----:B------:R-:W5:Y:S01]  /*70fe0*/  LDL.LU R27, [R1+0x22a8] ;  /* 0x0022a800011b7983 */ /* 0x000f620000300800 */
[----:B------:R-:W-:-:S03]  /*70ff0*/  IMAD.MOV.U32 R87, RZ, RZ, R22 ;  /* 0x000000ffff577224 */ /* 0x000fc600078e0016 */
[----:B------:R-:W5:Y:S04]  /*71000*/  LDL.LU R23, [R1+0x22a4] ;  /* 0x0022a40001177983 */ /* 0x000f680000300800 */
[----:B------:R-:W5:Y:S04]  /*71010*/  LDL.LU R26, [R1+0x22a0] ;  /* 0x0022a000011a7983 */ /* 0x000f680000300800 */
[----:B------:R-:W5:Y:S01]  /*71020*/  LDL.LU R22, [R1+0x229c] ;  /* 0x00229c0001167983 */ /* 0x000f620000300800 */
[----:B--2---:R-:W-:-:S03]  /*71030*/  IMAD.MOV.U32 R92, RZ, RZ, R19 ;  /* 0x000000ffff5c7224 */ /* 0x004fc600078e0013 */
[----:B------:R-:W2:Y:S01]  /*71040*/  LDL.LU R19, [R1+0x2298] ;  /* 0x0022980001137983 */ /* 0x000ea20000300800 */
[----:B------:R-:W-:Y:S02]  /*71050*/  IMAD.MOV.U32 R93, RZ, RZ, R34 ;  /* 0x000000ffff5d7224 */ /* 0x000fe400078e0022 */
[----:B------:R-:W-:Y:S01]  /*71060*/  IMAD.MOV.U32 R94, RZ, RZ, R31 ;  /* 0x000000ffff5e7224 */ /* 0x000fe200078e001f */
[----:B------:R-:W2:Y:S01]  /*71070*/  LDL.LU R34, [R1+0x2294] ;  /* 0x0022940001227983 */ /* 0x000ea20000300800 */
[----:B------:R-:W-:-:S03]  /*71080*/  IMAD.MOV.U32 R95, RZ, RZ, R30 ;  /* 0x000000ffff5f7224 */ /* 0x000fc600078e001e */
[----:B------:R-:W2:Y:S01]  /*71090*/  LDL.LU R31, [R1+0x2290] ;  /* 0x00229000011f7983 */ /* 0x000ea20000300800 */
[----:B---3--:R-:W-:-:S03]  /*710a0*/  IMAD.MOV.U32 R99, RZ, RZ, R18 ;  /* 0x000000ffff637224 */ /* 0x008fc600078e0012 */
[----:B------:R-:W3:Y:S01]  /*710b0*/  LDL.LU R30, [R1+0x228c] ;  /* 0x00228c00011e7983 */ /* 0x000ee20000300800 */
[----:B----4-:R-:W-:Y:S02]  /*710c0*/  IMAD.MOV.U32 R98, RZ, RZ, R15 ;  /* 0x000000ffff627224 */ /* 0x010fe400078e000f */
[----:B-----5:R-:W-:Y:S02]  /*710d0*/  IMAD.MOV.U32 R97, RZ, RZ, R14 ;  /* 0x000000ffff617224 */ /* 0x020fe400078e000e */
[----:B------:R-:W-:Y:S02]  /*710e0*/  IMAD.MOV.U32 R96, RZ, RZ, R27 ;  /* 0x000000ffff607224 */ /* 0x000fe400078e001b */
[----:B------:R-:W4:Y:S04]  /*710f0*/  LDL.LU R27, [R1+0x2288] ;  /* 0x00228800011b7983 */ /* 0x000f280000300800 */
[----:B------:R-:W5:Y:S04]  /*71100*/  LDL.LU R14, [R1+0x2284] ;  /* 0x00228400010e7983 */ /* 0x000f680000300800 */
[----:B------:R-:W3:Y:S01]  /*71110*/  LDL.LU R15, [R1+0x2280] ;  /* 0x00228000010f7983 */ /* 0x000ee20000300800 */
[----:B------:R-:W-:Y:S01]  /*71120*/  MOV R102, R26 ;  /* 0x0000001a00667202 */ /* 0x000fe20000000f00 */
[----:B------:R-:W-:-:S02]  /*71130*/  IMAD.MOV.U32 R101, RZ, RZ, R22 ;  /* 0x000000ffff657224 */ /* 0x000fc400078e0016 */
[----:B------:R-:W4:Y:S01]  /*71140*/  LDL.LU R18, [R1+0x227c] ;  /* 0x00227c0001127983 */ /* 0x000f220000300800 */
[----:B------:R-:W-:Y:S02]  /*71150*/  IMAD.MOV.U32 R103, RZ, RZ, R23 ;  /* 0x000000ffff677224 */ /* 0x000fe400078e0017 */
[----:B--2---:R-:W-:Y:S02]  /*71160*/  IMAD.MOV.U32 R100, RZ, RZ, R19 ;  /* 0x000000ffff647224 */ /* 0x004fe400078e0013 */
[----:B------:R-:W2:Y:S04]  /*71170*/  LDL.LU R19, [R1+0x2278] ;  /* 0x0022780001137983 */ /* 0x000ea80000300800 */
[----:B------:R-:W2:Y:S04]  /*71180*/  LDL.LU R22, [R1+0x2274] ;  /* 0x0022740001167983 */ /* 0x000ea80000300800 */
[----:B------:R-:W2:Y:S04]  /*71190*/  LDL.LU R26, [R1+0x2270] ;  /* 0x00227000011a7983 */ /* 0x000ea80000300800 */
[----:B------:R-:W2:Y:S04]  /*711a0*/  LDL.LU R23, [R1+0x226c] ;  /* 0x00226c0001177983 */ /* 0x000ea80000300800 */
[----:B------:R-:W2:Y:S01]  /*711b0*/  LDL.LU R108, [R1+0xb0] ;  /* 0x0000b000016c7983 */ /* 0x000ea20000300800 */
[----:B-----5:R-:W-:-:S02]  /*711c0*/  IMAD.MOV.U32 R111, RZ, RZ, R14 ;  /* 0x000000ffff6f7224 */ /* 0x020fc400078e000e */
[----:B---3--:R-:W-:Y:S02]  /*711d0*/  IMAD.MOV.U32 R110, RZ, RZ, R15 ;  /* 0x000000ffff6e7224 */ /* 0x008fe400078e000f */
[----:B----4-:R-:W-:Y:S02]  /*711e0*/  IMAD.MOV.U32 R109, RZ, RZ, R18 ;  /* 0x000000ffff6d7224 */ /* 0x010fe400078e0012 */
[----:B------:R-:W3:Y:S04]  /*711f0*/  LDL.LU R18, [R1+0x2268] ;  /* 0x0022680001127983 */ /* 0x000ee80000300800 */
[----:B------:R-:W4:Y:S04]  /*71200*/  LDL.LU R15, [R1+0x2264] ;  /* 0x00226400010f7983 */ /* 0x000f280000300800 */
[----:B------:R-:W5:Y:S01]  /*71210*/  LDL.LU R14, [R1+0x2260] ;  /* 0x00226000010e7983 */ /* 0x000f620000300800 */
[----:B--2---:R-:W-:-:S02]  /*71220*/  IMAD.MOV.U32 R115, RZ, RZ, R19 ;  /* 0x000000ffff737224 */ /* 0x004fc400078e0013 */
[----:B------:R-:W-:Y:S02]  /*71230*/  IMAD.MOV.U32 R114, RZ, RZ, R22 ;  /* 0x000000ffff727224 */ /* 0x000fe400078e0016 */
[----:B------:R-:W-:Y:S02]  /*71240*/  IMAD.MOV.U32 R112, RZ, RZ, R26 ;  /* 0x000000ffff707224 */ /* 0x000fe400078e001a */
[----:B------:R-:W2:Y:S01]  /*71250*/  LDL.LU R26, [R1+0x225c] ;  /* 0x00225c00011a7983 */ /* 0x000ea20000300800 */
[----:B------:R-:W-:-:S03]  /*71260*/  IMAD.MOV.U32 R113, RZ, RZ, R23 ;  /* 0x000000ffff717224 */ /* 0x000fc600078e0017 */
[----:B------:R-:W2:Y:S04]  /*71270*/  LDL.LU R23, [R1+0x2258] ;  /* 0x0022580001177983 */ /* 0x000ea80000300800 */
[----:B------:R-:W2:Y:S04]  /*71280*/  LDL.LU R22, [R1+0x2254] ;  /* 0x0022540001167983 */ /* 0x000ea80000300800 */
[----:B------:R-:W2:Y:S01]  /*71290*/  LDL.LU R19, [R1+0x2250] ;  /* 0x0022500001137983 */ /* 0x000ea20000300800 */
[C---:B------:R-:W-:Y:S03]  /*712a0*/  HMMA.1688.F32.TF32 R72, R244.reuse, R62, R72 ;  /* 0x0000003ef448723c */ /* 0x040fe60000081048 */
[----:B------:R-:W2:Y:S04]  /*712b0*/  LDL.LU R128, [R1+0x100] ;  /* 0x0001000001807983 */ /* 0x000ea80000300800 */
[----:B------:R-:W2:Y:S01]  /*712c0*/  LDL.LU R129, [R1+0x104] ;  /* 0x0001040001817983 */ /* 0x000ea20000300800 */
[----:B------:R-:W-:Y:S03]  /*712d0*/  HMMA.1688.F32.TF32 R76, R244, R66, R76 ;  /* 0x00000042f44c723c */ /* 0x000fe6000008104c */
[----:B------:R-:W2:Y:S04]  /*712e0*/  LDL.LU R130, [R1+0x108] ;  /* 0x0001080001827983 */ /* 0x000ea80000300800 */
[----:B------:R-:W2:Y:S04]  /*712f0*/  LDL.LU R131, [R1+0x10c] ;  /* 0x00010c0001837983 */ /* 0x000ea80000300800 */
[----:B------:R-:W2:Y:S04]  /*71300*/  LDL.LU R124, [R1+0xf0] ;  /* 0x0000f000017c7983 */ /* 0x000ea80000300800 */
[----:B------:R-:W2:Y:S01]  /*71310*/  LDL.LU R125, [R1+0xf4] ;  /* 0x0000f400017d7983 */ /* 0x000ea20000300800 */
[----:B-----5:R-:W-:-:S03]  /*71320*/  IMAD.MOV.U32 R117, RZ, RZ, R14 ;  /* 0x000000ffff757224 */ /* 0x020fc600078e000e */
[----:B------:R-:W5:Y:S01]  /*71330*/  LDL.LU R126, [R1+0xf8] ;  /* 0x0000f800017e7983 */ /* 0x000f620000300800 */
[----:B----4-:R-:W-:-:S03]  /*71340*/  IMAD.MOV.U32 R118, RZ, RZ, R15 ;  /* 0x000000ffff767224 */ /* 0x010fc600078e000f */
[----:B------:R-:W5:Y:S01]  /*71350*/  LDL.LU R127, [R1+0xfc] ;  /* 0x0000fc00017f7983 */ /* 0x000f620000300800 */
[----:B---3--:R-:W-:-:S03]  /*71360*/  IMAD.MOV.U32 R119, RZ, RZ, R18 ;  /* 0x000000ffff777224 */ /* 0x008fc600078e0012 */
[----:B------:R-:W3:Y:S04]  /*71370*/  LDL.LU R116, [R1+0xd0] ;  /* 0x0000d00001747983 */ /* 0x000ee80000300800 */
[----:B------:R-:W4:Y:S04]  /*71380*/  LDL.LU R14, [R1+0x224c] ;  /* 0x00224c00010e7983 */ /* 0x000f280000300800 */
[----:B------:R-:W4:Y:S04]  /*71390*/  LDL.LU R15, [R1+0x2248] ;  /* 0x00224800010f7983 */ /* 0x000f280000300800 */
[----:B------:R-:W3:Y:S01]  /*713a0*/  LDL.LU R18, [R1+0x2244] ;  /* 0x0022440001127983 */ /* 0x000ee20000300800 */
[----:B------:R-:W-:Y:S01]  /*713b0*/  IMAD.MOV.U32 R104, RZ, RZ, R27 ;  /* 0x000000ffff687224 */ /* 0x000fe200078e001b */
[----:B------:R-:W-:Y:S01]  /*713c0*/  MOV R106, R31 ;  /* 0x0000001f006a7202 */ /* 0x000fe20000000f00 */
[----:B------:R-:W-:-:S02]  /*713d0*/  IMAD.MOV.U32 R105, RZ, RZ, R30 ;  /* 0x000000ffff697224 */ /* 0x000fc400078e001e */
[----:B------:R-:W-:Y:S02]  /*713e0*/  IMAD.MOV.U32 R107, RZ, RZ, R34 ;  /* 0x000000ffff6b7224 */ /* 0x000fe400078e0022 */
[----:B------:R-:W-:Y:S01]  /*713f0*/  IMAD.MOV.U32 R88, RZ, RZ, R35 ;  /* 0x000000ffff587224 */ /* 0x000fe200078e0023 */
[C---:B------:R-:W-:Y:S01]  /*71400*/  HMMA.1688.F32.TF32 R232, R240.reuse, R16, R232 ;  /* 0x00000010f0e8723c */ /* 0x040fe200000810e8 */
[----:B------:R-:W-:Y:S02]  /*71410*/  IMAD.MOV.U32 R89, RZ, RZ, R38 ;  /* 0x000000ffff597224 */ /* 0x000fe400078e0026 */
[----:B------:R-:W-:Y:S02]  /*71420*/  IMAD.MOV.U32 R90, RZ, RZ, R39 ;  /* 0x000000ffff5a7224 */ /* 0x000fe400078e0027 */
[----:B------:R-:W-:Y:S02]  /*71430*/  IMAD.MOV.U32 R91, RZ, RZ, R42 ;  /* 0x000000ffff5b7224 */ /* 0x000fe400078e002a */
[----:B------:R-:W-:Y:S01]  /*71440*/  IMAD.MOV.U32 R17, RZ, RZ, R72 ;  /* 0x000000ffff117224 */ /* 0x000fe200078e0048 */
[----:B------:R-:W-:Y:S01]  /*71450*/  HMMA.1688.F32.TF32 R236, R240, R12, R236 ;  /* 0x0000000cf0ec723c */ /* 0x000fe200000810ec */
[----:B------:R-:W-:-:S02]  /*71460*/  IMAD.MOV.U32 R16, RZ, RZ, R73 ;  /* 0x000000ffff107224 */ /* 0x000fc400078e0049 */
[----:B------:R-:W-:Y:S02]  /*71470*/  IMAD.MOV.U32 R72, RZ, RZ, R43 ;  /* 0x000000ffff487224 */ /* 0x000fe400078e002b */
[----:B------:R-:W-:Y:S02]  /*71480*/  IMAD.MOV.U32 R73, RZ, RZ, R46 ;  /* 0x000000ffff497224 */ /* 0x000fe400078e002e */
[----:B------:R-:W-:Y:S01]  /*71490*/  IMAD.MOV.U32 R13, RZ, RZ, R74 ;  /* 0x000000ffff0d7224 */ /* 0x000fe200078e004a */
[----:B------:R-:W-:Y:S01]  /*714a0*/  HMMA.1688.F32.TF32 R184, R240, R8, R184 ;  /* 0x00000008f0b8723c */ /* 0x000fe200000810b8 */
[----:B------:R-:W-:Y:S02]  /*714b0*/  IMAD.MOV.U32 R12, RZ, RZ, R75 ;  /* 0x000000ffff0c7224 */ /* 0x000fe400078e004b */
[----:B------:R-:W-:Y:S02]  /*714c0*/  IMAD.MOV.U32 R74, RZ, RZ, R47 ;  /* 0x000000ffff4a7224 */ /* 0x000fe400078e002f */
[----:B------:R-:W-:-:S02]  /*714d0*/  IMAD.MOV.U32 R75, RZ, RZ, R50 ;  /* 0x000000ffff4b7224 */ /* 0x000fc400078e0032 */
[----:B------:R-:W-:Y:S01]  /*714e0*/  IMAD.MOV.U32 R9, RZ, RZ, R76 ;  /* 0x000000ffff097224 */ /* 0x000fe200078e004c */
[----:B------:R-:W-:Y:S01]  /*714f0*/  HMMA.1688.F32.TF32 R188, R240, R4, R188 ;  /* 0x00000004f0bc723c */ /* 0x000fe200000810bc */
[----:B------:R-:W-:Y:S02]  /*71500*/  IMAD.MOV.U32 R8, RZ, RZ, R77 ;  /* 0x000000ffff087224 */ /* 0x000fe400078e004d */
[----:B------:R-:W-:Y:S02]  /*71510*/  IMAD.MOV.U32 R76, RZ, RZ, R6 ;  /* 0x000000ffff4c7224 */ /* 0x000fe400078e0006 */
[----:B------:R-:W-:Y:S02]  /*71520*/  IMAD.MOV.U32 R77, RZ, RZ, R7 ;  /* 0x000000ffff4d7224 */ /* 0x000fe400078e0007 */
[----:B------:R-:W-:Y:S02]  /*71530*/  IMAD.MOV.U32 R5, RZ, RZ, R78 ;  /* 0x000000ffff057224 */ /* 0x000fe400078e004e */
[----:B------:R-:W-:-:S02]  /*71540*/  IMAD.MOV.U32 R4, RZ, RZ, R79 ;  /* 0x000000ffff047224 */ /* 0x000fc400078e004f */
[----:B------:R-:W-:Y:S02]  /*71550*/  IMAD.MOV.U32 R78, RZ, RZ, R51 ;  /* 0x000000ffff4e7224 */ /* 0x000fe400078e0033 */
[----:B------:R-:W-:Y:S02]  /*71560*/  IMAD.MOV.U32 R79, RZ, RZ, R54 ;  /* 0x000000ffff4f7224 */ /* 0x000fe400078e0036 */
[----:B------:R-:W-:Y:S02]  /*71570*/  IMAD.MOV.U32 R80, RZ, RZ, R58 ;  /* 0x000000ffff507224 */ /* 0x000fe400078e003a */
[----:B------:R-:W-:Y:S02]  /*71580*/  IMAD.MOV.U32 R81, RZ, RZ, R59 ;  /* 0x000000ffff517224 */ /* 0x000fe400078e003b */
[----:B------:R-:W-:Y:S02]  /*71590*/  IMAD.MOV.U32 R82, RZ, RZ, R55 ;  /* 0x000000ffff527224 */ /* 0x000fe400078e0037 */
[----:B--2---:R-:W-:-:S02]  /*715a0*/  IMAD.MOV.U32 R123, RZ, RZ, R26 ;  /* 0x000000ffff7b7224 */ /* 0x004fc400078e001a */
[----:B------:R-:W-:Y:S02]  /*715b0*/  IMAD.MOV.U32 R122, RZ, RZ, R23 ;  /* 0x000000ffff7a7224 */ /* 0x000fe400078e0017 */
[----:B------:R-:W-:Y:S02]  /*715c0*/  IMAD.MOV.U32 R121, RZ, RZ, R22 ;  /* 0x000000ffff797224 */ /* 0x000fe400078e0016 */
[----:B------:R-:W-:Y:S02]  /*715d0*/  IMAD.MOV.U32 R120, RZ, RZ, R19 ;  /* 0x000000ffff787224 */ /* 0x000fe400078e0013 */
[----:B------:R-:W3:Y:S04]  /*715e0*/  LDL.LU R19, [R1+0x2240] ;  /* 0x0022400001137983 */ /* 0x000ee80000300800 */
        /* <DEDUP_REMOVED lines=22> */
[C---:B------:R-:W-:Y:S08]  /*71750*/  HMMA.1688.F32.TF32 R220, R240.reuse, R28, R220 ;  /* 0x0000001cf0dc723c */ /* 0x040ff000000810dc */
[C---:B------:R-:W-:Y:S08]  /*71760*/  HMMA.1688.F32.TF32 R216, R240.reuse, R32, R216 ;  /* 0x00000020f0d8723c */ /* 0x040ff000000810d8 */
[C---:B------:R-:W-:Y:S08]  /*71770*/  HMMA.1688.F32.TF32 R212, R240.reuse, R36, R212 ;  /* 0x00000024f0d4723c */ /* 0x040ff000000810d4 */
[----:B------:R-:W-:Y:S08]  /*71780*/  HMMA.1688.F32.TF32 R208, R240, R40, R208 ;  /* 0x00000028f0d0723c */ /* 0x000ff000000810d0 */
[C---:B---3--:R-:W-:Y:S08]  /*71790*/  HMMA.1688.F32.TF32 R84, R244.reuse, R18, R84 ;  /* 0x00000012f454723c */ /* 0x048ff00000081054 */
[C---:B--2---:R-:W-:Y:S08]  /*717a0*/  HMMA.1688.F32.TF32 R88, R244.reuse, R22, R88 ;  /* 0x00000016f458723c */ /* 0x044ff00000081058 */
[C---:B----4-:R-:W-:Y:S08]  /*717b0*/  HMMA.1688.F32.TF32 R92, R244.reuse, R26, R92 ;  /* 0x0000001af45c723c */ /* 0x050ff0000008105c */
[C---:B-----5:R-:W-:Y:S08]  /*717c0*/  HMMA.1688.F32.TF32 R96, R244.reuse, R30, R96 ;  /* 0x0000001ef460723c */ /* 0x060ff00000081060 */
        /* <DEDUP_REMOVED lines=8> */
[----:B------:R-:W-:Y:S01]  /*71850*/  IMAD.MOV.U32 R29, RZ, RZ, R130 ;  /* 0x000000ffff1d7224 */ /* 0x000fe200078e0082 */
[----:B------:R-:W-:Y:S01]  /*71860*/  MOV R33, R128 ;  /* 0x0000008000217202 */ /* 0x000fe20000000f00 */
[----:B------:R-:W-:-:S02]  /*71870*/  IMAD.MOV.U32 R28, RZ, RZ, R131 ;  /* 0x000000ffff1c7224 */ /* 0x000fc400078e0083 */
[----:B------:R-:W-:Y:S01]  /*71880*/  IMAD.MOV.U32 R32, RZ, RZ, R129 ;  /* 0x000000ffff207224 */ /* 0x000fe200078e0081 */
[----:B------:R-:W2:Y:S02]  /*71890*/  LDL.LU.64 R130, [R1+0x21e0] ;  /* 0x0021e00001827983 */ /* 0x000ea40000300a00 */
[----:B------:R-:W-:Y:S02]  /*718a0*/  IMAD.MOV.U32 R37, RZ, RZ, R126 ;  /* 0x000000ffff257224 */ /* 0x000fe400078e007e */
[----:B------:R-:W2:Y:S01]  /*718b0*/  LDL.LU.64 R128, [R1+0x21d8] ;  /* 0x0021d80001807983 */ /* 0x000ea20000300a00 */
[----:B------:R-:W-:Y:S02]  /*718c0*/  IMAD.MOV.U32 R36, RZ, RZ, R127 ;  /* 0x000000ffff247224 */ /* 0x000fe400078e007f */
[----:B------:R-:W-:Y:S01]  /*718d0*/  IMAD.MOV.U32 R41, RZ, RZ, R124 ;  /* 0x000000ffff297224 */ /* 0x000fe200078e007c */
[----:B------:R-:W3:Y:S01]  /*718e0*/  LDL.LU.64 R126, [R1+0x21d0] ;  /* 0x0021d000017e7983 */ /* 0x000ee20000300a00 */
[----:B------:R-:W-:-:S03]  /*718f0*/  IMAD.MOV.U32 R40, RZ, RZ, R125 ;  /* 0x000000ffff287224 */ /* 0x000fc600078e007d */
[----:B------:R-:W3:Y:S04]  /*71900*/  LDL.LU.64 R124, [R1+0x21c8] ;  /* 0x0021c800017c7983 */ /* 0x000ee80000300a00 */
[----:B------:R-:W-:Y:S04]  /*71910*/  STL.64 [R1+0x320], R120 ;  /* 0x0003207801007387 */ /* 0x000fe80000100a00 */
[----:B------:R1:W-:Y:S04]  /*71920*/  STL.64 [R1+0x328], R122 ;  /* 0x0003287a01007387 */ /* 0x0003e80000100a00 */
[----:B-1----:R-:W4:Y:S04]  /*71930*/  LDL.LU.64 R122, [R1+0x21c0] ;  /* 0x0021c000017a7983 */ /* 0x002f280000300a00 */
[----:B------:R-:W4:Y:S04]  /*71940*/  LDL.LU.64 R120, [R1+0x21b8] ;  /* 0x0021b80001787983 */ /* 0x000f280000300a00 */
[----:B------:R-:W-:Y:S04]  /*71950*/  STL.64 [R1+0x310], R116 ;  /* 0x0003107401007387 */ /* 0x000fe80000100a00 */
[----:B------:R1:W-:Y:S04]  /*71960*/  STL.64 [R1+0x318], R118 ;  /* 0x0003187601007387 */ /* 0x0003e80000100a00 */
[----:B-1----:R-:W5:Y:S04]  /*71970*/  LDL.LU.64 R118, [R1+0x21b0] ;  /* 0x0021b00001767983 */ /* 0x002f680000300a00 */
[----:B------:R-:W5:Y:S04]  /*71980*/  LDL.LU.64 R116, [R1+0x21a8] ;  /* 0x0021a80001747983 */ /* 0x000f680000300a00 */
[----:B------:R-:W-:Y:S04]  /*71990*/  STL.64 [R1+0x300], R112 ;  /* 0x0003007001007387 */ /* 0x000fe80000100a00 */
[----:B------:R1:W-:Y:S04]  /*719a0*/  STL.64 [R1+0x308], R114 ;  /* 0x0003087201007387 */ /* 0x0003e80000100a00 */
[----:B-1----:R-:W2:Y:S04]  /*719b0*/  LDL.LU.64 R114, [R1+0x21a0] ;  /* 0x0021a00001727983 */ /* 0x002ea80000300a00 */
[----:B------:R-:W2:Y:S04]  /*719c0*/  LDL.LU.64 R112, [R1+0x2198] ;  /* 0x0021980001707983 */ /* 0x000ea80000300a00 */
        /* <DEDUP_REMOVED lines=17> */
[----:B------:R1:W-:Y:S01]  /*71ae0*/  STL.64 [R1+0x2b8], R94 ;  /* 0x0002b85e01007387 */ /* 0x0003e20000100a00 */
[----:B------:R-:W-:Y:S03]  /*71af0*/  HMMA.1688.F32.TF32 R244, R244, R14, R248 ;  /* 0x0000000ef4f4723c */ /* 0x000fe600000810f8 */
        /* <DEDUP_REMOVED lines=10> */
[----:B------:R-:W2:Y:S04]  /*71ba0*/  LDL.LU.64 R250, [R1+0x2120] ;  /* 0x0021200001fa7983 */ /* 0x000ea80000300a00 */
[----:B------:R-:W2:Y:S01]  /*71bb0*/  LDL.LU.64 R248, [R1+0x2118] ;  /* 0x0021180001f87983 */ /* 0x000ea20000300a00 */
        /* <DEDUP_REMOVED lines=8> */
[----:B------:R-:W1:Y:S01]  /*71c40*/  LDS R243, [R2+0x142c00] ;  /* 0x142c000002f37984 */ /* 0x000e620000000800 */
[----:B------:R-:W-:-:S03]  /*71c50*/  IMAD.MOV.U32 R83, RZ, RZ, R0 ;  /* 0x000000ffff537224 */ /* 0x000fc600078e0000 */
[----:B------:R-:W-:Y:S04]  /*71c60*/  STL.64 [R1+0x1c0], R244 ;  /* 0x0001c0f401007387 */ /* 0x000fe80000100a00 */
[----:B------:R-:W-:Y:S04]  /*71c70*/  STL.64 [R1+0x1c8], R246 ;  /* 0x0001c8f601007387 */ /* 0x000fe80000100a00 */
[----:B------:R-:W-:Y:S04]  /*71c80*/  LDS R244, [R3+0x142880] ;  /* 0x1428800003f47984 */ /* 0x000fe80000000800 */
[----:B------:R-:W-:Y:S04]  /*71c90*/  LDS R246, [R3+0x142c80] ;  /* 0x142c800003f67984 */ /* 0x000fe80000000800 */
[----:B------:R-:W-:Y:S04]  /*71ca0*/  LDS R245, [R252+0x142880] ;  /* 0x14288000fcf57984 */ /* 0x000fe80000000800 */
[----:B------:R-:W2:Y:S01]  /*71cb0*/  LDS R247, [R252+0x142c80] ;  /* 0x142c8000fcf77984 */ /* 0x000ea20000000800 */
[C---:B-1----:R-:W-:Y:S08]  /*71cc0*/  HMMA.1688.F32.TF32 R80, R240.reuse, R62, R80 ;  /* 0x0000003ef050723c */ /* 0x042ff00000081050 */
[C---:B------:R-:W-:Y:S08]  /*71cd0*/  HMMA.1688.F32.TF32 R76, R240.reuse, R10, R76 ;  /* 0x0000000af04c723c */ /* 0x040ff0000008104c */
[C---:B------:R-:W-:Y:S08]  /*71ce0*/  HMMA.1688.F32.TF32 R72, R240.reuse, R6, R72 ;  /* 0x00000006f048723c */ /* 0x040ff00000081048 */
[C---:B------:R-:W-:Y:S08]  /*71cf0*/  HMMA.1688.F32.TF32 R68, R240.reuse, R58, R68 ;  /* 0x0000003af044723c */ /* 0x040ff00000081044 */
[C---:B--2---:R-:W-:Y:S11]  /*71d00*/  HMMA.1688.F32.TF32 R248, R240.reuse, R66, R248 ;  /* 0x00000042f0f8723c */ /* 0x044ff600000810f8 */
[----:B------:R-:W-:Y:S11]  /*71d10*/  @!UPT UIADD3 URZ, URZ, URZ, URZ ;  /* 0x0000003f3f3ff290 */ /* 0x000ff6000fffe03f */
[----:B------:R-:W-:Y:S01]  /*71d20*/  @!UPT UIADD3 URZ, URZ, URZ, URZ ;  /* 0x0000003f3f3ff290 */ /* 0x000fe2000fffe03f */
[----:B------:R-:W-:Y:S04]  /*71d30*/  STL.64 [R1+0x1b0], R248 ;  /* 0x0001b0f801007387 */ /* 0x000fe80000100a00 */
[----:B------:R-:W-:Y:S04]  /*71d40*/  STL.64 [R1+0x1b8], R250 ;  /* 0x0001b8fa01007387 */ /* 0x000fe80000100a00 */
[----:B------:R-:W-:Y:S04]  /*71d50*/  STL.64 [R1+0x130], R80 ;  /* 0x0001305001007387 */ /* 0x000fe80000100a00 */
[----:B------:R1:W-:Y:S01]  /*71d60*/  STL.64 [R1+0x138], R82 ;  /* 0x0001385201007387 */ /* 0x0003e20000100a00 */
[----:B------:R-:W-:Y:S03]  /*71d70*/  HMMA.1688.F32.TF32 R92, R240, R30, R92 ;  /* 0x0000001ef05c723c */ /* 0x000fe6000008105c */
[----:B------:R-:W-:Y:S04]  /*71d80*/  LDS R248, [R65+0x142880] ;  /* 0x1428800041f87984 */ /* 0x000fe80000000800 */
[----:B------:R-:W-:Y:S04]  /*71d90*/  LDS R250, [R65+0x142c80] ;  /* 0x142c800041fa7984 */ /* 0x000fe80000000800 */
[----:B-1----:R-:W2:Y:S04]  /*71da0*/  LDL.LU.64 R82, [R1+0x2110] ;  /* 0x0021100001527983 */ /* 0x002ea80000300a00 */
[----:B------:R-:W2:Y:S04]  /*71db0*/  LDL.LU.64 R80, [R1+0x2108] ;  /* 0x0021080001507983 */ /* 0x000ea80000300a00 */
[----:B------:R-:W-:Y:S04]  /*71dc0*/  STL.64 [R1+0x120], R76 ;  /* 0x0001204c01007387 */ /* 0x000fe80000100a00 */
[----:B------:R1:W-:Y:S04]  /*71dd0*/  STL.64 [R1+0x128], R78 ;  /* 0x0001284e01007387 */ /* 0x0003e80000100a00 */
[----:B------:R-:W-:Y:S04]  /*71de0*/  LDS R249, [R2+0x142880] ;  /* 0x1428800002f97984 */ /* 0x000fe80000000800 */
[----:B------:R-:W2:Y:S04]  /*71df0*/  LDS R251, [R2+0x142c80] ;  /* 0x142c800002fb7984 */ /* 0x000ea80000000800 */
        /* <DEDUP_REMOVED lines=9> */
[----:B------:R-:W2:Y:S01]  /*71e90*/  LDL.LU.64 R68, [R1+0x20d8] ;  /* 0x0020d80001447983 */ /* 0x000ea20000300a00 */
[----:B------:R-:W-:Y:S08]  /*71ea0*/  HMMA.1688.F32.TF32 R140, R244, R46, R140 ;  /* 0x0000002ef48c723c */ /* 0x000ff0000008108c */
[C---:B--2---:R-:W-:Y:S11]  /*71eb0*/  HMMA.1688.F32.TF32 R68, R240.reuse, R54, R68 ;  /* 0x00000036f044723c */ /* 0x044ff60000081044 */
[----:B------:R-:W-:Y:S11]  /*71ec0*/  @!UPT UIADD3 URZ, URZ, URZ, URZ ;  /* 0x0000003f3f3ff290 */ /* 0x000ff6000fffe03f */
[----:B------:R-:W-:Y:S01]  /*71ed0*/  @!UPT UIADD3 URZ, URZ, URZ, URZ ;  /* 0x0000003f3f3ff290 */ /* 0x000fe2000fffe03f */
[----:B------:R-:W-:Y:S04]  /*71ee0*/  STL.64 [R1+0xf0], R68 ;  /* 0x0000f04401007387 */ /* 0x000fe80000100a00 */
[----:B------:R1:W-:Y:S02]  /*71ef0*/  STL.64 [R1+0xf8], R70 ;  /* 0x0000f84601007387 */ /* 0x0003e40000100a00 */
[C---:B-1----:R-:W-:Y:S08]  /*71f00*/  HMMA.1688.F32.TF32 R68, R240.reuse, R50, R72 ;  /* 0x00000032f044723c */ /* 0x042ff00000081048 */
[C---:B------:R-:W-:Y:S11]  /*71f10*/  HMMA.1688.F32.TF32 R72, R240.reuse, R46, R76 ;  /* 0x0000002ef048723c */ /* 0x040ff6000008104c */
[----:B------:R-:W-:Y:S04]  /*71f20*/  @!UPT UIADD3 URZ, URZ, URZ, URZ ;  /* 0x0000003f3f3ff290 */ /* 0x000fe8000fffe03f */
[----:B------:R-:W-:Y:S04]  /*71f30*/  STL.64 [R1+0x1a0], R68 ;  /* 0x0001a04401007387 */ /* 0x000fe80000100a00 */
[----:B------:R1:W-:Y:S02]  /*71f40*/  STL.64 [R1+0x1a8], R70 ;  /* 0x0001a84601007387 */ /* 0x0003e40000100a00 */
[C---:B-1----:R-:W-:Y:S11]  /*71f50*/  HMMA.1688.F32.TF32 R68, R240.reuse, R42, R80 ;  /* 0x0000002af044723c */ /* 0x042ff60000081050 */
[----:B------:R-:W-:Y:S11]  /*71f60*/  @!UPT UIADD3 URZ, URZ, URZ, URZ ;  /* 0x0000003f3f3ff290 */ /* 0x000ff6000fffe03f */
[----:B------:R-:W-:Y:S01]  /*71f70*/  @!UPT UIADD3 URZ, URZ, URZ, URZ ;  /* 0x0000003f3f3ff290 */ /* 0x000fe2000fffe03f */
[----:B------:R-:W-:Y:S04]  /*71f80*/  STL [R1+0x20cc], R68 ;  /* 0x0020cc4401007387 */ /* 0x000fe80000100800 */
[----:B------:R-:W-:Y:S04]  /*71f90*/  STL.64 [R1+0x190], R72 ;  /* 0x0001904801007387 */ /* 0x000fe80000100a00 */
[----:B------:R1:W-:Y:S04]  /*71fa0*/  STL.64 [R1+0x198], R74 ;  /* 0x0001984a01007387 */ /* 0x0003e80000100a00 */
[----:B------:R-:W-:Y:S04]  /*71fb0*/  STL [R1+0x20c8], R69 ;  /* 0x0020c84501007387 */ /* 0x000fe80000100800 */
[----:B------:R-:W-:Y:S04]  /*71fc0*/  STL [R1+0x20c4], R70 ;  /* 0x0020c44601007387 */ /* 0x000fe80000100800 */
[----:B------:R2:W-:Y:S01]  /*71fd0*/  STL [R1+0x20c0], R71 ;  /* 0x0020c04701007387 */ /* 0x0005e20000100800 */
[C---:B-1----:R-:W-:Y:S08]  /*71fe0*/  HMMA.1688.F32.TF32 R72, R240.reuse, R38, R84 ;  /* 0x00000026f048723c */ /* 0x042ff00000081054 */
[----:B--2---:R-:W-:Y:S11]  /*71ff0*/  HMMA.1688.F32.TF32 R68, R240, R34, R88 ;  /* 0x00000022f044723c */ /* 0x004ff60000081058 */
[----:B------:R-:W-:Y:S11]  /*72000*/  @!UPT UIADD3 URZ, URZ, URZ, URZ ;  /* 0x0000003f3f3ff290 */ /* 0x000ff6000fffe03f */
[----:B------:R-:W-:Y:S01]  /*72010*/  @!UPT UIADD3 URZ, URZ, URZ, URZ ;  /* 0x0000003f3f3ff290 */ /* 0x000fe2000fffe03f */
[----:B------:R-:W-:Y:S01]  /*72020*/  STL.64 [R1+0x170], R68 ;  /* 0x0001704401007387 */ /* 0x000fe20000100a00 */
[----:B------:R-:W-:-:S03]  /*72030*/  IMAD.MOV.U32 R0, RZ, RZ, R71 ;  /* 0x000000ffff007224 */ /* 0x000fc600078e0047 */
[----:B------:R-:W-:Y:S04]  /*72040*/  STL.64 [R1+0x180], R72 ;  /* 0x0001804801007387 */ /* 0x000fe80000100a00 */
[----:B------:R1:W-:Y:S04]  /*72050*/  STL.64 [R1+0x188], R74 ;  /* 0x0001884a01007387 */ /* 0x0003e80000100a00 */
[----:B------:R2:W-:Y:S01]  /*72060*/  STL [R1+0x178], R70 ;  /* 0x0001784601007387 */ /* 0x0005e20000100800 */
[C---:B-1----:R-:W-:Y:S08]  /*72070*/  HMMA.1688.F32.TF32 R72, R240.reuse, R22, R100 ;  /* 0x00000016f048723c */ /* 0x042ff00000081064 */
[----:B--2---:R-:W-:Y:S01]  /*72080*/  HMMA.1688.F32.TF32 R68, R240, R26, R96 ;  /* 0x0000001af044723c */ /* 0x004fe20000081060 */
[----:B------:R1:W-:Y:S11]  /*72090*/  STL [R1+0x20d0], R95 ;  /* 0x0020d05f01007387 */ /* 0x0003f60000100800 */
[----:B------:R-:W-:Y:S04]  /*720a0*/  @!UPT UIADD3 URZ, URZ, URZ, URZ ;  /* 0x0000003f3f3ff290 */ /* 0x000fe8000fffe03f */
[----:B-1----:R-:W-:-:S07]  /*720b0*/  IMAD.MOV.U32 R95, RZ, RZ, R72 ;  /* 0x000000ffff5f7224 */ /* 0x002fce00078e0048 */
[----:B------:R1:W-:Y:S04]  /*720c0*/  STL.64 [R1+0x280], R68 ;  /* 0x0002804401007387 */ /* 0x0003e80000100a00 */
[----:B------:R2:W-:Y:S01]  /*720d0*/  STL.64 [R1+0x288], R70 ;  /* 0x0002884601007387 */ /* 0x0005e20000100a00 */
[----:B-1----:R-:W-:Y:S02]  /*720e0*/  IMAD.MOV.U32 R68, RZ, RZ, R73 ;  /* 0x000000ffff447224 */ /* 0x002fe400078e0049 */
[----:B------:R-:W-:Y:S02]  /*720f0*/  IMAD.MOV.U32 R69, RZ, RZ, R74 ;  /* 0x000000ffff457224 */ /* 0x000fe400078e004a */
[----:B--2---:R-:W-:Y:S02]  /*72100*/  IMAD.MOV.U32 R70, RZ, RZ, R75 ;  /* 0x000000ffff467224 */ /* 0x004fe400078e004b */
[C---:B------:R-:W-:Y:S08]  /*72110*/  HMMA.1688.F32.TF32 R72, R240.reuse, R18, R104 ;  /* 0x00000012f048723c */ /* 0x040ff00000081068 */
[----:B------:R-:W-:Y:S11]  /*72120*/  HMMA.1688.F32.TF32 R80, R240, R14, R108 ;  /* 0x0000000ef050723c */ /* 0x000ff6000008106c */
[----:B------:R-:W-:Y:S05]  /*72130*/  @!UPT UIADD3 URZ, URZ, URZ, URZ ;  /* 0x0000003f3f3ff290 */ /* 0x000fea000fffe03f */
[----:B------:R-:W-:Y:S02]  /*72140*/  IMAD.MOV.U32 R71, RZ, RZ, R72 ;  /* 0x000000ffff477224 */ /* 0x000fe400078e0048 */
[----:B------:R-:W-:Y:S02]  /*72150*/  IMAD.MOV.U32 R106, RZ, RZ, R73 ;  /* 0x000000ffff6a7224 */ /* 0x000fe400078e0049 */
[----:B------:R-:W-:Y:S02]  /*72160*/  IMAD.MOV.U32 R105, RZ, RZ, R74 ;  /* 0x000000ffff697224 */ /* 0x000fe400078e004a */
[----:B------:R-:W-:Y:S02]  /*72170*/  IMAD.MOV.U32 R104, RZ, RZ, R75 ;  /* 0x000000ffff687224 */ /* 0x000fe400078e004b */
[C---:B------:R-:W-:Y:S01]  /*72180*/  HMMA.1688.F32.TF32 R72, R244.reuse, R66, R112 ;  /* 0x00000042f448723c */ /* 0x040fe20000081070 */
[----:B------:R-:W-:Y:S04]  /*72190*/  STL [R1+0x20bc], R80 ;  /* 0x0020bc5001007387 */ /* 0x000fe80000100800 */
[----:B------:R-:W-:Y:S04]  /*721a0*/  STL [R1+0x20b8], R81 ;  /* 0x0020b85101007387 */ /* 0x000fe80000100800 */
[----:B------:R-:W-:Y:S04]  /*721b0*/  STL [R1+0x20b4], R82 ;  /* 0x0020b45201007387 */ /* 0x000fe80000100800 */
[----:B------:R5:W-:Y:S10]  /*721c0*/  STL [R1+0x20b0], R83 ;  /* 0x0020b05301007387 */ /* 0x000bf40000100800 */
[----:B------:R-:W-:Y:S01]  /*721d0*/  STL.64 [R1+0x250], R72 ;  /* 0x0002504801007387 */ /* 0x000fe20000100a00 */
[C---:B-----5:R-:W-:Y:S03]  /*721e0*/  HMMA.1688.F32.TF32 R80, R244.reuse, R62, R116 ;  /* 0x0000003ef450723c */ /* 0x060fe60000081074 */
[----:B------:R3:W-:Y:S05]  /*721f0*/  STL.64 [R1+0x258], R74 ;  /* 0x0002584a01007387 */ /* 0x0007ea0000100a00 */
[C---:B---3--:R-:W-:Y:S11]  /*72200*/  HMMA.1688.F32.TF32 R72, R244.reuse, R6, R124 ;  /* 0x00000006f448723c */ /* 0x048ff6000008107c */
[----:B------:R-:W-:Y:S04]  /*72210*/  @!UPT UIADD3 URZ, URZ, URZ, URZ ;  /* 0x0000003f3f3ff290 */ /* 0x000fe8000fffe03f */
[----:B------:R1:W-:Y:S01]  /*72220*/  STL.64 [R1+0x240], R80 ;  /* 0x0002405001007387 */ /* 0x0003e20000100a00 */
[----:B----4-:R-:W-:Y:S03]  /*72230*/  HMMA.1688.F32.TF32 R76, R244, R10, R120 ;  /* 0x0000000af44c723c */ /* 0x010fe60000081078 */
[----:B------:R2:W-:Y:S05]  /*72240*/  STL.64 [R1+0x248], R82 ;  /* 0x0002485201007387 */ /* 0x0005ea0000100a00 */
[----:B-1----:R-:W-:Y:S01]  /*72250*/  IMAD.MOV.U32 R80, RZ, RZ, R72 ;  /* 0x000000ffff507224 */ /* 0x002fe200078e0048 */
[----:B------:R-:W-:Y:S01]  /*72260*/  MOV R81, R73 ;  /* 0x0000004900517202 */ /* 0x000fe20000000f00 */
[----:B--2---:R-:W-:-:S02]  /*72270*/  IMAD.MOV.U32 R82, RZ, RZ, R74 ;  /* 0x000000ffff527224 */ /* 0x004fc400078e004a */
[----:B------:R-:W-:Y:S02]  /*72280*/  IMAD.MOV.U32 R83, RZ, RZ, R75 ;  /* 0x000000ffff537224 */ /* 0x000fe400078e004b */
[C---:B------:R-:W-:Y:S09]  /*72290*/  HMMA.1688.F32.TF32 R72, R244.reuse, R58, R128 ;  /* 0x0000003af448723c */ /* 0x040ff20000081080 */
[----:B------:R-:W-:Y:S04]  /*722a0*/  STL.64 [R1+0x230], R76 ;  /* 0x0002304c01007387 */ /* 0x000fe80000100a00 */
[----:B------:R1:W-:Y:S02]  /*722b0*/  STL.64 [R1+0x238], R78 ;  /* 0x0002384e01007387 */ /* 0x0003e40000100a00 */
[----:B-1----:R-:W-:Y:S02]  /*722c0*/  HMMA.1688.F32.TF32 R76, R244, R54, R132 ;  /* 0x00000036f44c723c */ /* 0x002fe40000081084 */
[----:B------:R-:W-:Y:S04]  /*722d0*/  LDS R133, [R2+0x143000] ;  /* 0x1430000002857984 */ /* 0x000fe80000000800 */
[----:B------:R-:W-:Y:S03]  /*722e0*/  LDS R135, [R2+0x143400] ;  /* 0x1434000002877984 */ /* 0x000fe60000000800 */
[----:B------:R-:W-:-:S02]  /*722f0*/  IMAD.MOV.U32 R131, RZ, RZ, R72 ;  /* 0x000000ffff837224 */ /* 0x000fc400078e0048 */
[----:B------:R-:W-:Y:S02]  /*72300*/  IMAD.MOV.U32 R130, RZ, RZ, R73 ;  /* 0x000000ffff827224 */ /* 0x000fe400078e0049 */
[----:B------:R-:W-:Y:S02]  /*72310*/  IMAD.MOV.U32 R129, RZ, RZ, R74 ;  /* 0x000000ffff817224 */ /* 0x000fe400078e004a */
[----:B------:R-:W-:Y:S02]  /*72320*/  IMAD.MOV.U32 R128, RZ, RZ, R75 ;  /* 0x000000ffff807224 */ /* 0x000fe400078e004b */
[C---:B------:R-:W-:Y:S08]  /*72330*/  HMMA.1688.F32.TF32 R72, R244.reuse, R50, R136 ;  /* 0x00000032f448723c */ /* 0x040ff00000081088 */
[C---:B------:R-:W-:Y:S01]  /*72340*/  HMMA.1688.F32.TF32 R96, R244.reuse, R42, R144 ;  /* 0x0000002af460723c */ /* 0x040fe20000081090 */
[----:B------:R-:W-:Y:S04]  /*72350*/  STL.64 [R1+0x200], R76 ;  /* 0x0002004c01007387 */ /* 0x000fe80000100a00 */
[----:B------:R1:W-:Y:S03]  /*72360*/  STL.64 [R1+0x208], R78 ;  /* 0x0002084e01007387 */ /* 0x0003e60000100a00 */
[C---:B------:R-:W-:Y:S08]  /*72370*/  HMMA.1688.F32.TF32 R144, R244.reuse, R38, R148 ;  /* 0x00000026f490723c */ /* 0x040ff00000081094 */
[----:B------:R-:W-:Y:S01]  /*72380*/  IMAD.MOV.U32 R139, RZ, RZ, R72 ;  /* 0x000000ffff8b7224 */ /* 0x000fe200078e0048 */
[----:B-1----:R-:W-:Y:S01]  /*72390*/  HMMA.1688.F32.TF32 R76, R244, R34, R152 ;  /* 0x00000022f44c723c */ /* 0x002fe20000081098 */
[----:B------:R-:W-:-:S02]  /*723a0*/  IMAD.MOV.U32 R138, RZ, RZ, R73 ;  /* 0x000000ffff8a7224 */ /* 0x000fc400078e0049 */
[----:B------:R-:W-:Y:S02]  /*723b0*/  IMAD.MOV.U32 R137, RZ, RZ, R74 ;  /* 0x000000ffff897224 */ /* 0x000fe400078e004a */
[----:B------:R-:W-:-:S03]  /*723c0*/  IMAD.MOV.U32 R136, RZ, RZ, R75 ;  /* 0x000000ffff887224 */ /* 0x000fc600078e004b */
[C---:B------:R-:W-:Y:S08]  /*723d0*/  HMMA.1688.F32.TF32 R72, R244.reuse, R30, R156 ;  /* 0x0000001ef448723c */ /* 0x040ff0000008109c */
[C---:B------:R-:W-:Y:S01]  /*723e0*/  HMMA.1688.F32.TF32 R156, R244.reuse, R26, R160 ;  /* 0x0000001af49c723c */ /* 0x040fe200000810a0 */
[----:B------:R-:W-:Y:S07]  /*723f0*/  STL [R1+0x2090], R140 ;  /* 0x0020908c01007387 */ /* 0x000fee0000100800 */
[C---:B------:R-:W-:Y:S01]  /*72400*/  HMMA.1688.F32.TF32 R160, R244.reuse, R22, R164 ;  /* 0x00000016f4a0723c */ /* 0x040fe200000810a4 */
[----:B------:R-:W-:Y:S07]  /*72410*/  STL [R1+0x208c], R141 ;  /* 0x00208c8d01007387 */ /* 0x000fee0000100800 */
[C---:B------:R-:W-:Y:S01]  /*72420*/  HMMA.1688.F32.TF32 R164, R244.reuse, R18, R168 ;  /* 0x00000012f4a4723c */ /* 0x040fe200000810a8 */
[----:B------:R-:W-:Y:S07]  /*72430*/  STL [R1+0x2088], R142 ;  /* 0x0020888e01007387 */ /* 0x000fee0000100800 */
[----:B------:R-:W-:Y:S01]  /*72440*/  HMMA.1688.F32.TF32 R240, R244, R14, R172 ;  /* 0x0000000ef4f0723c */ /* 0x000fe200000810ac */
[----:B------:R-:W-:Y:S01]  /*72450*/  STL [R1+0x2084], R143 ;  /* 0x0020848f01007387 */ /* 0x000fe20000100800 */
[----:B------:R-:W-:-:S02]  /*72460*/  IMAD.MOV.U32 R107, RZ, RZ, R65 ;  /* 0x000000ffff6b7224 */ /* 0x000fc400078e0041 */
[----:B------:R-:W-:Y:S02]  /*72470*/  IMAD.MOV.U32 R88, RZ, RZ, R41 ;  /* 0x000000ffff587224 */ /* 0x000fe400078e0029 */
[----:B------:R-:W-:Y:S02]  /*72480*/  IMAD.MOV.U32 R89, RZ, RZ, R40 ;  /* 0x000000ffff597224 */ /* 0x000fe400078e0028 */
[----:B------:R-:W-:Y:S01]  /*72490*/  IMAD.MOV.U32 R90, RZ, RZ, R37 ;  /* 0x000000ffff5a7224 */ /* 0x000fe200078e0025 */
[C---:B------:R-:W-:Y:S01]  /*724a0*/  HMMA.1688.F32.TF32 R172, R248.reuse, R66, R176 ;  /* 0x00000042f8ac723c */ /* 0x040fe200000810b0 */
[----:B------:R-:W-:Y:S01]  /*724b0*/  STL [R1+0x20a0], R96 ;  /* 0x0020a06001007387 */ /* 0x000fe20000100800 */
[----:B------:R-:W-:Y:S01]  /*724c0*/  IMAD.MOV.U32 R91, RZ, RZ, R36 ;  /* 0x000000ffff5b7224 */ /* 0x000fe200078e0024 */
[----:B------:R-:W-:Y:S01]  /*724d0*/  MOV R100, R25 ;  /* 0x0000001900647202 */ /* 0x000fe20000000f00 */
[----:B------:R-:W-:Y:S01]  /*724e0*/  IMAD.MOV.U32 R101, RZ, RZ, R24 ;  /* 0x000000ffff657224 */ /* 0x000fe200078e0018 */
[----:B------:R-:W-:Y:S03]  /*724f0*/  LDS R132, [R107+0x143000] ;  /* 0x143000006b847984 */ /* 0x000fe60000000800 */
[----:B------:R-:W-:Y:S01]  /*72500*/  HMMA.1688.F32.TF32 R176, R248, R62, R180 ;  /* 0x0000003ef8b0723c */ /* 0x000fe200000810b4 */
[----:B------:R-:W-:Y:S01]  /*72510*/  STL [R1+0x209c], R97 ;  /* 0x00209c6101007387 */ /* 0x000fe20000100800 */
[----:B------:R-:W-:-:S02]  /*72520*/  IMAD.MOV.U32 R102, RZ, RZ, R21 ;  /* 0x000000ffff667224 */ /* 0x000fc400078e0015 */
[----:B------:R-:W-:Y:S01]  /*72530*/  IMAD.MOV.U32 R103, RZ, RZ, R20 ;  /* 0x000000ffff677224 */ /* 0x000fe200078e0014 */
[----:B------:R-:W-:Y:S03]  /*72540*/  LDS R134, [R107+0x143400] ;  /* 0x143400006b867984 */ /* 0x000fe60000000800 */
[C---:B------:R-:W-:Y:S01]  /*72550*/  HMMA.1688.F32.TF32 R180, R248.reuse, R10, R184 ;  /* 0x0000000af8b4723c */ /* 0x040fe200000810b8 */
[----:B------:R-:W-:Y:S04]  /*72560*/  STL [R1+0x2098], R98 ;  /* 0x0020986201007387 */ /* 0x000fe80000100800 */
[----:B------:R-:W-:Y:S04]  /*72570*/  STL [R1+0x2094], R99 ;  /* 0x0020946301007387 */ /* 0x000fe80000100800 */
[----:B------:R1:W-:Y:S04]  /*72580*/  STL [R1+0x20ac], R144 ;  /* 0x0020ac9001007387 */ /* 0x0003e80000100800 */
[----:B------:R2:W-:Y:S04]  /*72590*/  STL [R1+0x20a8], R145 ;  /* 0x0020a89101007387 */ /* 0x0005e80000100800 */
[----:B------:R3:W-:Y:S04]  /*725a0*/  STL [R1+0x20a4], R146 ;  /* 0x0020a49201007387 */ /* 0x0007e80000100800 */
[----:B------:R4:W-:Y:S04]  /*725b0*/  STL [R1+0x2080], R147 ;  /* 0x0020809301007387 */ /* 0x0009e80000100800 */
[----:B------:R-:W-:Y:S04]  /*725c0*/  STL.64 [R1+0x1e0], R76 ;  /* 0x0001e04c01007387 */ /* 0x000fe80000100a00 */
[----:B------:R-:W-:Y:S04]  /*725d0*/  STL.64 [R1+0x1e8], R78 ;  /* 0x0001e84e01007387 */ /* 0x000fe80000100a00 */
[----:B------:R-:W-:Y:S04]  /*725e0*/  STL [R1+0x2070], R156 ;  /* 0x0020709c01007387 */ /* 0x000fe80000100800 */
[----:B------:R-:W-:Y:S04]  /*725f0*/  STL [R1+0x206c], R157 ;  /* 0x00206c9d01007387 */ /* 0x000fe80000100800 */
[----:B------:R-:W-:Y:S04]  /*72600*/  STL [R1+0x2068], R158 ;  /* 0x0020689e01007387 */ /* 0x000fe80000100800 */
[----:B------:R-:W-:Y:S04]  /*72610*/  STL [R1+0x2064], R159 ;  /* 0x0020649f01007387 */ /* 0x000fe80000100800 */
[----:B------:R2:W-:Y:S04]  /*72620*/  STL [R1+0x207c], R161 ;  /* 0x00207ca101007387 */ /* 0x0005e80000100800 */
[----:B------:R1:W-:Y:S04]  /*72630*/  STL [R1+0x2078], R162 ;  /* 0x002078a201007387 */ /* 0x0003e80000100800 */
[----:B------:R1:W-:Y:S04]  /*72640*/  STL [R1+0x2074], R163 ;  /* 0x002074a301007387 */ /* 0x0003e80000100800 */
[----:B------:R-:W-:Y:S04]  /*72650*/  STL [R1+0x2060], R167 ;  /* 0x002060a701007387 */ /* 0x000fe80000100800 */
[----:B------:R-:W-:Y:S04]  /*72660*/  STL [R1+0x205c], R175 ;  /* 0x00205caf01007387 */ /* 0x000fe80000100800 */
[----:B------:R-:W-:Y:S04]  /*72670*/  STL [R1+0x2058], R179 ;  /* 0x002058b301007387 */ /* 0x000fe80000100800 */
[----:B------:R-:W-:Y:S04]  /*72680*/  STL [R1+0x2054], R182 ;  /* 0x002054b601007387 */ /* 0x000fe80000100800 */
[----:B------:R-:W-:Y:S04]  /*72690*/  STL [R1+0x2050], R183 ;  /* 0x002050b701007387 */ /* 0x000fe80000100800 */
[----:B------:R-:W5:Y:S01]  /*726a0*/  LDL.LU R2, [R1+0x20d4] ;  /* 0x0020d40001027983 */ /* 0x000f620000300800 */
[----:B------:R-:W-:Y:S01]  /*726b0*/  HMMA.1688.F32.TF32 R52, R248, R54, R196 ;  /* 0x00000036f834723c */ /* 0x000fe200000810c4 */
[----:B-1----:R-:W-:-:S02]  /*726c0*/  IMAD.MOV.U32 R144, RZ, RZ, R72 ;  /* 0x000000ffff907224 */ /* 0x002fc400078e0048 */
[----:B--2---:R-:W-:Y:S01]  /*726d0*/  IMAD.MOV.U32 R145, RZ, RZ, R73 ;  /* 0x000000ffff917224 */ /* 0x004fe200078e0049 */
[----:B------:R-:W-:Y:S01]  /*726e0*/  LDS R168, [R3+0x143080] ;  /* 0x1430800003a87984 */ /* 0x000fe20000000800 */
[----:B---3--:R-:W-:Y:S02]  /*726f0*/  IMAD.MOV.U32 R146, RZ, RZ, R74 ;  /* 0x000000ffff927224 */ /* 0x008fe400078e004a */
[----:B------:R-:W-:Y:S01]  /*72700*/  IMAD.MOV.U32 R96, RZ, RZ, R75 ;  /* 0x000000ffff607224 */ /* 0x000fe200078e004b */
[C---:B------:R-:W-:Y:S01]  /*72710*/  HMMA.1688.F32.TF32 R116, R248.reuse, R50, R200 ;  /* 0x00000032f874723c */ /* 0x040fe200000810c8 */
[----:B------:R-:W-:Y:S01]  /*72720*/  IMAD.MOV.U32 R112, RZ, RZ, R17 ;  /* 0x000000ffff707224 */ /* 0x000fe200078e0011 */
[----:B------:R-:W-:Y:S01]  /*72730*/  LDS R170, [R3+0x143480] ;  /* 0x1434800003aa7984 */ /* 0x000fe20000000800 */
[----:B------:R-:W-:Y:S02]  /*72740*/  IMAD.MOV.U32 R113, RZ, RZ, R16 ;  /* 0x000000ffff717224 */ /* 0x000fe400078e0010 */
[----:B------:R-:W-:Y:S01]  /*72750*/  IMAD.MOV.U32 R114, RZ, RZ, R13 ;  /* 0x000000ffff727224 */ /* 0x000fe200078e000d */
[----:B------:R-:W-:Y:S02]  /*72760*/  LDS R169, [R252+0x143080] ;  /* 0x14308000fca97984 */ /* 0x000fe40000000800 */
[----:B------:R-:W-:Y:S01]  /*72770*/  HMMA.1688.F32.TF32 R72, R248, R6, R188 ;  /* 0x00000006f848723c */ /* 0x000fe200000810bc */
[----:B------:R-:W-:Y:S01]  /*72780*/  IMAD.MOV.U32 R115, RZ, RZ, R12 ;  /* 0x000000ffff737224 */ /* 0x000fe200078e000c */
[----:B------:R-:W-:Y:S06]  /*72790*/  LDS R171, [R252+0x143480] ;  /* 0x14348000fcab7984 */ /* 0x000fec0000000800 */
[----:B------:R-:W-:-:S02]  /*727a0*/  IMAD.MOV.U32 R141, RZ, RZ, R52 ;  /* 0x000000ffff8d7224 */ /* 0x000fc400078e0034 */
[----:B------:R-:W-:Y:S02]  /*727b0*/  IMAD.MOV.U32 R142, RZ, RZ, R53 ;  /* 0x000000ffff8e7224 */ /* 0x000fe400078e0035 */
[----:B------:R-:W-:Y:S02]  /*727c0*/  IMAD.MOV.U32 R143, RZ, RZ, R54 ;  /* 0x000000ffff8f7224 */ /* 0x000fe400078e0036 */
[----:B----4-:R-:W-:Y:S02]  /*727d0*/  IMAD.MOV.U32 R147, RZ, RZ, R55 ;  /* 0x000000ffff937224 */ /* 0x010fe400078e0037 */
[C---:B------:R-:W-:Y:S08]  /*727e0*/  HMMA.1688.F32.TF32 R52, R248.reuse, R38, R212 ;  /* 0x00000026f834723c */ /* 0x040ff000000810d4 */
[----:B------:R-:W-:Y:S01]  /*727f0*/  HMMA.1688.F32.TF32 R188, R248, R58, R192 ;  /* 0x0000003af8bc723c */ /* 0x000fe200000810c0 */
[----:B------:R-:W-:Y:S01]  /*72800*/  IMAD.MOV.U32 R97, RZ, RZ, R72 ;  /* 0x000000ffff617224 */ /* 0x000fe200078e0048 */
[----:B------:R-:W-:Y:S01]  /*72810*/  MOV R99, R74 ;  /* 0x0000004a00637202 */ /* 0x000fe20000000f00 */
[----:B------:R-:W-:Y:S01]  /*72820*/  IMAD.MOV.U32 R98, RZ, RZ, R73 ;  /* 0x000000ffff627224 */ /* 0x000fe200078e0049 */
[----:B------:R-:W-:Y:S01]  /*72830*/  LDS R72, [R3+0x143000] ;  /* 0x1430000003487984 */ /* 0x000fe20000000800 */
[----:B------:R-:W-:-:S03]  /*72840*/  IMAD.MOV.U32 R140, RZ, RZ, R75 ;  /* 0x000000ffff8c7224 */ /* 0x000fc600078e004b */
[----:B------:R-:W-:Y:S01]  /*72850*/  LDS R74, [R3+0x143400] ;  /* 0x14340000034a7984 */ /* 0x000fe20000000800 */
[----:B------:R-:W-:Y:S03]  /*72860*/  HMMA.1688.F32.TF32 R192, R248, R46, R204 ;  /* 0x0000002ef8c0723c */ /* 0x000fe600000810cc */
[----:B------:R-:W-:Y:S04]  /*72870*/  LDS R73, [R252+0x143000] ;  /* 0x14300000fc497984 */ /* 0x000fe80000000800 */
[----:B------:R-:W-:Y:S01]  /*72880*/  IMAD.MOV.U32 R161, RZ, RZ, R52 ;  /* 0x000000ffffa17224 */ /* 0x000fe200078e0034 */
[----:B------:R-:W-:Y:S01]  /*72890*/  LDS R75, [R252+0x143400] ;  /* 0x14340000fc4b7984 */ /* 0x000fe20000000800 */
[----:B------:R-:W-:-:S02]  /*728a0*/  IMAD.MOV.U32 R162, RZ, RZ, R53 ;  /* 0x000000ffffa27224 */ /* 0x000fc400078e0035 */
[----:B------:R-:W-:Y:S02]  /*728b0*/  IMAD.MOV.U32 R163, RZ, RZ, R54 ;  /* 0x000000ffffa37224 */ /* 0x000fe400078e0036 */
[----:B------:R-:W-:Y:S01]  /*728c0*/  IMAD.MOV.U32 R156, RZ, RZ, R55 ;  /* 0x000000ffff9c7224 */ /* 0x000fe200078e0037 */
[----:B------:R-:W-:Y:S01]  /*728d0*/  HMMA.1688.F32.TF32 R148, R248, R42, R208 ;  /* 0x0000002af894723c */ /* 0x000fe200000810d0 */
[----:B------:R-:W-:Y:S02]  /*728e0*/  IMAD.MOV.U32 R76, RZ, RZ, R33 ;  /* 0x000000ffff4c7224 */ /* 0x000fe400078e0021 */
[----:B------:R-:W-:Y:S02]  /*728f0*/  IMAD.MOV.U32 R77, RZ, RZ, R32 ;  /* 0x000000ffff4d7224 */ /* 0x000fe400078e0020 */
[----:B------:R-:W-:-:S03]  /*72900*/  IMAD.MOV.U32 R78, RZ, RZ, R29 ;  /* 0x000000ffff4e7224 */ /* 0x000fc600078e001d */
[----:B------:R-:W-:Y:S01]  /*72910*/  HMMA.1688.F32.TF32 R152, R248, R34, R216 ;  /* 0x00000022f898723c */ /* 0x000fe200000810d8 */
[----:B------:R-:W-:-:S07]  /*72920*/  IMAD.MOV.U32 R79, RZ, RZ, R28 ;  /* 0x000000ffff4f7224 */ /* 0x000fce00078e001c */
[C---:B------:R-:W-:Y:S08]  /*72930*/  HMMA.1688.F32.TF32 R200, R248.reuse, R30, R220 ;  /* 0x0000001ef8c8723c */ /* 0x040ff000000810dc */
[----:B------:R-:W-:Y:S01]  /*72940*/  HMMA.1688.F32.TF32 R212, R248, R26, R224 ;  /* 0x0000001af8d4723c */ /* 0x000fe200000810e0 */
[----:B------:R-:W-:-:S07]  /*72950*/  IMAD.MOV.U32 R84, RZ, RZ, R9 ;  /* 0x000000ffff547224 */ /* 0x000fce00078e0009 */
[----:B------:R-:W-:Y:S01]  /*72960*/  HMMA.1688.F32.TF32 R216, R248, R22, R228 ;  /* 0x00000016f8d8723c */ /* 0x000fe200000810e4 */
[----:B------:R-:W-:-:S07]  /*72970*/  IMAD.MOV.U32 R85, RZ, RZ, R8 ;  /* 0x000000ffff557224 */ /* 0x000fce00078e0008 */
[----:B------:R-:W-:Y:S01]  /*72980*/  HMMA.1688.F32.TF32 R220, R248, R18, R232 ;  /* 0x00000012f8dc723c */ /* 0x000fe200000810e8 */
[----:B------:R-:W-:Y:S02]  /*72990*/  IMAD.MOV.U32 R86, RZ, RZ, R5 ;  /* 0x000000ffff567224 */ /* 0x000fe400078e0005 */
[----:B------:R-:W-:-:S05]  /*729a0*/  IMAD.MOV.U32 R87, RZ, RZ, R4 ;  /* 0x000000ffff577224 */ /* 0x000fca00078e0004 */
[----:B------:R-:W-:Y:S01]  /*729b0*/  HMMA.1688.F32.TF32 R248, R248, R14, R236 ;  /* 0x0000000ef8f8723c */ /* 0x000fe200000810ec */
[----:B-----5:R-:W1:Y:S04]  /*729c0*/  LDSM.16.M88.4 R56, [R2+0x8080] ;  /* 0x008080000238783b */ /* 0x020e680000000200 */
[----:B------:R-:W-:Y:S04]  /*729d0*/  LDSM.16.M88.4 R52, [R2+0xc080] ;  /* 0x00c080000234783b */ /* 0x000fe80000000200 */
[----:B------:R-:W2:Y:S04]  /*729e0*/  LDSM.16.M88.4 R64, [R2+0x80] ;  /* 0x000080000240783b */ /* 0x000ea80000000200 */
[----:B------:R-:W3:Y:S04]  /*729f0*/  LDSM.16.M88.4 R48, [R2+0x10080] ;  /* 0x010080000230783b */ /* 0x000ee80000000200 */
[----:B------:R-:W4:Y:S04]  /*72a00*/  LDSM.16.M88.4 R44, [R2+0x14080] ;  /* 0x01408000022c783b */ /* 0x000f280000000200 */
[----:B------:R-:W5:Y:S04]  /*72a10*/  LDSM.16.M88.4 R40, [R2+0x18080] ;  /* 0x018080000228783b */ /* 0x000f680000000200 */
[----:B------:R-:W1:Y:S04]  /*72a20*/  LDSM.16.M88.4 R36, [R2+0x1c080] ;  /* 0x01c080000224783b */ /* 0x000e680000000200 */
[----:B------:R-:W3:Y:S04]  /*72a30*/  LDSM.16.M88.4 R32, [R2+0x20080] ;  /* 0x020080000220783b */ /* 0x000ee80000000200 */
[----:B------:R-:W3:Y:S04]  /*72a40*/  LDSM.16.M88.4 R28, [R2+0x24080] ;  /* 0x02408000021c783b */ /* 0x000ee80000000200 */
[----:B------:R-:W3:Y:S04]  /*72a50*/  LDSM.16.M88.4 R24, [R2+0x28080] ;  /* 0x028080000218783b */ /* 0x000ee80000000200 */
[----:B------:R-:W3:Y:S04]  /*72a60*/  LDSM.16.M88.4 R20, [R2+0x2c080] ;  /* 0x02c080000214783b */ /* 0x000ee80000000200 */
[----:B------:R-:W4:Y:S04]  /*72a70*/  LDSM.16.M88.4 R16, [R2+0x30080] ;  /* 0x030080000210783b */ /* 0x000f280000000200 */
[----:B------:R-:W4:Y:S04]  /*72a80*/  LDSM.16.M88.4 R12, [R2+0x34080] ;  /* 0x03408000020c783b */ /* 0x000f280000000200 */
[----:B------:R-:W5:Y:S04]  /*72a90*/  LDSM.16.M88.4 R8, [R2+0x38080] ;  /* 0x038080000208783b */ /* 0x000f680000000200 */
[----:B------:R-:W5:Y:S04]  /*72aa0*/  LDSM.16.M88.4 R4, [R2+0x3c080] ;  /* 0x03c080000204783b */ /* 0x000f680000000200 */
[----:B------:R-:W5:Y:S04]  /*72ab0*/  LDSM.16.M88.4 R60, [R2+0x4080] ;  /* 0x00408000023c783b */ /* 0x000f680000000200 */
[----:B-1----:R-:W-:Y:S01]  /*72ac0*/  STL [R1+0x1f98], R58 ;  /* 0x001f983a01007387 */ /* 0x002fe20000100800 */
[----:B--2---:R-:W-:Y:S03]  /*72ad0*/  HMMA.1688.F32.TF32 R84, R72, R64, R84 ;  /* 0x000000404854723c */ /* 0x004fe60000081054 */
[----:B------:R-:W-:Y:S04]  /*72ae0*/  STL [R1+0x1f94], R59 ;  /* 0x001f943b01007387 */ /* 0x000fe80000100800 */
[----:B------:R-:W-:Y:S04]  /*72af0*/  STL [R1+0x1f8c], R54 ;  /* 0x001f8c3601007387 */ /* 0x000fe80000100800 */
        /* <DEDUP_REMOVED lines=22> */
[----:B------:R-:W-:-:S03]  /*72c60*/  IMAD.MOV.U32 R157, RZ, RZ, R84 ;  /* 0x000000ffff9d7224 */ /* 0x000fc600078e0054 */
[----:B------:R-:W-:Y:S01]  /*72c70*/  STL [R1+0x1fe0], R11 ;  /* 0x001fe00b01007387 */ /* 0x000fe20000100800 */
[----:B------:R-:W-:-:S03]  /*72c80*/  IMAD.MOV.U32 R158, RZ, RZ, R85 ;  /* 0x000000ffff9e7224 */ /* 0x000fc600078e0055 */
[----:B------:R-:W-:Y:S01]  /*72c90*/  STL [R1+0x1fec], R6 ;  /* 0x001fec0601007387 */ /* 0x000fe20000100800 */
[----:B------:R-:W-:Y:S03]  /*72ca0*/  HMMA.1688.F32.TF32 R112, R72, R60, R112 ;  /* 0x0000003c4870723c */ /* 0x000fe60000081070 */
[----:B------:R-:W-:Y:S01]  /*72cb0*/  STL [R1+0x1fe8], R7 ;  /* 0x001fe80701007387 */ /* 0x000fe20000100800 */
[----:B------:R-:W-:-:S03]  /*72cc0*/  IMAD.MOV.U32 R159, RZ, RZ, R86 ;  /* 0x000000ffff9f7224 */ /* 0x000fc600078e0056 */
[----:B------:R-:W-:Y:S01]  /*72cd0*/  STL [R1+0x1c50], R2 ;  /* 0x001c500201007387 */ /* 0x000fe20000100800 */
[----:B------:R-:W-:-:S03]  /*72ce0*/  IMAD.MOV.U32 R167, RZ, RZ, R87 ;  /* 0x000000ffffa77224 */ /* 0x000fc600078e0057 */
[----:B------:R-:W2:Y:S04]  /*72cf0*/  LDL.LU R84, [R1+0x320] ;  /* 0x0003200001547983 */ /* 0x000ea80000300800 */
[----:B------:R-:W2:Y:S04]  /*72d00*/  LDL.LU R85, [R1+0x324] ;  /* 0x0003240001557983 */ /* 0x000ea80000300800 */
[----:B------:R-:W2:Y:S04]  /*72d10*/  LDL.LU R86, [R1+0x328] ;  /* 0x0003280001567983 */ /* 0x000ea80000300800 */
[----:B------:R-:W2:Y:S01]  /*72d20*/  LDL.LU R87, [R1+0x32c] ;  /* 0x00032c0001577983 */ /* 0x000ea20000300800 */
[----:B------:R-:W-:Y:S01]  /*72d30*/  IMAD.MOV.U32 R175, RZ, RZ, R112 ;  /* 0x000000ffffaf7224 */ /* 0x000fe200078e0070 */
[----:B------:R-:W-:Y:S01]  /*72d40*/  MOV R182, R114 ;  /* 0x0000007200b67202 */ /* 0x000fe20000000f00 */
[----:B------:R-:W-:Y:S01]  /*72d50*/  IMAD.MOV.U32 R179, RZ, RZ, R113 ;  /* 0x000000ffffb37224 */ /* 0x000fe200078e0071 */
[----:B------:R-:W3:Y:S01]  /*72d60*/  LDL.LU R108, [R1+0x310] ;  /* 0x00031000016c7983 */ /* 0x000ee20000300800 */
[----:B------:R-:W-:-:S02]  /*72d70*/  IMAD.MOV.U32 R183, RZ, RZ, R115 ;  /* 0x000000ffffb77224 */ /* 0x000fc400078e0073 */
[C---:B------:R-:W-:Y:S01]  /*72d80*/  HMMA.1688.F32.TF32 R112, R72.reuse, R56, R100 ;  /* 0x000000384870723c */ /* 0x040fe20000081064 */
[----:B------:R-:W3:Y:S04]  /*72d90*/  LDL.LU R109, [R1+0x314] ;  /* 0x00031400016d7983 */ /* 0x000ee80000300800 */
[----:B------:R-:W3:Y:S03]  /*72da0*/  LDL.LU R110, [R1+0x318] ;  /* 0x00031800016e7983 */ /* 0x000ee60000300800 */
[C---:B------:R-:W-:Y:S01]  /*72db0*/  HMMA.1688.F32.TF32 R100, R72.reuse, R52, R76 ;  /* 0x000000344864723c */ /* 0x040fe2000008104c */
[----:B------:R-:W3:Y:S04]  /*72dc0*/  LDL.LU R111, [R1+0x31c] ;  /* 0x00031c00016f7983 */ /* 0x000ee80000300800 */
[----:B------:R-:W4:Y:S10]  /*72dd0*/  LDL.LU R76, [R1+0x300] ;  /* 0x00030000014c7983 */ /* 0x000f340000300800 */
[----:B------:R-:W-:Y:S04]  /*72de0*/  STL.64 [R1+0xc0], R112 ;  /* 0x0000c07001007387 */ /* 0x000fe80000100a00 */
[----:B------:R-:W-:Y:S04]  /*72df0*/  STL.64 [R1+0xc8], R114 ;  /* 0x0000c87201007387 */ /* 0x000fe80000100a00 */
[----:B------:R1:W-:Y:S04]  /*72e00*/  STL.64 [R1+0xb0], R100 ;  /* 0x0000b06401007387 */ /* 0x0003e80000100a00 */
[----:B------:R5:W-:Y:S04]  /*72e10*/  STL.64 [R1+0xb8], R102 ;  /* 0x0000b86601007387 */ /* 0x000be80000100a00 */
[----:B------:R-:W4:Y:S04]  /*72e20*/  LDL.LU R77, [R1+0x304] ;  /* 0x00030400014d7983 */ /* 0x000f280000300800 */
[----:B------:R-:W4:Y:S04]  /*72e30*/  LDL.LU R78, [R1+0x308] ;  /* 0x00030800014e7983 */ /* 0x000f280000300800 */
[----:B------:R-:W4:Y:S01]  /*72e40*/  LDL.LU R79, [R1+0x30c] ;  /* 0x00030c00014f7983 */ /* 0x000f220000300800 */
[----:B------:R-:W-:Y:S03]  /*72e50*/  HMMA.1688.F32.TF32 R88, R72, R48, R88 ;  /* 0x000000304858723c */ /* 0x000fe60000081058 */
[----:B-1----:R-:W4:Y:S04]  /*72e60*/  LDL.LU R100, [R1+0x2f0] ;  /* 0x0002f00001647983 */ /* 0x002f280000300800 */
[----:B------:R-:W4:Y:S04]  /*72e70*/  LDL.LU R101, [R1+0x2f4] ;  /* 0x0002f40001657983 */ /* 0x000f280000300800 */
[----:B-----5:R-:W5:Y:S04]  /*72e80*/  LDL.LU R102, [R1+0x2f8] ;  /* 0x0002f80001667983 */ /* 0x020f680000300800 */
[----:B------:R-:W5:Y:S09]  /*72e90*/  LDL.LU R103, [R1+0x2fc] ;  /* 0x0002fc0001677983 */ /* 0x000f720000300800 */
[----:B------:R-:W-:-:S02]  /*72ea0*/  IMAD.MOV.U32 R6, RZ, RZ, R88 ;  /* 0x000000ffff067224 */ /* 0x000fc400078e0058 */
[----:B------:R-:W-:Y:S01]  /*72eb0*/  IMAD.MOV.U32 R11, RZ, RZ, R91 ;  /* 0x000000ffff0b7224 */ /* 0x000fe200078e005b */
[----:B------:R-:W5:Y:S01]  /*72ec0*/  LDL.LU R88, [R1+0x2e0] ;  /* 0x0002e00001587983 */ /* 0x000f620000300800 */
[----:B------:R-:W-:Y:S02]  /*72ed0*/  IMAD.MOV.U32 R7, RZ, RZ, R89 ;  /* 0x000000ffff077224 */ /* 0x000fe400078e0059 */
[----:B------:R-:W-:Y:S01]  /*72ee0*/  IMAD.MOV.U32 R10, RZ, RZ, R90 ;  /* 0x000000ffff0a7224 */ /* 0x000fe200078e005a */
[----:B------:R-:W5:Y:S04]  /*72ef0*/  LDL.LU R89, [R1+0x2e4] ;  /* 0x0002e40001597983 */ /* 0x000f680000300800 */
[----:B------:R-:W5:Y:S04]  /*72f00*/  LDL.LU R90, [R1+0x2e8] ;  /* 0x0002e800015a7983 */ /* 0x000f680000300800 */
[----:B------:R-:W5:Y:S04]  /*72f10*/  LDL.LU R91, [R1+0x2ec] ;  /* 0x0002ec00015b7983 */ /* 0x000f680000300800 */
[----:B------:R1:W-:Y:S04]  /*72f20*/  STL [R1+0x1ffc], R11 ;  /* 0x001ffc0b01007387 */ /* 0x0003e80000100800 */
[----:B------:R1:W-:Y:S04]  /*72f30*/  STL [R1+0x1ff8], R10 ;  /* 0x001ff80a01007387 */ /* 0x0003e80000100800 */
[----:B------:R1:W-:Y:S04]  /*72f40*/  STL [R1+0x1ff4], R7 ;  /* 0x001ff40701007387 */ /* 0x0003e80000100800 */
[----:B------:R1:W-:Y:S01]  /*72f50*/  STL [R1+0x1ff0], R6 ;  /* 0x001ff00601007387 */ /* 0x0003e20000100800 */
[C---:B--2---:R-:W-:Y:S03]  /*72f60*/  HMMA.1688.F32.TF32 R112, R72.reuse, R44, R84 ;  /* 0x0000002c4870723c */ /* 0x044fe60000081054 */
[----:B------:R-:W2:Y:S05]  /*72f70*/  LDL.LU R84, [R1+0x2d0] ;  /* 0x0002d00001547983 */ /* 0x000eaa0000300800 */
[----:B---3--:R-:W-:Y:S11]  /*72f80*/  HMMA.1688.F32.TF32 R108, R72, R40, R108 ;  /* 0x00000028486c723c */ /* 0x008ff6000008106c */
[----:B------:R-:W-:Y:S04]  /*72f90*/  @!UPT UIADD3 URZ, URZ, URZ, URZ ;  /* 0x0000003f3f3ff290 */ /* 0x000fe8000fffe03f */
[----:B------:R-:W-:Y:S04]  /*72fa0*/  STL.64 [R1+0x90], R112 ;  /* 0x0000907001007387 */ /* 0x000fe80000100a00 */
[----:B------:R-:W-:Y:S04]  /*72fb0*/  STL.64 [R1+0x98], R114 ;  /* 0x0000987201007387 */ /* 0x000fe80000100a00 */
[----:B------:R-:W2:Y:S04]  /*72fc0*/  LDL.LU R85, [R1+0x2d4] ;  /* 0x0002d40001557983 */ /* 0x000ea80000300800 */
[----:B------:R-:W2:Y:S04]  /*72fd0*/  LDL.LU R86, [R1+0x2d8] ;  /* 0x0002d80001567983 */ /* 0x000ea80000300800 */
[----:B------:R-:W2:Y:S01]  /*72fe0*/  LDL.LU R87, [R1+0x2dc] ;  /* 0x0002dc0001577983 */ /* 0x000ea20000300800 */
[----:B-1----:R-:W-:-:S02]  /*72ff0*/  IMAD.MOV.U32 R11, RZ, RZ, R108 ;  /* 0x000000ffff0b7224 */ /* 0x002fc400078e006c */
[----:B------:R-:W-:Y:S02]  /*73000*/  IMAD.MOV.U32 R10, RZ, RZ, R109 ;  /* 0x000000ffff0a7224 */ /* 0x000fe400078e006d */
[----:B------:R-:W-:Y:S02]  /*73010*/  IMAD.MOV.U32 R7, RZ, RZ, R110 ;  /* 0x000000ffff077224 */ /* 0x000fe400078e006e */
[----:B------:R-:W-:Y:S02]  /*73020*/  IMAD.MOV.U32 R6, RZ, RZ, R111 ;  /* 0x000000ffff067224 */ /* 0x000fe400078e006f */
[C---:B----4-:R-:W-:Y:S03]  /*73030*/  HMMA.1688.F32.TF32 R108, R72.reuse, R36, R76 ;  /* 0x00000024486c723c */ /* 0x050fe6000008104c */
[----:B------:R-:W-:Y:S04]  /*73040*/  STL [R1+0x200c], R6 ;  /* 0x00200c0601007387 */ /* 0x000fe80000100800 */
[----:B------:R-:W-:Y:S04]  /*73050*/  STL [R1+0x2008], R7 ;  /* 0x0020080701007387 */ /* 0x000fe80000100800 */
[----:B------:R-:W-:Y:S04]  /*73060*/  STL [R1+0x2004], R11 ;  /* 0x0020040b01007387 */ /* 0x000fe80000100800 */
[----:B------:R1:W-:Y:S04]  /*73070*/  STL [R1+0x2000], R10 ;  /* 0x0020000a01007387 */ /* 0x0003e80000100800 */
[----:B------:R-:W3:Y:S04]  /*73080*/  LDL.LU R76, [R1+0x2c0] ;  /* 0x0002c000014c7983 */ /* 0x000ee80000300800 */
[----:B------:R-:W-:Y:S04]  /*73090*/  STL.64 [R1+0x70], R108 ;  /* 0x0000706c01007387 */ /* 0x000fe80000100a00 */
[----:B------:R-:W-:Y:S04]  /*730a0*/  STL.64 [R1+0x78], R110 ;  /* 0x0000786e01007387 */ /* 0x000fe80000100a00 */
[----:B------:R-:W3:Y:S04]  /*730b0*/  LDL.LU R77, [R1+0x2c4] ;  /* 0x0002c400014d7983 */ /* 0x000ee80000300800 */
[----:B------:R-:W3:Y:S04]  /*730c0*/  LDL.LU R78, [R1+0x2c8] ;  /* 0x0002c800014e7983 */ /* 0x000ee80000300800 */
[----:B------:R-:W3:Y:S01]  /*730d0*/  LDL.LU R79, [R1+0x2cc] ;  /* 0x0002cc00014f7983 */ /* 0x000ee20000300800 */
[C---:B-----5:R-:W-:Y:S03]  /*730e0*/  HMMA.1688.F32.TF32 R100, R72.reuse, R32, R100 ;  /* 0x000000204864723c */ /* 0x060fe60000081064 */
[----:B------:R-:W4:Y:S05]  /*730f0*/  LDL R2, [R1+0x474] ;  /* 0x0004740001027983 */ /* 0x000f2a0000100800 */
[----:B------:R-:W-:Y:S11]  /*73100*/  HMMA.1688.F32.TF32 R88, R72, R28, R88 ;  /* 0x0000001c4858723c */ /* 0x000ff60000081058 */
[----:B------:R-:W-:Y:S05]  /*73110*/  @!UPT UIADD3 URZ, URZ, URZ, URZ ;  /* 0x0000003f3f3ff290 */ /* 0x000fea000fffe03f */
[----:B------:R-:W-:Y:S02]  /*73120*/  IMAD.MOV.U32 R19, RZ, RZ, R103 ;  /* 0x000000ffff137224 */ /* 0x000fe400078e0067 */
[----:B------:R-:W-:Y:S02]  /*73130*/  IMAD.MOV.U32 R18, RZ, RZ, R102 ;  /* 0x000000ffff127224 */ /* 0x000fe400078e0066 */
[----:B------:R-:W-:Y:S02]  /*73140*/  IMAD.MOV.U32 R15, RZ, RZ, R101 ;  /* 0x000000ffff0f7224 */ /* 0x000fe400078e0065 */
[----:B------:R-:W-:Y:S01]  /*73150*/  IMAD.MOV.U32 R14, RZ, RZ, R100 ;  /* 0x000000ffff0e7224 */ /* 0x000fe200078e0064 */
[----:B------:R5:W-:Y:S01]  /*73160*/  STL [R1+0x201c], R19 ;  /* 0x00201c1301007387 */ /* 0x000be20000100800 */
[----:B-1----:R-:W-:Y:S02]  /*73170*/  IMAD.MOV.U32 R10, RZ, RZ, R91 ;  /* 0x000000ffff0a7224 */ /* 0x002fe400078e005b */
[----:B------:R-:W-:Y:S01]  /*73180*/  IMAD.MOV.U32 R11, RZ, RZ, R90 ;  /* 0x000000ffff0b7224 */ /* 0x000fe200078e005a */
[----:B------:R1:W-:Y:S01]  /*73190*/  STL [R1+0x2018], R18 ;  /* 0x0020181201007387 */ /* 0x0003e20000100800 */
[----:B------:R-:W-:-:S02]  /*731a0*/  IMAD.MOV.U32 R6, RZ, RZ, R88 ;  /* 0x000000ffff067224 */ /* 0x000fc400078e0058 */
[----:B------:R-:W-:Y:S01]  /*731b0*/  IMAD.MOV.U32 R7, RZ, RZ, R89 ;  /* 0x000000ffff077224 */ /* 0x000fe200078e0059 */
[----:B------:R1:W-:Y:S04]  /*731c0*/  STL [R1+0x2014], R15 ;  /* 0x0020140f01007387 */ /* 0x0003e80000100800 */
[----:B------:R1:W-:Y:S04]  /*731d0*/  STL [R1+0x2010], R14 ;  /* 0x0020100e01007387 */ /* 0x0003e80000100800 */
[----:B------:R1:W-:Y:S04]  /*731e0*/  STL [R1+0x202c], R10 ;  /* 0x00202c0a01007387 */ /* 0x0003e80000100800 */
[----:B------:R1:W-:Y:S04]  /*731f0*/  STL [R1+0x2028], R11 ;  /* 0x0020280b01007387 */ /* 0x0003e80000100800 */
[----:B------:R1:W-:Y:S04]  /*73200*/  STL [R1+0x2024], R6 ;  /* 0x0020240601007387 */ /* 0x0003e80000100800 */
[----:B------:R1:W-:Y:S01]  /*73210*/  STL [R1+0x2020], R7 ;  /* 0x0020200701007387 */ /* 0x0003e20000100800 */
[C---:B--2---:R-:W-:Y:S11]  /*73220*/  HMMA.1688.F32.TF32 R84, R72.reuse, R24, R84 ;  /* 0x000000184854723c */ /* 0x044ff60000081054 */
[----:B------:R-:W-:Y:S11]  /*73230*/  @!UPT UIADD3 URZ, URZ, URZ, URZ ;  /* 0x0000003f3f3ff290 */ /* 0x000ff6000fffe03f */
[----:B------:R-:W-:Y:S02]  /*73240*/  @!UPT UIADD3 URZ, URZ, URZ, URZ ;  /* 0x0000003f3f3ff290 */ /* 0x000fe4000fffe03f */
[----:B-----5:R-:W-:Y:S01]  /*73250*/  MOV R19, R84 ;  /* 0x0000005400137202 */ /* 0x020fe20000000f00 */
[----:B-1----:R-:W-:Y:S01]  /*73260*/  IMAD.MOV.U32 R18, RZ, RZ, R85 ;  /* 0x000000ffff127224 */ /* 0x002fe200078e0055 */
[----:B------:R-:W2:Y:S01]  /*73270*/  LDL.LU R84, [R1+0x2b0] ;  /* 0x0002b00001547983 */ /* 0x000ea20000300800 */
[----:B------:R-:W-:Y:S02]  /*73280*/  IMAD.MOV.U32 R15, RZ, RZ, R86 ;  /* 0x000000ffff0f7224 */ /* 0x000fe400078e0056 */
[----:B------:R-:W-:Y:S01]  /*73290*/  IMAD.MOV.U32 R14, RZ, RZ, R87 ;  /* 0x000000ffff0e7224 */ /* 0x000fe200078e0057 */
[----:B------:R-:W2:Y:S04]  /*732a0*/  LDL.LU R85, [R1+0x2b4] ;  /* 0x0002b40001557983 */ /* 0x000ea80000300800 */
[----:B------:R-:W2:Y:S04]  /*732b0*/  LDL.LU R86, [R1+0x2b8] ;  /* 0x0002b80001567983 */ /* 0x000ea80000300800 */
[----:B------:R-:W2:Y:S04]  /*732c0*/  LDL.LU R87, [R1+0x2bc] ;  /* 0x0002bc0001577983 */ /* 0x000ea80000300800 */
[----:B------:R-:W-:Y:S04]  /*732d0*/  STL [R1+0x203c], R14 ;  /* 0x00203c0e01007387 */ /* 0x000fe80000100800 */
[----:B------:R-:W-:Y:S01]  /*732e0*/  STL [R1+0x2038], R15 ;  /* 0x0020380f01007387 */ /* 0x000fe20000100800 */
[----:B---3--:R-:W-:Y:S03]  /*732f0*/  HMMA.1688.F32.TF32 R76, R72, R20, R76 ;  /* 0x00000014484c723c */ /* 0x008fe6000008104c */
[----:B------:R-:W-:Y:S04]  /*73300*/  STL [R1+0x2034], R19 ;  /* 0x0020341301007387 */ /* 0x000fe80000100800 */
[----:B------:R-:W-:Y:S04]  /*73310*/  STL [R1+0x2030], R18 ;  /* 0x0020301201007387 */ /* 0x000fe80000100800 */
[----:B------:R-:W3:Y:S04]  /*73320*/  LDL.LU R120, [R1+0x2a0] ;  /* 0x0002a00001787983 */ /* 0x000ee80000300800 */
[----:B------:R-:W3:Y:S04]  /*73330*/  LDL.LU R121, [R1+0x2a4] ;  /* 0x0002a40001797983 */ /* 0x000ee80000300800 */
[----:B------:R-:W3:Y:S04]  /*73340*/  LDL.LU R122, [R1+0x2a8] ;  /* 0x0002a800017a7983 */ /* 0x000ee80000300800 */
[----:B------:R-:W3:Y:S04]  /*73350*/  LDL.LU R123, [R1+0x2ac] ;  /* 0x0002ac00017b7983 */ /* 0x000ee80000300800 */
        /* <DEDUP_REMOVED lines=8> */
[----:B------:R-:W-:-:S03]  /*733e0*/  IMAD.MOV.U32 R10, RZ, RZ, R76 ;  /* 0x000000ffff0a7224 */ /* 0x000fc600078e004c */
        /* <DEDUP_REMOVED lines=11> */
[----:B------:R-:W-:Y:S04]  /*734a0*/  STL [R1+0x204c], R7 ;  /* 0x00204c0701007387 */ /* 0x000fe80000100800 */
[----:B------:R-:W-:Y:S04]  /*734b0*/  STL [R1+0x2048], R6 ;  /* 0x0020480601007387 */ /* 0x000fe80000100800 */
[----:B------:R-:W-:Y:S04]  /*734c0*/  STL [R1+0x2044], R10 ;  /* 0x0020440a01007387 */ /* 0x000fe80000100800 */
[----:B------:R-:W-:Y:S04]  /*734d0*/  STL [R1+0x2040], R11 ;  /* 0x0020400b01007387 */ /* 0x000fe80000100800 */
[----:B------:R-:W5:Y:S04]  /*734e0*/  LDL.LU R100, [R1+0x120] ;  /* 0x0001200001647983 */ /* 0x000f680000300800 */
[----:B------:R-:W5:Y:S04]  /*734f0*/  LDL.LU R101, [R1+0x124] ;  /* 0x0001240001657983 */ /* 0x000f680000300800 */
[----:B------:R-:W5:Y:S04]  /*73500*/  LDL.LU R102, [R1+0x128] ;  /* 0x0001280001667983 */ /* 0x000f680000300800 */
[----:B------:R-:W5:Y:S01]  /*73510*/  LDL.LU R103, [R1+0x12c] ;  /* 0x00012c0001677983 */ /* 0x000f620000300800 */
[----:B------:R-:W-:-:S02]  /*73520*/  IMAD.MOV.U32 R224, RZ, RZ, R139 ;  /* 0x000000ffffe07224 */ /* 0x000fc400078e008b */
[----:B------:R-:W-:Y:S02]  /*73530*/  IMAD.MOV.U32 R225, RZ, RZ, R138 ;  /* 0x000000ffffe17224 */ /* 0x000fe400078e008a */
        /* <DEDUP_REMOVED lines=8> */
[----:B------:R-:W-:Y:S01]  /*735c0*/  IMAD.MOV.U32 R230, RZ, RZ, R143 ;  /* 0x000000ffffe67224 */ /* 0x000fe200078e008f */
[----:B------:R-:W-:Y:S01]  /*735d0*/  MOV R232, R161 ;  /* 0x000000a100e87202 */ /* 0x000fe20000000f00 */
[----:B------:R-:W-:Y:S01]  /*735e0*/  IMAD.MOV.U32 R231, RZ, RZ, R147 ;  /* 0x000000ffffe77224 */ /* 0x000fe200078e0093 */
[----:B----4-:R-:W-:Y:S01]  /*735f0*/  LDS R245, [R2+0x143080] ;  /* 0x1430800002f57984 */ /* 0x010fe20000000800 */
[----:B------:R-:W-:-:S02]  /*73600*/  IMAD.MOV.U32 R233, RZ, RZ, R162 ;  /* 0x000000ffffe97224 */ /* 0x000fc400078e00a2 */
[----:B------:R-:W-:Y:S01]  /*73610*/  IMAD.MOV.U32 R234, RZ, RZ, R163 ;  /* 0x000000ffffea7224 */ /* 0x000fe200078e00a3 */
[----:B------:R-:W-:Y:S01]  /*73620*/  LDS R247, [R2+0x143480] ;  /* 0x1434800002f77984 */ /* 0x000fe20000000800 */
[C---:B--2---:R-:W-:Y:S11]  /*73630*/  HMMA.1688.F32.TF32 R84, R72.reuse, R16, R84 ;  /* 0x000000104854723c */ /* 0x044ff60000081054 */
[----:B------:R-:W-:Y:S11]  /*73640*/  @!UPT UIADD3 URZ, URZ, URZ, URZ ;  /* 0x0000003f3f3ff290 */ /* 0x000ff6000fffe03f */
[----:B------:R-:W-:Y:S02]  /*73650*/  @!UPT UIADD3 URZ, URZ, URZ, URZ ;  /* 0x0000003f3f3ff290 */ /* 0x000fe4000fffe03f */
[----:B------:R-:W-:Y:S02]  /*73660*/  IMAD.MOV.U32 R22, RZ, RZ, R84 ;  /* 0x000000ffff167224 */ /* 0x000fe400078e0054 */
[----:B------:R-:W-:Y:S01]  /*73670*/  IMAD.MOV.U32 R23, RZ, RZ, R85 ;  /* 0x000000ffff177224 */ /* 0x000fe200078e0055 */
[----:B------:R-:W2:Y:S01]  /*73680*/  LDL.LU R84, [R1+0x110] ;  /* 0x0001100001547983 */ /* 0x000ea20000300800 */
[----:B------:R-:W-:Y:S02]  /*73690*/  IMAD.MOV.U32 R26, RZ, RZ, R86 ;  /* 0x000000ffff1a7224 */ /* 0x000fe400078e0056 */
[----:B------:R-:W-:Y:S01]  /*736a0*/  IMAD.MOV.U32 R27, RZ, RZ, R87 ;  /* 0x000000ffff1b7224 */ /* 0x000fe200078e0057 */
[----:B------:R-:W2:Y:S04]  /*736b0*/  LDL.LU R85, [R1+0x114] ;  /* 0x0001140001557983 */ /* 0x000ea80000300800 */
[----:B------:R-:W2:Y:S04]  /*736c0*/  LDL.LU R86, [R1+0x118] ;  /* 0x0001180001567983 */ /* 0x000ea80000300800 */
[----:B------:R-:W2:Y:S01]  /*736d0*/  LDL.LU R87, [R1+0x11c] ;  /* 0x00011c0001577983 */ /* 0x000ea20000300800 */
[C---:B---3--:R-:W-:Y:S08]  /*736e0*/  HMMA.1688.F32.TF32 R120, R72.reuse, R12, R120 ;  /* 0x0000000c4878723c */ /* 0x048ff00000081078 */
[C---:B-----5:R-:W-:Y:S08]  /*736f0*/  HMMA.1688.F32.TF32 R112, R72.reuse, R8, R112 ;  /* 0x000000084870723c */ /* 0x060ff00000081070 */
[----:B------:R-:W-:Y:S01]  /*73700*/  HMMA.1688.F32.TF32 R72, R72, R4, R88 ;  /* 0x000000044848723c */ /* 0x000fe20000081058 */
[----:B------:R-:W3:Y:S04]  /*73710*/  LDL.LU R88, [R1+0x100] ;  /* 0x0001000001587983 */ /* 0x000ee80000300800 */
[----:B------:R-:W3:Y:S04]  /*73720*/  LDL.LU R89, [R1+0x104] ;  /* 0x0001040001597983 */ /* 0x000ee80000300800 */
[----:B------:R-:W3:Y:S04]  /*73730*/  LDL.LU R90, [R1+0x108] ;  /* 0x00010800015a7983 */ /* 0x000ee80000300800 */
[----:B------:R-:W3:Y:S01]  /*73740*/  LDL.LU R91, [R1+0x10c] ;  /* 0x00010c00015b7983 */ /* 0x000ee20000300800 */
[C---:B------:R-:W-:Y:S09]  /*73750*/  HMMA.1688.F32.TF32 R76, R132.reuse, R64, R76 ;  /* 0x00000040844c723c */ /* 0x040ff2000008104c */
[----:B------:R-:W-:Y:S04]  /*73760*/  STL.64 [R1+0x1eb8], R74 ;  /* 0x001eb84a01007387 */ /* 0x000fe80000100a00 */
[----:B------:R1:W-:Y:S10]  /*73770*/  STL.64 [R1+0x1eb0], R72 ;  /* 0x001eb04801007387 */ /* 0x0003f40000100a00 */
[----:B------:R4:W-:Y:S01]  /*73780*/  STL [R1+0x1eac], R79 ;  /* 0x001eac4f01007387 */ /* 0x0009e20000100800 */
[----:B-1----:R-:W-:Y:S03]  /*73790*/  HMMA.1688.F32.TF32 R72, R132, R60, R108 ;  /* 0x0000003c8448723c */ /* 0x002fe6000008106c */
[----:B------:R-:W5:Y:S04]  /*737a0*/  LDL.LU R108, [R1+0xf0] ;  /* 0x0000f000016c7983 */ /* 0x000f680000300800 */
[----:B------:R-:W5:Y:S04]  /*737b0*/  LDL.LU R109, [R1+0xf4] ;  /* 0x0000f400016d7983 */ /* 0x000f680000300800 */
[----:B------:R-:W5:Y:S04]  /*737c0*/  LDL.LU R110, [R1+0xf8] ;  /* 0x0000f800016e7983 */ /* 0x000f680000300800 */
[----:B------:R-:W5:Y:S09]  /*737d0*/  LDL.LU R111, [R1+0xfc] ;  /* 0x0000fc00016f7983 */ /* 0x000f720000300800 */
[----:B------:R-:W-:-:S02]  /*737e0*/  IMAD.MOV.U32 R54, RZ, RZ, R72 ;  /* 0x000000ffff367224 */ /* 0x000fc400078e0048 */
[----:B------:R-:W-:Y:S02]  /*737f0*/  IMAD.MOV.U32 R55, RZ, RZ, R73 ;  /* 0x000000ffff377224 */ /* 0x000fe400078e0049 */
[----:B------:R-:W-:Y:S02]  /*73800*/  IMAD.MOV.U32 R50, RZ, RZ, R74 ;  /* 0x000000ffff327224 */ /* 0x000fe400078e004a */
[----:B------:R-:W-:Y:S02]  /*73810*/  IMAD.MOV.U32 R51, RZ, RZ, R75 ;  /* 0x000000ffff337224 */ /* 0x000fe400078e004b */
[----:B------:R-:W-:Y:S11]  /*73820*/  HMMA.1688.F32.TF32 R72, R132, R56, R100 ;  /* 0x000000388448723c */ /* 0x000ff60000081064 */
[----:B------:R-:W-:Y:S11]  /*73830*/  @!UPT UIADD3 URZ, URZ, URZ, URZ ;  /* 0x0000003f3f3ff290 */ /* 0x000ff6000fffe03f */
[----:B------:R-:W-:Y:S02]  /*73840*/  @!UPT UIADD3 URZ, URZ, URZ, URZ ;  /* 0x0000003f3f3ff290 */ /* 0x000fe4000fffe03f */
        /* <DEDUP_REMOVED lines=13> */
[----:B------:R-:W-:Y:S01]  /*73920*/  IMAD.MOV.U32 R112, RZ, RZ, R71 ;  /* 0x000000ffff707224 */ /* 0x000fe200078e0047 */
[----:B--2---:R-:W-:Y:S01]  /*73930*/  HMMA.1688.F32.TF32 R72, R132, R52, R84 ;  /* 0x000000348448723c */ /* 0x004fe20000081054 */
[----:B------:R-:W2:Y:S04]  /*73940*/  LDL.LU R84, [R1+0x190] ;  /* 0x0001900001547983 */ /* 0x000ea80000300800 */
[----:B------:R-:W2:Y:S04]  /*73950*/  LDL.LU R85, [R1+0x194] ;  /* 0x0001940001557983 */ /* 0x000ea80000300800 */
[----:B------:R-:W2:Y:S04]  /*73960*/  LDL.LU R86, [R1+0x198] ;  /* 0x0001980001567983 */ /* 0x000ea80000300800 */
[----:B------:R-:W2:Y:S04]  /*73970*/  LDL.LU R87, [R1+0x19c] ;  /* 0x00019c0001577983 */ /* 0x000ea80000300800 */
[----:B------:R-:W2:Y:S04]  /*73980*/  LDL.LU R124, [R1+0x1a0] ;  /* 0x0001a000017c7983 */ /* 0x000ea80000300800 */
[----:B------:R-:W2:Y:S03]  /*73990*/  LDL.LU R125, [R1+0x1a4] ;  /* 0x0001a400017d7983 */ /* 0x000ea60000300800 */
[----:B------:R-:W-:Y:S01]  /*739a0*/  IMAD.MOV.U32 R38, RZ, RZ, R72 ;  /* 0x000000ffff267224 */ /* 0x000fe200078e0048 */
[----:B------:R-:W2:Y:S01]  /*739b0*/  LDL.LU R126, [R1+0x1a8] ;  /* 0x0001a800017e7983 */ /* 0x000ea20000300800 */
[----:B------:R-:W-:-:S02]  /*739c0*/  IMAD.MOV.U32 R39, RZ, RZ, R73 ;  /* 0x000000ffff277224 */ /* 0x000fc400078e0049 */
[----:B------:R-:W-:Y:S01]  /*739d0*/  IMAD.MOV.U32 R42, RZ, RZ, R74 ;  /* 0x000000ffff2a7224 */ /* 0x000fe200078e004a */
[----:B------:R-:W2:Y:S01]  /*739e0*/  LDL.LU R127, [R1+0x1ac] ;  /* 0x0001ac00017f7983 */ /* 0x000ea20000300800 */
[----:B------:R-:W-:Y:S02]  /*739f0*/  IMAD.MOV.U32 R43, RZ, RZ, R75 ;  /* 0x000000ffff2b7224 */ /* 0x000fe400078e004b */
[----:B---3--:R-:W-:Y:S01]  /*73a00*/  HMMA.1688.F32.TF32 R72, R132, R48, R88 ;  /* 0x000000308448723c */ /* 0x008fe20000081058 */
[----:B------:R-:W3:Y:S04]  /*73a10*/  LDL.LU R88, [R1+0x180] ;  /* 0x0001800001587983 */ /* 0x000ee80000300800 */
[----:B------:R-:W3:Y:S04]  /*73a20*/  LDL.LU R89, [R1+0x184] ;  /* 0x0001840001597983 */ /* 0x000ee80000300800 */
[----:B------:R-:W3:Y:S04]  /*73a30*/  LDL.LU R90, [R1+0x188] ;  /* 0x00018800015a7983 */ /* 0x000ee80000300800 */
[----:B------:R-:W3:Y:S04]  /*73a40*/  LDL.LU R91, [R1+0x18c] ;  /* 0x00018c00015b7983 */ /* 0x000ee80000300800 */
[----:B------:R-:W3:Y:S04]  /*73a50*/  LDL.LU R100, [R1+0x170] ;  /* 0x0001700001647983 */ /* 0x000ee80000300800 */
[----:B------:R-:W3:Y:S03]  /*73a60*/  LDL.LU R101, [R1+0x174] ;  /* 0x0001740001657983 */ /* 0x000ee60000300800 */
[----:B------:R-:W-:Y:S01]  /*73a70*/  IMAD.MOV.U32 R30, RZ, RZ, R72 ;  /* 0x000000ffff1e7224 */ /* 0x000fe200078e0048 */
[----:B------:R-:W3:Y:S01]  /*73a80*/  LDL.LU R102, [R1+0x178] ;  /* 0x0001780001667983 */ /* 0x000ee20000300800 */
[----:B------:R-:W-:-:S02]  /*73a90*/  IMAD.MOV.U32 R31, RZ, RZ, R73 ;  /* 0x000000ffff1f7224 */ /* 0x000fc400078e0049 */
[----:B------:R-:W-:Y:S02]  /*73aa0*/  IMAD.MOV.U32 R34, RZ, RZ, R74 ;  /* 0x000000ffff227224 */ /* 0x000fe400078e004a */
[----:B------:R-:W-:Y:S02]  /*73ab0*/  IMAD.MOV.U32 R35, RZ, RZ, R75 ;  /* 0x000000ffff237224 */ /* 0x000fe400078e004b */
[----:B-----5:R-:W-:Y:S11]  /*73ac0*/  HMMA.1688.F32.TF32 R72, R132, R44, R108 ;  /* 0x0000002c8448723c */ /* 0x020ff6000008106c */
[----:B------:R-:W-:Y:S11]  /*73ad0*/  @!UPT UIADD3 URZ, URZ, URZ, URZ ;  /* 0x0000003f3f3ff290 */ /* 0x000ff6000fffe03f */
[----:B------:R-:W-:Y:S01]  /*73ae0*/  @!UPT UIADD3 URZ, URZ, URZ, URZ ;  /* 0x0000003f3f3ff290 */ /* 0x000fe2000fffe03f */
[----:B------:R-:W-:Y:S04]  /*73af0*/  STL [R1+0xf4], R73 ;  /* 0x0000f44901007387 */ /* 0x000fe80000100800 */
[----:B------:R-:W-:Y:S04]  /*73b00*/  STL [R1+0xf8], R74 ;  /* 0x0000f84a01007387 */ /* 0x000fe80000100800 */
        /* <DEDUP_REMOVED lines=9> */
[----:B------:R-:W-:Y:S01]  /*73ba0*/  MOV R103, R0 ;  /* 0x0000000000677202 */ /* 0x000fe20000000f00 */
[----:B----4-:R-:W-:Y:S01]  /*73bb0*/  IMAD.MOV.U32 R79, RZ, RZ, R72 ;  /* 0x000000ffff4f7224 */ /* 0x010fe200078e0048 */
[----:B------:R-:W-:Y:S01]  /*73bc0*/  MOV R10, R114 ;  /* 0x00000072000a7202 */ /* 0x000fe20000000f00 */
[----:B------:R-:W-:-:S03]  /*73bd0*/  IMAD.MOV.U32 R6, RZ, RZ, R113 ;  /* 0x000000ffff067224 */ /* 0x000fc600078e0071 */
[----:B------:R-:W-:Y:S01]  /*73be0*/  STL.64 [R1+0x1ec8], R78 ;  /* 0x001ec84e01007387 */ /* 0x000fe20000100a00 */
[----:B------:R-:W-:-:S03]  /*73bf0*/  IMAD.MOV.U32 R11, RZ, RZ, R115 ;  /* 0x000000ffff0b7224 */ /* 0x000fc600078e0073 */
[----:B------:R-:W-:Y:S01]  /*73c00*/  STL.64 [R1+0x1ec0], R76 ;  /* 0x001ec04c01007387 */ /* 0x000fe20000100a00 */
[----:B------:R-:W-:Y:S02]  /*73c10*/  IMAD.MOV.U32 R113, RZ, RZ, R106 ;  /* 0x000000ffff717224 */ /* 0x000fe400078e006a */
[----:B------:R-:W-:Y:S02]  /*73c20*/  IMAD.MOV.U32 R114, RZ, RZ, R105 ;  /* 0x000000ffff727224 */ /* 0x000fe400078e0069 */
[----:B------:R-:W-:Y:S01]  /*73c30*/  IMAD.MOV.U32 R115, RZ, RZ, R104 ;  /* 0x000000ffff737224 */ /* 0x000fe200078e0068 */
[----:B------:R-:W-:Y:S01]  /*73c40*/  MOV R138, R129 ;  /* 0x00000081008a7202 */ /* 0x000fe20000000f00 */
[----:B------:R-:W-:Y:S02]  /*73c50*/  IMAD.MOV.U32 R139, RZ, RZ, R128 ;  /* 0x000000ffff8b7224 */ /* 0x000fe400078e0080 */
[----:B------:R-:W-:Y:S02]  /*73c60*/  IMAD.MOV.U32 R137, RZ, RZ, R130 ;  /* 0x000000ffff897224 */ /* 0x000fe400078e0082 */
[----:B------:R-:W-:Y:S01]  /*73c70*/  IMAD.MOV.U32 R136, RZ, RZ, R131 ;  /* 0x000000ffff887224 */ /* 0x000fe200078e0083 */
[C---:B--2---:R-:W-:Y:S08]  /*73c80*/  HMMA.1688.F32.TF32 R236, R132.reuse, R40, R124 ;  /* 0x0000002884ec723c */ /* 0x044ff0000008107c */
[C---:B------:R-:W-:Y:S08]  /*73c90*/  HMMA.1688.F32.TF32 R84, R132.reuse, R36, R84 ;  /* 0x000000248454723c */ /* 0x040ff00000081054 */
[C---:B------:R-:W-:Y:S07]  /*73ca0*/  HMMA.1688.F32.TF32 R124, R132.reuse, R12, R120 ;  /* 0x0000000c847c723c */ /* 0x040fee0000081078 */
[----:B------:R1:W-:Y:S02]  /*73cb0*/  STL.64 [R1+0x1e70], R238 ;  /* 0x001e70ee01007387 */ /* 0x0003e40000100a00 */
[----:B-1----:R-:W-:Y:S01]  /*73cc0*/  IMAD.MOV.U32 R239, RZ, RZ, R107 ;  /* 0x000000ffffef7224 */ /* 0x002fe200078e006b */
[C---:B---3--:R-:W-:Y:S08]  /*73cd0*/  HMMA.1688.F32.TF32 R88, R132.reuse, R28, R88 ;  /* 0x0000001c8458723c */ /* 0x048ff00000081058 */
[C---:B------:R-:W-:Y:S01]  /*73ce0*/  HMMA.1688.F32.TF32 R100, R132.reuse, R24, R100 ;  /* 0x000000188464723c */ /* 0x040fe20000081064 */
[----:B------:R-:W-:Y:S04]  /*73cf0*/  STL.64 [R1+0x1e68], R236 ;  /* 0x001e68ec01007387 */ /* 0x000fe80000100a00 */
[----:B------:R-:W-:Y:S04]  /*73d00*/  STL.64 [R1+0x1e80], R86 ;  /* 0x001e805601007387 */ /* 0x000fe80000100a00 */
[----:B------:R-:W-:Y:S01]  /*73d10*/  STL.64 [R1+0x1e78], R84 ;  /* 0x001e785401007387 */ /* 0x000fe20000100a00 */
[C---:B-----5:R-:W-:Y:S08]  /*73d20*/  HMMA.1688.F32.TF32 R108, R132.reuse, R16, R108 ;  /* 0x00000010846c723c */ /* 0x060ff0000008106c */
[----:B------:R-:W-:Y:S08]  /*73d30*/  HMMA.1688.F32.TF32 R68, R132, R32, R68 ;  /* 0x000000208444723c */ /* 0x000ff00000081044 */
[----:B------:R-:W-:Y:S01]  /*73d40*/  HMMA.1688.F32.TF32 R204, R168, R52, R204 ;  /* 0x00000034a8cc723c */ /* 0x000fe200000810cc */
[----:B------:R-:W-:Y:S01]  /*73d50*/  IMAD.MOV.U32 R72, RZ, RZ, R144 ;  /* 0x000000ffff487224 */ /* 0x000fe200078e0090 */
[----:B------:R-:W-:Y:S01]  /*73d60*/  LDS R244, [R239+0x143080] ;  /* 0x14308000eff47984 */ /* 0x000fe20000000800 */
[----:B------:R-:W-:-:S02]  /*73d70*/  IMAD.MOV.U32 R73, RZ, RZ, R145 ;  /* 0x000000ffff497224 */ /* 0x000fc400078e0091 */
[----:B------:R-:W-:Y:S01]  /*73d80*/  IMAD.MOV.U32 R0, RZ, RZ, R75 ;  /* 0x000000ffff007224 */ /* 0x000fe200078e004b */
[----:B------:R-:W1:Y:S02]  /*73d90*/  LDS R246, [R239+0x143480] ;  /* 0x14348000eff67984 */ /* 0x000e640000000800 */
[C---:B------:R-:W-:Y:S07]  /*73da0*/  HMMA.1688.F32.TF32 R104, R132.reuse, R20, R92 ;  /* 0x000000148468723c */ /* 0x040fee000008105c */
        /* <DEDUP_REMOVED lines=12> */
[----:B------:R-:W2:Y:S04]  /*73e70*/  LDL.LU R120, [R1+0x250] ;  /* 0x0002500001787983 */ /* 0x000ea80000300800 */
[----:B------:R-:W2:Y:S04]  /*73e80*/  LDL.LU R121, [R1+0x254] ;  /* 0x0002540001797983 */ /* 0x000ea80000300800 */
[----:B------:R-:W2:Y:S04]  /*73e90*/  LDL.LU R122, [R1+0x258] ;  /* 0x00025800017a7983 */ /* 0x000ea80000300800 */
[----:B------:R-:W2:Y:S04]  /*73ea0*/  LDL.LU R123, [R1+0x25c] ;  /* 0x00025c00017b7983 */ /* 0x000ea80000300800 */
        /* <DEDUP_REMOVED lines=8> */
[----:B------:R-:W5:Y:S04]  /*73f30*/  LDL.LU R80, [R1+0x20bc] ;  /* 0x0020bc0001507983 */ /* 0x000f680000300800 */
[----:B------:R-:W5:Y:S04]  /*73f40*/  LDL.LU R81, [R1+0x20b8] ;  /* 0x0020b80001517983 */ /* 0x000f680000300800 */
[----:B------:R-:W5:Y:S04]  /*73f50*/  LDL.LU R82, [R1+0x20b4] ;  /* 0x0020b40001527983 */ /* 0x000f680000300800 */
[----:B------:R-:W5:Y:S01]  /*73f60*/  LDL.LU R83, [R1+0x20b0] ;  /* 0x0020b00001537983 */ /* 0x000f620000300800 */
[----:B------:R-:W-:Y:S03]  /*73f70*/  HMMA.1688.F32.TF32 R112, R132, R8, R112 ;  /* 0x000000088470723c */ /* 0x000fe60000081070 */
[----:B------:R-:W5:Y:S04]  /*73f80*/  LDL.LU R196, [R1+0x200] ;  /* 0x0002000001c47983 */ /* 0x000f680000300800 */
[----:B------:R-:W5:Y:S01]  /*73f90*/  LDL.LU R197, [R1+0x204] ;  /* 0x0002040001c57983 */ /* 0x000f620000300800 */
[----:B------:R-:W-:Y:S03]  /*73fa0*/  HMMA.1688.F32.TF32 R136, R168, R48, R136 ;  /* 0x00000030a888723c */ /* 0x000fe60000081088 */
[----:B------:R-:W5:Y:S04]  /*73fb0*/  LDL.LU R198, [R1+0x208] ;  /* 0x0002080001c67983 */ /* 0x000f680000300800 */
[----:B------:R-:W5:Y:S01]  /*73fc0*/  LDL.LU R199, [R1+0x20c] ;  /* 0x00020c0001c77983 */ /* 0x000f620000300800 */
[----:B------:R-:W-:-:S07]  /*73fd0*/  IMAD.MOV.U32 R74, RZ, RZ, R146 ;  /* 0x000000ffff4a7224 */ /* 0x000fce00078e0092 */
[----:B------:R-:W-:Y:S04]  /*73fe0*/  STL.64 [R1+0x1f18], R114 ;  /* 0x001f187201007387 */ /* 0x000fe80000100a00 */
[----:B------:R-:W-:Y:S01]  /*73ff0*/  STL.64 [R1+0x1f10], R112 ;  /* 0x001f107001007387 */ /* 0x000fe20000100a00 */
[----:B------:R-:W-:Y:S01]  /*74000*/  IMAD.MOV.U32 R75, RZ, RZ, R96 ;  /* 0x000000ffff4b7224 */ /* 0x000fe200078e0060 */
[----:B------:R-:W-:Y:S07]  /*74010*/  HMMA.1688.F32.TF32 R92, R168, R40, R224 ;  /* 0x00000028a85c723c */ /* 0x000fee00000810e0 */
        /* <DEDUP_REMOVED lines=9> */
[C---:B--2---:R-:W-:Y:S08]  /*740b0*/  HMMA.1688.F32.TF32 R120, R168.reuse, R64, R120 ;  /* 0x00000040a878723c */ /* 0x044ff00000081078 */
[C---:B---3--:R-:W-:Y:S08]  /*740c0*/  HMMA.1688.F32.TF32 R184, R168.reuse, R60, R184 ;  /* 0x0000003ca8b8723c */ /* 0x048ff000000810b8 */
[----:B----4-:R-:W-:Y:S08]  /*740d0*/  HMMA.1688.F32.TF32 R128, R168, R56, R128 ;  /* 0x00000038a880723c */ /* 0x010ff00000081080 */
[----:B-----5:R-:W-:Y:S11]  /*740e0*/  HMMA.1688.F32.TF32 R132, R132, R4, R80 ;  /* 0x000000048484723c */ /* 0x020ff60000081050 */
[----:B------:R-:W-:Y:S11]  /*740f0*/  @!UPT UIADD3 URZ, URZ, URZ, URZ ;  /* 0x0000003f3f3ff290 */ /* 0x000ff6000fffe03f */
[----:B------:R-:W-:Y:S01]  /*74100*/  @!UPT UIADD3 URZ, URZ, URZ, URZ ;  /* 0x0000003f3f3ff290 */ /* 0x000fe2000fffe03f */
[----:B------:R-:W-:Y:S04]  /*74110*/  STL.64 [R1+0x1f28], R134 ;  /* 0x001f288601007387 */ /* 0x000fe80000100a00 */
[----:B------:R-:W-:Y:S04]  /*74120*/  STL.64 [R1+0x1f20], R132 ;  /* 0x001f208401007387 */ /* 0x000fe80000100a00 */
[----:B------:R-:W2:Y:S04]  /*74130*/  LDL.LU R144, [R1+0x20ac] ;  /* 0x0020ac0001907983 */ /* 0x000ea80000300800 */
[----:B------:R-:W2:Y:S04]  /*74140*/  LDL.LU R145, [R1+0x20a8] ;  /* 0x0020a80001917983 */ /* 0x000ea80000300800 */
[----:B------:R-:W2:Y:S04]  /*74150*/  LDL.LU R146, [R1+0x20a4] ;  /* 0x0020a40001927983 */ /* 0x000ea80000300800 */
[----:B------:R-:W3:Y:S04]  /*74160*/  LDL.LU R96, [R1+0x20a0] ;  /* 0x0020a00001607983 */ /* 0x000ee80000300800 */
[----:B------:R-:W4:Y:S04]  /*74170*/  LDL.LU R208, [R1+0x1e0] ;  /* 0x0001e00001d07983 */ /* 0x000f280000300800 */
[----:B------:R-:W4:Y:S04]  /*74180*/  LDL.LU R209, [R1+0x1e4] ;  /* 0x0001e40001d17983 */ /* 0x000f280000300800 */
[----:B------:R-:W4:Y:S04]  /*74190*/  LDL.LU R210, [R1+0x1e8] ;  /* 0x0001e80001d27983 */ /* 0x000f280000300800 */
[----:B------:R-:W4:Y:S04]  /*741a0*/  LDL.LU R211, [R1+0x1ec] ;  /* 0x0001ec0001d37983 */ /* 0x000f280000300800 */
        /* <DEDUP_REMOVED lines=10> */
[----:B------:R-:W3:Y:S04]  /*74250*/  LDL.LU R97, [R1+0x209c] ;  /* 0x00209c0001617983 */ /* 0x000ee80000300800 */
[----:B------:R-:W3:Y:S04]  /*74260*/  LDL.LU R98, [R1+0x2098] ;  /* 0x0020980001627983 */ /* 0x000ee80000300800 */
[----:B------:R-:W3:Y:S04]  /*74270*/  LDL.LU R99, [R1+0x2094] ;  /* 0x0020940001637983 */ /* 0x000ee80000300800 */
        /* <DEDUP_REMOVED lines=13> */
[C---:B------:R-:W-:Y:S08]  /*74350*/  HMMA.1688.F32.TF32 R196, R168.reuse, R44, R196 ;  /* 0x0000002ca8c4723c */ /* 0x040ff000000810c4 */
[----:B------:R-:W-:Y:S07]  /*74360*/  HMMA.1688.F32.TF32 R80, R168, R20, R72 ;  /* 0x00000014a850723c */ /* 0x000fee0000081048 */
[----:B------:R-:W-:-:S02]  /*74370*/  IMAD.MOV.U32 R72, RZ, RZ, R175 ;  /* 0x000000ffff487224 */ /* 0x000fc400078e00af */
[----:B------:R-:W-:Y:S01]  /*74380*/  IMAD.MOV.U32 R73, RZ, RZ, R179 ;  /* 0x000000ffff497224 */ /* 0x000fe200078e00b3 */
[----:B------:R-:W2:Y:S01]  /*74390*/  LDL.LU R175, [R1+0x205c] ;  /* 0x00205c0001af7983 */ /* 0x000ea20000300800 */
[----:B------:R-:W-:Y:S02]  /*743a0*/  IMAD.MOV.U32 R74, RZ, RZ, R182 ;  /* 0x000000ffff4a7224 */ /* 0x000fe400078e00b6 */
[----:B------:R-:W-:Y:S01]  /*743b0*/  IMAD.MOV.U32 R75, RZ, RZ, R183 ;  /* 0x000000ffff4b7224 */ /* 0x000fe200078e00b7 */
[C---:B-1----:R-:W-:Y:S01]  /*743c0*/  HMMA.1688.F32.TF32 R220, R244.reuse, R8, R220 ;  /* 0x00000008f4dc723c */ /* 0x042fe200000810dc */
[----:B------:R-:W2:Y:S04]  /*743d0*/  LDL.LU R179, [R1+0x2058] ;  /* 0x0020580001b37983 */ /* 0x000ea80000300800 */
[----:B------:R-:W2:Y:S03]  /*743e0*/  LDL.LU R182, [R1+0x2054] ;  /* 0x0020540001b67983 */ /* 0x000ea60000300800 */
[----:B------:R-:W-:Y:S01]  /*743f0*/  HMMA.1688.F32.TF32 R248, R244, R4, R248 ;  /* 0x00000004f4f8723c */ /* 0x000fe200000810f8 */
[----:B------:R-:W2:Y:S07]  /*74400*/  LDL.LU R183, [R1+0x2050] ;  /* 0x0020500001b77983 */ /* 0x000eae0000300800 */
[C---:B----4-:R-:W-:Y:S08]  /*74410*/  HMMA.1688.F32.TF32 R208, R168.reuse, R24, R208 ;  /* 0x00000018a8d0723c */ /* 0x050ff000000810d0 */
[C---:B---3--:R-:W-:Y:S08]  /*74420*/  HMMA.1688.F32.TF32 R96, R168.reuse, R32, R96 ;  /* 0x00000020a860723c */ /* 0x048ff00000081060 */
[C---:B-----5:R-:W-:Y:S08]  /*74430*/  HMMA.1688.F32.TF32 R140, R168.reuse, R36, R140 ;  /* 0x00000024a88c723c */ /* 0x060ff0000008108c */
[C---:B--2---:R-:W-:Y:S08]  /*74440*/  HMMA.1688.F32.TF32 R144, R168.reuse, R28, R144 ;  /* 0x0000001ca890723c */ /* 0x044ff00000081090 */
[C---:B------:R-:W-:Y:S08]  /*74450*/  HMMA.1688.F32.TF32 R160, R168.reuse, R12, R160 ;  /* 0x0000000ca8a0723c */ /* 0x040ff000000810a0 */
[C---:B------:R-:W-:Y:S08]  /*74460*/  HMMA.1688.F32.TF32 R156, R168.reuse, R16, R156 ;  /* 0x00000010a89c723c */ /* 0x040ff0000008109c */
[C---:B------:R-:W-:Y:S08]  /*74470*/  HMMA.1688.F32.TF32 R164, R168.reuse, R8, R164 ;  /* 0x00000008a8a4723c */ /* 0x040ff000000810a4 */
[----:B------:R-:W-:Y:S01]  /*74480*/  HMMA.1688.F32.TF32 R168, R168, R4, R240 ;  /* 0x00000004a8a8723c */ /* 0x000fe200000810f0 */
[----:B------:R-:W-:Y:S04]  /*74490*/  LDS R240, [R3+0x143800] ;  /* 0x1438000003f07984 */ /* 0x000fe80000000800 */
[----:B------:R-:W-:Y:S04]  /*744a0*/  LDS R242, [R3+0x143c00] ;  /* 0x143c000003f27984 */ /* 0x000fe80000000800 */
[----:B------:R-:W-:Y:S04]  /*744b0*/  LDS R241, [R252+0x143800] ;  /* 0x14380000fcf17984 */ /* 0x000fe80000000800 */
[----:B------:R-:W1:Y:S02]  /*744c0*/  LDS R243, [R252+0x143c00] ;  /* 0x143c0000fcf37984 */ /* 0x000e640000000800 */
[C---:B-1----:R-:W-:Y:S11]  /*744d0*/  HMMA.1688.F32.TF32 R68, R240.reuse, R66, R76 ;  /* 0x00000042f044723c */ /* 0x042ff6000008104c */
[----:B------:R-:W-:Y:S11]  /*744e0*/  @!UPT UIADD3 URZ, URZ, URZ, URZ ;  /* 0x0000003f3f3ff290 */ /* 0x000ff6000fffe03f */
[----:B------:R-:W-:Y:S02]  /*744f0*/  @!UPT UIADD3 URZ, URZ, URZ, URZ ;  /* 0x0000003f3f3ff290 */ /* 0x000fe4000fffe03f */
[----:B------:R-:W-:Y:S02]  /*74500*/  IMAD.MOV.U32 R9, RZ, RZ, R68 ;  /* 0x000000ffff097224 */ /* 0x000fe400078e0044 */
[----:B------:R-:W-:Y:S02]  /*74510*/  IMAD.MOV.U32 R8, RZ, RZ, R69 ;  /* 0x000000ffff087224 */ /* 0x000fe400078e0045 */
[----:B------:R-:W-:Y:S02]  /*74520*/  IMAD.MOV.U32 R5, RZ, RZ, R70 ;  /* 0x000000ffff057224 */ /* 0x000fe400078e0046 */
[----:B------:R-:W-:Y:S02]  /*74530*/  IMAD.MOV.U32 R4, RZ, RZ, R71 ;  /* 0x000000ffff047224 */ /* 0x000fe400078e0047 */
[----:B------:R-:W-:Y:S07]  /*74540*/  HMMA.1688.F32.TF32 R68, R240, R62, R72 ;  /* 0x0000003ef044723c */ /* 0x000fee0000081048 */
[----:B------:R-:W-:-:S02]  /*74550*/  IMAD.MOV.U32 R72, RZ, RZ, R7 ;  /* 0x000000ffff487224 */ /* 0x000fc400078e0007 */
[----:B------:R-:W2:Y:S01]  /*74560*/  LDL.LU R7, [R1+0x204c] ;  /* 0x00204c0001077983 */ /* 0x000ea20000300800 */
[----:B------:R-:W-:Y:S02]  /*74570*/  IMAD.MOV.U32 R73, RZ, RZ, R6 ;  /* 0x000000ffff497224 */ /* 0x000fe400078e0006 */
[----:B------:R-:W-:Y:S01]  /*74580*/  IMAD.MOV.U32 R74, RZ, RZ, R10 ;  /* 0x000000ffff4a7224 */ /* 0x000fe200078e000a */
[----:B------:R-:W3:Y:S01]  /*74590*/  LDL.LU R6, [R1+0x2048] ;  /* 0x0020480001067983 */ /* 0x000ee20000300800 */
[----:B------:R-:W-:-:S03]  /*745a0*/  IMAD.MOV.U32 R75, RZ, RZ, R11 ;  /* 0x000000ffff4b7224 */ /* 0x000fc600078e000b */
[----:B------:R-:W4:Y:S04]  /*745b0*/  LDL.LU R10, [R1+0x2044] ;  /* 0x00204400010a7983 */ /* 0x000f280000300800 */
[----:B------:R-:W5:Y:S01]  /*745c0*/  LDL.LU R11, [R1+0x2040] ;  /* 0x00204000010b7983 */ /* 0x000f620000300800 */
[----:B------:R-:W-:Y:S02]  /*745d0*/  IMAD.MOV.U32 R76, RZ, RZ, R14 ;  /* 0x000000ffff4c7224 */ /* 0x000fe400078e000e */
[----:B------:R-:W-:Y:S01]  /*745e0*/  IMAD.MOV.U32 R77, RZ, RZ, R15 ;  /* 0x000000ffff4d7224 */ /* 0x000fe200078e000f */
[----:B------:R-:W5:Y:S01]  /*745f0*/  LDL.LU R14, [R1+0x203c] ;  /* 0x00203c00010e7983 */ /* 0x000f620000300800 */
[----:B------:R-:W-:Y:S02]  /*74600*/  IMAD.MOV.U32 R78, RZ, RZ, R19 ;  /* 0x000000ffff4e7224 */ /* 0x000fe400078e0013 */
[----:B------:R-:W-:Y:S01]  /*74610*/  IMAD.MOV.U32 R79, RZ, RZ, R18 ;  /* 0x000000ffff4f7224 */ /* 0x000fe200078e0012 */
[----:B------:R-:W5:Y:S04]  /*74620*/  LDL.LU R15, [R1+0x2038] ;  /* 0x00203800010f7983 */ /* 0x000f680000300800 */
[----:B------:R-:W5:Y:S04]  /*74630*/  LDL.LU R19, [R1+0x2034] ;  /* 0x0020340001137983 */ /* 0x000f680000300800 */
[----:B------:R-:W5:Y:S01]  /*74640*/  LDL.LU R18, [R1+0x2030] ;  /* 0x0020300001127983 */ /* 0x000f620000300800 */
[----:B--2---:R-:W-:-:S02]  /*74650*/  IMAD.MOV.U32 R107, RZ, RZ, R7 ;  /* 0x000000ffff6b7224 */ /* 0x004fc400078e0007 */
[----:B---3--:R-:W-:Y:S02]  /*74660*/  IMAD.MOV.U32 R106, RZ, RZ, R6 ;  /* 0x000000ffff6a7224 */ /* 0x008fe400078e0006 */
[----:B----4-:R-:W-:Y:S02]  /*74670*/  IMAD.MOV.U32 R104, RZ, RZ, R10 ;  /* 0x000000ffff687224 */ /* 0x010fe400078e000a */
[----:B------:R-:W2:Y:S01]  /*74680*/  LDL.LU R10, [R1+0x202c] ;  /* 0x00202c00010a7983 */ /* 0x000ea20000300800 */
[----:B-----5:R-:W-:-:S03]  /*74690*/  IMAD.MOV.U32 R105, RZ, RZ, R11 ;  /* 0x000000ffff697224 */ /* 0x020fc600078e000b */
[----:B------:R-:W3:Y:S04]  /*746a0*/  LDL.LU R11, [R1+0x2028] ;  /* 0x00202800010b7983 */ /* 0x000ee80000300800 */
[----:B------:R-:W4:Y:S04]  /*746b0*/  LDL.LU R6, [R1+0x2024] ;  /* 0x0020240001067983 */ /* 0x000f280000300800 */
[----:B------:R-:W5:Y:S01]  /*746c0*/  LDL.LU R7, [R1+0x2020] ;  /* 0x0020200001077983 */ /* 0x000f620000300800 */
[----:B------:R-:W-:-:S03]  /*746d0*/  IMAD.MOV.U32 R108, RZ, RZ, R19 ;  /* 0x000000ffff6c7224 */ /* 0x000fc600078e0013 */
[----:B------:R-:W5:Y:S01]  /*746e0*/  LDL.LU R19, [R1+0x201c] ;  /* 0x00201c0001137983 */ /* 0x000f620000300800 */
[----:B------:R-:W-:Y:S02]  /*746f0*/  IMAD.MOV.U32 R110, RZ, RZ, R15 ;  /* 0x000000ffff6e7224 */ /* 0x000fe400078e000f */
[----:B------:R-:W-:Y:S01]  /*74700*/  IMAD.MOV.U32 R109, RZ, RZ, R18 ;  /* 0x000000ffff6d7224 */ /* 0x000fe200078e0012 */
[----:B------:R-:W-:Y:S01]  /*74710*/  MOV R111, R14 ;  /* 0x0000000e006f7202 */ /* 0x000fe20000000f00 */
        /* <DEDUP_REMOVED lines=10> */
[----:B------:R-:W5:Y:S04]  /*747c0*/  LDL.LU R10, [R1+0x2000] ;  /* 0x00200000010a7983 */ /* 0x000f680000300800 */
[----:B------:R-:W5:Y:S04]  /*747d0*/  LDL.LU R132, [R1+0x70] ;  /* 0x0000700001847983 */ /* 0x000f680000300800 */
        /* <DEDUP_REMOVED lines=31> */
[----:B------:R-:W-:Y:S01]  /*749d0*/  HMMA.1688.F32.TF32 R172, R244, R64, R172 ;  /* 0x00000040f4ac723c */ /* 0x000fe200000810ac */
[----:B------:R-:W-:-:S02]  /*749e0*/  IMAD.MOV.U32 R236, RZ, RZ, R30 ;  /* 0x000000ffffec7224 */ /* 0x000fc400078e001e */
[----:B------:R-:W-:Y:S02]  /*749f0*/  IMAD.MOV.U32 R237, RZ, RZ, R31 ;  /* 0x000000ffffed7224 */ /* 0x000fe400078e001f */
        /* <DEDUP_REMOVED lines=10> */
[----:B------:R-:W-:Y:S01]  /*74aa0*/  MOV R16, R69 ;  /* 0x0000004500107202 */ /* 0x000fe20000000f00 */
[----:B------:R-:W-:Y:S02]  /*74ab0*/  IMAD.MOV.U32 R68, RZ, RZ, R46 ;  /* 0x000000ffff447224 */ /* 0x000fe400078e002e */
[----:B------:R-:W-:-:S03]  /*74ac0*/  IMAD.MOV.U32 R69, RZ, RZ, R58 ;  /* 0x000000ffff457224 */ /* 0x000fc600078e003a */
[----:B------:R-:W-:Y:S02]  /*74ad0*/  IMAD.MOV.U32 R13, RZ, RZ, R70 ;  /* 0x000000ffff0d7224 */ /* 0x000fe400078e0046 */
[----:B------:R-:W-:Y:S02]  /*74ae0*/  IMAD.MOV.U32 R70, RZ, RZ, R59 ;  /* 0x000000ffff467224 */ /* 0x000fe400078e003b */
[----:B------:R-:W-:Y:S02]  /*74af0*/  IMAD.MOV.U32 R12, RZ, RZ, R71 ;  /* 0x000000ffff0c7224 */ /* 0x000fe400078e0047 */
[----:B------:R-:W-:Y:S02]  /*74b00*/  IMAD.MOV.U32 R71, RZ, RZ, R47 ;  /* 0x000000ffff477224 */ /* 0x000fe400078e002f */
[----:B------:R-:W-:Y:S02]  /*74b10*/  IMAD.MOV.U32 R88, RZ, RZ, R54 ;  /* 0x000000ffff587224 */ /* 0x000fe400078e0036 */
[----:B------:R-:W-:Y:S01]  /*74b20*/  IMAD.MOV.U32 R89, RZ, RZ, R55 ;  /* 0x000000ffff597224 */ /* 0x000fe200078e0037 */
[----:B------:R-:W-:Y:S01]  /*74b30*/  MOV R91, R51 ;  /* 0x00000033005b7202 */ /* 0x000fe20000000f00 */
[----:B------:R-:W-:-:S02]  /*74b40*/  IMAD.MOV.U32 R90, RZ, RZ, R50 ;  /* 0x000000ffff5a7224 */ /* 0x000fc400078e0032 */
[----:B--2---:R-:W-:Y:S02]  /*74b50*/  IMAD.MOV.U32 R131, RZ, RZ, R11 ;  /* 0x000000ffff837224 */ /* 0x004fe400078e000b */
[----:B---3--:R-:W-:Y:S02]  /*74b60*/  IMAD.MOV.U32 R130, RZ, RZ, R10 ;  /* 0x000000ffff827224 */ /* 0x008fe400078e000a */
[----:B----4-:R-:W-:Y:S02]  /*74b70*/  IMAD.MOV.U32 R129, RZ, RZ, R7 ;  /* 0x000000ffff817224 */ /* 0x010fe400078e0007 */
[----:B-----5:R-:W-:Y:S02]  /*74b80*/  IMAD.MOV.U32 R128, RZ, RZ, R6 ;  /* 0x000000ffff807224 */ /* 0x020fe400078e0006 */
[----:B------:R-:W2:Y:S04]  /*74b90*/  LDL.LU R6, [R1+0x1fec] ;  /* 0x001fec0001067983 */ /* 0x000ea80000300800 */
[----:B------:R-:W2:Y:S04]  /*74ba0*/  LDL.LU R7, [R1+0x1fe8] ;  /* 0x001fe80001077983 */ /* 0x000ea80000300800 */
[----:B------:R-:W3:Y:S04]  /*74bb0*/  LDL.LU R10, [R1+0x1fe4] ;  /* 0x001fe400010a7983 */ /* 0x000ee80000300800 */
[----:B------:R-:W3:Y:S04]  /*74bc0*/  LDL.LU R11, [R1+0x1fe0] ;  /* 0x001fe000010b7983 */ /* 0x000ee80000300800 */
[----:B------:R-:W4:Y:S04]  /*74bd0*/  LDL.LU R14, [R1+0x1fdc] ;  /* 0x001fdc00010e7983 */ /* 0x000f280000300800 */
[----:B------:R-:W4:Y:S04]  /*74be0*/  LDL.LU R15, [R1+0x1fd8] ;  /* 0x001fd800010f7983 */ /* 0x000f280000300800 */
        /* <DEDUP_REMOVED lines=23> */
[----:B------:R-:W-:Y:S08]  /*74d60*/  HMMA.1688.F32.TF32 R152, R244, R24, R152 ;  /* 0x00000018f498723c */ /* 0x000ff00000081098 */
[C---:B---3--:R-:W-:Y:S08]  /*74d70*/  HMMA.1688.F32.TF32 R72, R240.reuse, R10, R72 ;  /* 0x0000000af048723c */ /* 0x048ff00000081048 */
[C---:B----4-:R-:W-:Y:S08]  /*74d80*/  HMMA.1688.F32.TF32 R76, R240.reuse, R14, R76 ;  /* 0x0000000ef04c723c */ /* 0x050ff0000008104c */
[C---:B-----5:R-:W-:Y:S08]  /*74d90*/  HMMA.1688.F32.TF32 R100, R240.reuse, R18, R100 ;  /* 0x00000012f064723c */ /* 0x060ff00000081064 */
[C---:B--2---:R-:W-:Y:S08]  /*74da0*/  HMMA.1688.F32.TF32 R104, R240.reuse, R22, R104 ;  /* 0x00000016f068723c */ /* 0x044ff00000081068 */
        /* <DEDUP_REMOVED lines=10> */
[----:B------:R-:W-:Y:S02]  /*74e50*/  IMAD.MOV.U32 R20, RZ, RZ, R139 ;  /* 0x000000ffff147224 */ /* 0x000fe400078e008b */
[----:B------:R-:W-:Y:S01]  /*74e60*/  IMAD.MOV.U32 R25, RZ, RZ, R136 ;  /* 0x000000ffff197224 */ /* 0x000fe200078e0088 */
[----:B------:R-:W2:Y:S01]  /*74e70*/  LDL.LU.64 R138, [R1+0x1f78] ;  /* 0x001f7800018a7983 */ /* 0x000ea20000300a00 */
[----:B------:R-:W-:-:S03]  /*74e80*/  IMAD.MOV.U32 R24, RZ, RZ, R137 ;  /* 0x000000ffff187224 */ /* 0x000fc600078e0089 */
[----:B------:R-:W2:Y:S04]  /*74e90*/  LDL.LU.64 R136, [R1+0x1f70] ;  /* 0x001f700001887983 */ /* 0x000ea80000300a00 */
[----:B------:R-:W-:Y:S04]  /*74ea0*/  STL.64 [R1+0x400], R204 ;  /* 0x000400cc01007387 */ /* 0x000fe80000100a00 */
[----:B------:R1:W-:Y:S04]  /*74eb0*/  STL.64 [R1+0x408], R206 ;  /* 0x000408ce01007387 */ /* 0x0003e80000100a00 */
[----:B-1----:R-:W3:Y:S04]  /*74ec0*/  LDL.LU.64 R206, [R1+0x1f68] ;  /* 0x001f680001ce7983 */ /* 0x002ee80000300a00 */
        /* <DEDUP_REMOVED lines=45> */
[C---:B------:R-:W-:Y:S08]  /*751a0*/  HMMA.1688.F32.TF32 R176, R244.reuse, R60, R176 ;  /* 0x0000003cf4b0723c */ /* 0x040ff000000810b0 */
[C---:B------:R-:W-:Y:S08]  /*751b0*/  HMMA.1688.F32.TF32 R180, R244.reuse, R56, R180 ;  /* 0x00000038f4b4723c */ /* 0x040ff000000810b4 */
[C---:B------:R-:W-:Y:S08]  /*751c0*/  HMMA.1688.F32.TF32 R224, R244.reuse, R52, R224 ;  /* 0x00000034f4e0723c */ /* 0x040ff000000810e0 */
[C---:B------:R-:W-:Y:S08]  /*751d0*/  HMMA.1688.F32.TF32 R188, R244.reuse, R48, R188 ;  /* 0x00000030f4bc723c */ /* 0x040ff000000810bc */
[----:B------:R-:W-:Y:S08]  /*751e0*/  HMMA.1688.F32.TF32 R228, R244, R44, R228 ;  /* 0x0000002cf4e4723c */ /* 0x000ff000000810e4 */
[----:B--2---:R-:W-:Y:S07]  /*751f0*/  HMMA.1688.F32.TF32 R72, R240, R6, R72 ;  /* 0x00000006f048723c */ /* 0x004fee0000081048 */
[----:B------:R-:W-:-:S02]  /*75200*/  IMAD.MOV.U32 R240, RZ, RZ, R79 ;  /* 0x000000fffff07224 */ /* 0x000fc400078e004f */
[----:B------:R-:W2:Y:S01]  /*75210*/  LDL.LU R79, [R1+0x1eac] ;  /* 0x001eac00014f7983 */ /* 0x000ea20000300800 */
        /* <DEDUP_REMOVED lines=11> */
[----:B------:R-:W3:Y:S04]  /*752d0*/  LDL.LU R241, [R1+0xf4] ;  /* 0x0000f40001f17983 */ /* 0x000ee80000300800 */
[----:B------:R-:W3:Y:S04]  /*752e0*/  LDL.LU R242, [R1+0xf8] ;  /* 0x0000f80001f27983 */ /* 0x000ee80000300800 */
[----:B------:R-:W3:Y:S04]  /*752f0*/  LDL.LU R0, [R1+0x1ea8] ;  /* 0x001ea80001007983 */ /* 0x000ee80000300800 */
[----:B------:R-:W-:Y:S04]  /*75300*/  LDS R72, [R3+0x143880] ;  /* 0x1438800003487984 */ /* 0x000fe80000000800 */
[----:B------:R-:W-:Y:S04]  /*75310*/  LDS R74, [R3+0x143c80] ;  /* 0x143c8000034a7984 */ /* 0x000fe80000000800 */
[----:B------:R-:W-:Y:S04]  /*75320*/  LDS R73, [R252+0x143880] ;  /* 0x14388000fc497984 */ /* 0x000fe80000000800 */
[----:B------:R-:W-:Y:S01]  /*75330*/  LDS R75, [R252+0x143c80] ;  /* 0x143c8000fc4b7984 */ /* 0x000fe20000000800 */
        /* <DEDUP_REMOVED lines=11> */
[C---:B------:R-:W-:Y:S03]  /*753f0*/  HMMA.1688.F32.TF32 R100, R244.reuse, R26, R100 ;  /* 0x0000001af464723c */ /* 0x040fe60000081064 */
[----:B------:R-:W-:Y:S04]  /*75400*/  LDS R76, [R65+0x143880] ;  /* 0x14388000414c7984 */ /* 0x000fe80000000800 */
[----:B------:R-:W-:Y:S04]  /*75410*/  LDS R78, [R65+0x143c80] ;  /* 0x143c8000414e7984 */ /* 0x000fe80000000800 */
[----:B-1----:R-:W2:Y:S04]  /*75420*/  LDL.LU.64 R90, [R1+0x1ea0] ;  /* 0x001ea000015a7983 */ /* 0x002ea80000300a00 */
[----:B------:R-:W2:Y:S04]  /*75430*/  LDL.LU.64 R88, [R1+0x1e98] ;  /* 0x001e980001587983 */ /* 0x000ea80000300a00 */
[----:B------:R-:W-:Y:S04]  /*75440*/  STL.64 [R1+0xe0], R68 ;  /* 0x0000e04401007387 */ /* 0x000fe80000100a00 */
[----:B------:R1:W-:Y:S01]  /*75450*/  STL.64 [R1+0xe8], R70 ;  /* 0x0000e84601007387 */ /* 0x0003e20000100a00 */
[C---:B---3--:R-:W-:Y:S03]  /*75460*/  HMMA.1688.F32.TF32 R240, R244.reuse, R46, R240 ;  /* 0x0000002ef4f0723c */ /* 0x048fe600000810f0 */
[----:B------:R-:W-:Y:S04]  /*75470*/  LDS R77, [R2+0x143880] ;  /* 0x14388000024d7984 */ /* 0x000fe80000000800 */
[----:B------:R-:W3:Y:S04]  /*75480*/  LDS R79, [R2+0x143c80] ;  /* 0x143c8000024f7984 */ /* 0x000ee80000000800 */
        /* <DEDUP_REMOVED lines=11> */
[----:B------:R-:W-:Y:S01]  /*75540*/  STL.64 [R1+0x208], R242 ;  /* 0x000208f201007387 */ /* 0x000fe20000100a00 */
[----:B------:R-:W-:Y:S08]  /*75550*/  HMMA.1688.F32.TF32 R124, R244, R14, R124 ;  /* 0x0000000ef47c723c */ /* 0x000ff0000008107c */
[----:B---3--:R-:W-:Y:S08]  /*75560*/  HMMA.1688.F32.TF32 R228, R76, R46, R228 ;  /* 0x0000002e4ce4723c */ /* 0x008ff000000810e4 */
[C---:B--2---:R-:W-:Y:S11]  /*75570*/  HMMA.1688.F32.TF32 R236, R244.reuse, R42, R236 ;  /* 0x0000002af4ec723c */ /* 0x044ff600000810ec */
[----:B------:R-:W-:Y:S11]  /*75580*/  @!UPT UIADD3 URZ, URZ, URZ, URZ ;  /* 0x0000003f3f3ff290 */ /* 0x000ff6000fffe03f */
[----:B------:R-:W-:Y:S01]  /*75590*/  @!UPT UIADD3 URZ, URZ, URZ, URZ ;  /* 0x0000003f3f3ff290 */ /* 0x000fe2000fffe03f */
[----:B------:R-:W-:Y:S04]  /*755a0*/  STL.64 [R1+0x1f0], R236 ;  /* 0x0001f0ec01007387 */ /* 0x000fe80000100a00 */
[----:B------:R1:W-:Y:S02]  /*755b0*/  STL.64 [R1+0x1f8], R238 ;  /* 0x0001f8ee01007387 */ /* 0x0003e40000100a00 */
[C---:B-1----:R-:W-:Y:S08]  /*755c0*/  HMMA.1688.F32.TF32 R236, R244.reuse, R34, R68 ;  /* 0x00000022f4ec723c */ /* 0x042ff00000081044 */
[C---:B------:R-:W-:Y:S08]  /*755d0*/  HMMA.1688.F32.TF32 R68, R244.reuse, R30, R88 ;  /* 0x0000001ef444723c */ /* 0x040ff00000081058 */
[C---:B------:R-:W-:Y:S07]  /*755e0*/  HMMA.1688.F32.TF32 R88, R244.reuse, R22, R104 ;  /* 0x00000016f458723c */ /* 0x040fee0000081068 */
[----:B------:R-:W-:Y:S04]  /*755f0*/  STL.64 [R1+0x1d0], R236 ;  /* 0x0001d0ec01007387 */ /* 0x000fe80000100a00 */
[----:B------:R-:W-:Y:S04]  /*75600*/  STL.64 [R1+0x1d8], R238 ;  /* 0x0001d8ee01007387 */ /* 0x000fe80000100a00 */
[----:B------:R-:W-:Y:S04]  /*75610*/  STL.64 [R1+0x1c0], R68 ;  /* 0x0001c04401007387 */ /* 0x000fe80000100a00 */
[----:B------:R1:W-:Y:S02]  /*75620*/  STL.64 [R1+0x1c8], R70 ;  /* 0x0001c84601007387 */ /* 0x0003e40000100a00 */
[C---:B-1----:R-:W-:Y:S02]  /*75630*/  HMMA.1688.F32.TF32 R68, R244.reuse, R18, R108 ;  /* 0x00000012f444723c */ /* 0x042fe4000008106c */
[----:B------:R-:W-:Y:S04]  /*75640*/  STL.64 [R1+0x1b0], R100 ;  /* 0x0001b06401007387 */ /* 0x000fe80000100a00 */
[----:B------:R-:W-:Y:S04]  /*75650*/  STL.64 [R1+0x1b8], R102 ;  /* 0x0001b86601007387 */ /* 0x000fe80000100a00 */
[----:B------:R-:W-:Y:S04]  /*75660*/  STL.64 [R1+0x1a0], R88 ;  /* 0x0001a05801007387 */ /* 0x000fe80000100a00 */
[----:B------:R1:W-:Y:S04]  /*75670*/  STL.64 [R1+0x1a8], R90 ;  /* 0x0001a85a01007387 */ /* 0x0003e80000100a00 */
[----:B------:R-:W-:Y:S05]  /*75680*/  STL [R1+0x1e44], R124 ;  /* 0x001e447c01007387 */ /* 0x000fea0000100800 */
[----:B------:R-:W-:Y:S01]  /*75690*/  STL.64 [R1+0x340], R68 ;  /* 0x0003404401007387 */ /* 0x000fe20000100a00 */
[C---:B-1----:R-:W-:Y:S03]  /*756a0*/  HMMA.1688.F32.TF32 R88, R244.reuse, R10, R112 ;  /* 0x0000000af458723c */ /* 0x042fe60000081070 */
[----:B------:R1:W-:Y:S05]  /*756b0*/  STL.64 [R1+0x348], R70 ;  /* 0x0003484601007387 */ /* 0x0003ea0000100a00 */
[----:B-1----:R-:W-:Y:S01]  /*756c0*/  HMMA.1688.F32.TF32 R68, R244, R6, R132 ;  /* 0x00000006f444723c */ /* 0x002fe20000081084 */
[----:B------:R-:W-:Y:S04]  /*756d0*/  STL [R1+0x1e40], R125 ;  /* 0x001e407d01007387 */ /* 0x000fe80000100800 */
[----:B------:R-:W-:Y:S04]  /*756e0*/  STL [R1+0x1e3c], R126 ;  /* 0x001e3c7e01007387 */ /* 0x000fe80000100800 */
[----:B------:R-:W-:Y:S06]  /*756f0*/  STL [R1+0x1e38], R127 ;  /* 0x001e387f01007387 */ /* 0x000fec0000100800 */
[----:B------:R-:W-:Y:S04]  /*75700*/  STL.64 [R1+0x330], R88 ;  /* 0x0003305801007387 */ /* 0x000fe80000100a00 */
[----:B------:R-:W-:Y:S01]  /*75710*/  STL.64 [R1+0x338], R90 ;  /* 0x0003385a01007387 */ /* 0x000fe20000100a00 */
[----:B------:R-:W-:Y:S08]  /*75720*/  HMMA.1688.F32.TF32 R100, R72, R66, R120 ;  /* 0x000000424864723c */ /* 0x000ff00000081078 */
[----:B------:R-:W-:Y:S01]  /*75730*/  HMMA.1688.F32.TF32 R240, R244, R38, R84 ;  /* 0x00000026f4f0723c */ /* 0x000fe20000081054 */
[----:B------:R-:W-:Y:S04]  /*75740*/  STL.64 [R1+0x190], R68 ;  /* 0x0001904401007387 */ /* 0x000fe80000100a00 */
[----:B------:R4:W-:Y:S01]  /*75750*/  STL.64 [R1+0x198], R70 ;  /* 0x0001984601007387 */ /* 0x0009e20000100a00 */
[----:B------:R-:W-:-:S02]  /*75760*/  IMAD.MOV.U32 R106, RZ, RZ, R13 ;  /* 0x000000ffff6a7224 */ /* 0x000fc400078e000d */
[----:B------:R-:W-:Y:S02]  /*75770*/  IMAD.MOV.U32 R107, RZ, RZ, R12 ;  /* 0x000000ffff6b7224 */ /* 0x000fe400078e000c */
[----:B------:R-:W-:Y:S02]  /*75780*/  IMAD.MOV.U32 R104, RZ, RZ, R17 ;  /* 0x000000ffff687224 */ /* 0x000fe400078e0011 */
[----:B------:R-:W-:Y:S01]  /*75790*/  IMAD.MOV.U32 R105, RZ, RZ, R16 ;  /* 0x000000ffff697224 */ /* 0x000fe200078e0010 */
[----:B------:R-:W-:Y:S01]  /*757a0*/  HMMA.1688.F32.TF32 R236, R76, R38, R192 ;  /* 0x000000264cec723c */ /* 0x000fe200000810c0 */
[----:B------:R-:W-:Y:S04]  /*757b0*/  LDS R133, [R2+0x144000] ;  /* 0x1440000002857984 */ /* 0x000fe80000000800 */
[----:B------:R-:W-:Y:S03]  /*757c0*/  LDS R135, [R2+0x144400] ;  /* 0x1444000002877984 */ /* 0x000fe60000000800 */
[C---:B----4-:R-:W-:Y:S11]  /*757d0*/  HMMA.1688.F32.TF32 R68, R72.reuse, R58, R128 ;  /* 0x0000003a4844723c */ /* 0x050ff60000081080 */
        /* <DEDUP_REMOVED lines=9> */
[----:B------:R-:W-:Y:S01]  /*75870*/  IMAD.MOV.U32 R131, RZ, RZ, R68 ;  /* 0x000000ffff837224 */ /* 0x000fe200078e0044 */
[----:B------:R-:W-:Y:S01]  /*75880*/  MOV R128, R71 ;  /* 0x0000004700807202 */ /* 0x000fe20000000f00 */
[----:B------:R-:W-:Y:S02]  /*75890*/  IMAD.MOV.U32 R130, RZ, RZ, R69 ;  /* 0x000000ffff827224 */ /* 0x000fe400078e0045 */
[----:B------:R-:W-:Y:S02]  /*758a0*/  IMAD.MOV.U32 R129, RZ, RZ, R70 ;  /* 0x000000ffff817224 */ /* 0x000fe400078e0046 */
[C---:B------:R-:W-:Y:S08]  /*758b0*/  HMMA.1688.F32.TF32 R68, R72.reuse, R50, R136 ;  /* 0x000000324844723c */ /* 0x040ff00000081088 */
[C---:B-----5:R-:W-:Y:S11]  /*758c0*/  HMMA.1688.F32.TF32 R88, R72.reuse, R62, R184 ;  /* 0x0000003e4858723c */ /* 0x060ff600000810b8 */
[----:B------:R-:W-:Y:S05]  /*758d0*/  @!UPT UIADD3 URZ, URZ, URZ, URZ ;  /* 0x0000003f3f3ff290 */ /* 0x000fea000fffe03f */
[----:B------:R-:W-:Y:S02]  /*758e0*/  IMAD.MOV.U32 R139, RZ, RZ, R68 ;  /* 0x000000ffff8b7224 */ /* 0x000fe400078e0044 */
[----:B------:R-:W-:Y:S02]  /*758f0*/  IMAD.MOV.U32 R138, RZ, RZ, R69 ;  /* 0x000000ffff8a7224 */ /* 0x000fe400078e0045 */
[----:B------:R-:W-:Y:S02]  /*75900*/  IMAD.MOV.U32 R137, RZ, RZ, R70 ;  /* 0x000000ffff897224 */ /* 0x000fe400078e0046 */
[----:B------:R-:W-:Y:S02]  /*75910*/  IMAD.MOV.U32 R136, RZ, RZ, R71 ;  /* 0x000000ffff887224 */ /* 0x000fe400078e0047 */
[----:B------:R-:W-:Y:S01]  /*75920*/  HMMA.1688.F32.TF32 R68, R72, R42, R92 ;  /* 0x0000002a4844723c */ /* 0x000fe2000008105c */
[----:B------:R-:W-:Y:S04]  /*75930*/  STL.64 [R1+0x320], R100 ;  /* 0x0003206401007387 */ /* 0x000fe80000100a00 */
[----:B------:R-:W-:Y:S04]  /*75940*/  STL.64 [R1+0x328], R102 ;  /* 0x0003286601007387 */ /* 0x000fe80000100a00 */
[----:B------:R-:W-:Y:S04]  /*75950*/  STL.64 [R1+0x310], R88 ;  /* 0x0003105801007387 */ /* 0x000fe80000100a00 */
[----:B------:R-:W-:Y:S04]  /*75960*/  STL.64 [R1+0x318], R90 ;  /* 0x0003185a01007387 */ /* 0x000fe80000100a00 */
[----:B------:R1:W-:Y:S04]  /*75970*/  STL [R1+0x1e54], R120 ;  /* 0x001e547801007387 */ /* 0x0003e80000100800 */
[----:B------:R2:W-:Y:S04]  /*75980*/  STL [R1+0x1e50], R122 ;  /* 0x001e507a01007387 */ /* 0x0005e80000100800 */
[----:B------:R3:W-:Y:S01]  /*75990*/  STL [R1+0x1e4c], R123 ;  /* 0x001e4c7b01007387 */ /* 0x0007e20000100800 */
[----:B-1----:R-:W-:-:S03]  /*759a0*/  IMAD.MOV.U32 R120, RZ, RZ, R68 ;  /* 0x000000ffff787224 */ /* 0x002fc600078e0044 */
[----:B------:R1:W-:Y:S01]  /*759b0*/  STL [R1+0x1e48], R121 ;  /* 0x001e487901007387 */ /* 0x0003e20000100800 */
[----:B--2---:R-:W-:Y:S02]  /*759c0*/  IMAD.MOV.U32 R122, RZ, RZ, R69 ;  /* 0x000000ffff7a7224 */ /* 0x004fe400078e0045 */
[----:B---3--:R-:W-:Y:S02]  /*759d0*/  IMAD.MOV.U32 R123, RZ, RZ, R70 ;  /* 0x000000ffff7b7224 */ /* 0x008fe400078e0046 */
[----:B-1----:R-:W-:Y:S02]  /*759e0*/  IMAD.MOV.U32 R121, RZ, RZ, R71 ;  /* 0x000000ffff797224 */ /* 0x002fe400078e0047 */
[C---:B------:R-:W-:Y:S08]  /*759f0*/  HMMA.1688.F32.TF32 R68, R72.reuse, R38, R140 ;  /* 0x000000264844723c */ /* 0x040ff0000008108c */
[----:B------:R-:W-:Y:S01]  /*75a00*/  HMMA.1688.F32.TF32 R88, R72, R46, R196 ;  /* 0x0000002e4858723c */ /* 0x000fe200000810c4 */
[----:B------:R-:W-:Y:S04]  /*75a10*/  STL [R1+0x1e64], R128 ;  /* 0x001e648001007387 */ /* 0x000fe80000100800 */
[----:B------:R-:W-:Y:S03]  /*75a20*/  STL [R1+0x1e60], R129 ;  /* 0x001e608101007387 */ /* 0x000fe60000100800 */
[----:B------:R-:W-:Y:S01]  /*75a30*/  HMMA.1688.F32.TF32 R244, R76, R30, R232 ;  /* 0x0000001e4cf4723c */ /* 0x000fe200000810e8 */
[----:B------:R-:W-:Y:S01]  /*75a40*/  IMAD.MOV.U32 R87, RZ, RZ, R240 ;  /* 0x000000ffff577224 */ /* 0x000fe200078e00f0 */
[----:B------:R-:W-:Y:S06]  /*75a50*/  LDSM.16.M88.4 R36, [R0+0x20100] ;  /* 0x020100000024783b */ /* 0x000fec0000000200 */
[----:B------:R-:W-:-:S02]  /*75a60*/  IMAD.MOV.U32 R143, RZ, RZ, R68 ;  /* 0x000000ffff8f7224 */ /* 0x000fc400078e0044 */
[----:B------:R-:W-:Y:S02]  /*75a70*/  IMAD.MOV.U32 R142, RZ, RZ, R69 ;  /* 0x000000ffff8e7224 */ /* 0x000fe400078e0045 */
[----:B------:R-:W-:Y:S02]  /*75a80*/  IMAD.MOV.U32 R141, RZ, RZ, R70 ;  /* 0x000000ffff8d7224 */ /* 0x000fe400078e0046 */
[----:B------:R-:W-:Y:S01]  /*75a90*/  IMAD.MOV.U32 R140, RZ, RZ, R71 ;  /* 0x000000ffff8c7224 */ /* 0x000fe200078e0047 */
[----:B------:R-:W-:Y:S01]  /*75aa0*/  HMMA.1688.F32.TF32 R204, R76, R66, R172 ;  /* 0x000000424ccc723c */ /* 0x000fe200000810ac */
[----:B------:R-:W-:Y:S01]  /*75ab0*/  IMAD.MOV.U32 R86, RZ, RZ, R241 ;  /* 0x000000ffff567224 */ /* 0x000fe200078e00f1 */
[----:B------:R-:W-:Y:S06]  /*75ac0*/  LDSM.16.M88.4 R44, [R0+0x28100] ;  /* 0x02810000002c783b */ /* 0x000fec0000000200 */
[C---:B------:R-:W-:Y:S01]  /*75ad0*/  HMMA.1688.F32.TF32 R68, R72.reuse, R34, R96 ;  /* 0x000000224844723c */ /* 0x040fe20000081060 */
[----:B------:R-:W-:Y:S04]  /*75ae0*/  STL [R1+0x1e5c], R130 ;  /* 0x001e5c8201007387 */ /* 0x000fe80000100800 */
[----:B------:R-:W-:Y:S04]  /*75af0*/  STL [R1+0x1e58], R131 ;  /* 0x001e588301007387 */ /* 0x000fe80000100800 */
[----:B------:R-:W-:Y:S04]  /*75b00*/  STL.64 [R1+0x2d0], R88 ;  /* 0x0002d05801007387 */ /* 0x000fe80000100a00 */
[----:B------:R1:W-:Y:S02]  /*75b10*/  STL.64 [R1+0x2d8], R90 ;  /* 0x0002d85a01007387 */ /* 0x0003e40000100a00 */
[----:B-1----:R-:W-:Y:S08]  /*75b20*/  HMMA.1688.F32.TF32 R88, R72, R30, R144 ;  /* 0x0000001e4858723c */ /* 0x002ff00000081090 */
[----:B------:R-:W-:Y:S01]  /*75b30*/  HMMA.1688.F32.TF32 R28, R76, R22, R200 ;  /* 0x000000164c1c723c */ /* 0x000fe200000810c8 */
[----:B------:R-:W-:Y:S01]  /*75b40*/  IMAD.MOV.U32 R128, RZ, RZ, R68 ;  /* 0x000000ffff807224 */ /* 0x000fe200078e0044 */
[----:B------:R-:W-:Y:S01]  /*75b50*/  LDS R200, [R3+0x144080] ;  /* 0x1440800003c87984 */ /* 0x000fe20000000800 */
[----:B------:R-:W-:-:S02]  /*75b60*/  IMAD.MOV.U32 R129, RZ, RZ, R69 ;  /* 0x000000ffff817224 */ /* 0x000fc400078e0045 */
[----:B------:R-:W-:Y:S01]  /*75b70*/  IMAD.MOV.U32 R130, RZ, RZ, R70 ;  /* 0x000000ffff827224 */ /* 0x000fe200078e0046 */
[----:B------:R-:W-:Y:S01]  /*75b80*/  LDS R202, [R3+0x144480] ;  /* 0x1444800003ca7984 */ /* 0x000fe20000000800 */
[----:B------:R-:W-:Y:S02]  /*75b90*/  IMAD.MOV.U32 R131, RZ, RZ, R71 ;  /* 0x000000ffff837224 */ /* 0x000fe400078e0047 */
[----:B------:R-:W-:Y:S08]  /*75ba0*/  HMMA.1688.F32.TF32 R68, R72, R26, R208 ;  /* 0x0000001a4844723c */ /* 0x000ff000000810d0 */
[C---:B------:R-:W-:Y:S08]  /*75bb0*/  HMMA.1688.F32.TF32 R56, R76.reuse, R58, R180 ;  /* 0x0000003a4c38723c */ /* 0x040ff000000810b4 */
[C---:B------:R-:W-:Y:S01]  /*75bc0*/  HMMA.1688.F32.TF32 R52, R76.reuse, R54, R224 ;  /* 0x000000364c34723c */ /* 0x040fe200000810e0 */
[----:B------:R-:W-:Y:S07]  /*75bd0*/  STL.64 [R1+0x290], R88 ;  /* 0x0002905801007387 */ /* 0x000fee0000100a00 */
[----:B------:R-:W-:Y:S01]  /*75be0*/  HMMA.1688.F32.TF32 R40, R76, R42, R116 ;  /* 0x0000002a4c28723c */ /* 0x000fe20000081074 */
[----:B------:R-:W-:Y:S01]  /*75bf0*/  IMAD.MOV.U32 R85, RZ, RZ, R242 ;  /* 0x000000ffff557224 */ /* 0x000fe200078e00f2 */
[----:B------:R-:W-:Y:S01]  /*75c00*/  LDS R201, [R252+0x144080] ;  /* 0x14408000fcc97984 */ /* 0x000fe20000000800 */
[----:B------:R-:W-:-:S05]  /*75c10*/  IMAD.MOV.U32 R84, RZ, RZ, R243 ;  /* 0x000000ffff547224 */ /* 0x000fca00078e00f3 */
[----:B------:R-:W-:Y:S01]  /*75c20*/  HMMA.1688.F32.TF32 R184, R72, R22, R80 ;  /* 0x0000001648b8723c */ /* 0x000fe20000081050 */
[----:B------:R-:W-:Y:S01]  /*75c30*/  IMAD.MOV.U32 R103, RZ, RZ, R65 ;  /* 0x000000ffff677224 */ /* 0x000fe200078e0041 */
[----:B------:R-:W-:Y:S06]  /*75c40*/  LDS R203, [R252+0x144480] ;  /* 0x14448000fccb7984 */ /* 0x000fec0000000800 */
[C---:B------:R-:W-:Y:S08]  /*75c50*/  HMMA.1688.F32.TF32 R208, R76.reuse, R62, R176 ;  /* 0x0000003e4cd0723c */ /* 0x040ff000000810b0 */
[----:B------:R-:W-:Y:S01]  /*75c60*/  HMMA.1688.F32.TF32 R224, R76, R50, R188 ;  /* 0x000000324ce0723c */ /* 0x000fe200000810bc */
[----:B------:R-:W-:-:S02]  /*75c70*/  IMAD.MOV.U32 R235, RZ, RZ, R28 ;  /* 0x000000ffffeb7224 */ /* 0x000fc400078e001c */
[----:B------:R-:W-:Y:S02]  /*75c80*/  IMAD.MOV.U32 R234, RZ, RZ, R29 ;  /* 0x000000ffffea7224 */ /* 0x000fe400078e001d */
[----:B------:R-:W-:Y:S02]  /*75c90*/  IMAD.MOV.U32 R233, RZ, RZ, R30 ;  /* 0x000000ffffe97224 */ /* 0x000fe400078e001e */
[----:B------:R-:W-:Y:S01]  /*75ca0*/  IMAD.MOV.U32 R232, RZ, RZ, R31 ;  /* 0x000000ffffe87224 */ /* 0x000fe200078e001f */
[----:B------:R-:W-:Y:S01]  /*75cb0*/  STL.64 [R1+0x298], R90 ;  /* 0x0002985a01007387 */ /* 0x000fe20000100a00 */
[----:B------:R-:W-:Y:S03]  /*75cc0*/  HMMA.1688.F32.TF32 R28, R76, R18, R212 ;  /* 0x000000124c1c723c */ /* 0x000fe600000810d4 */
[----:B------:R-:W-:Y:S04]  /*75cd0*/  STL [R1+0x1e10], R204 ;  /* 0x001e10cc01007387 */ /* 0x000fe80000100800 */
[----:B------:R-:W-:Y:S04]  /*75ce0*/  STL [R1+0x1e0c], R205 ;  /* 0x001e0ccd01007387 */ /* 0x000fe80000100800 */
[----:B------:R-:W-:Y:S04]  /*75cf0*/  STL [R1+0x1e08], R206 ;  /* 0x001e08ce01007387 */ /* 0x000fe80000100800 */
[----:B------:R-:W-:Y:S01]  /*75d00*/  STL [R1+0x1e04], R207 ;  /* 0x001e04cf01007387 */ /* 0x000fe20000100800 */
[----:B------:R-:W-:-:S03]  /*75d10*/  IMAD.MOV.U32 R147, RZ, RZ, R68 ;  /* 0x000000ffff937224 */ /* 0x000fc600078e0044 */
[----:B------:R-:W-:Y:S01]  /*75d20*/  STL [R1+0x1e18], R208 ;  /* 0x001e18d001007387 */ /* 0x000fe20000100800 */
[----:B------:R-:W-:Y:S01]  /*75d30*/  MOV R146, R69 ;  /* 0x0000004500927202 */ /* 0x000fe20000000f00 */
[----:B------:R-:W-:Y:S02]  /*75d40*/  IMAD.MOV.U32 R145, RZ, RZ, R70 ;  /* 0x000000ffff917224 */ /* 0x000fe400078e0046 */
[----:B------:R-:W-:Y:S01]  /*75d50*/  STL [R1+0x1e14], R209 ;  /* 0x001e14d101007387 */ /* 0x000fe20000100800 */
[----:B------:R-:W-:-:S03]  /*75d60*/  IMAD.MOV.U32 R144, RZ, RZ, R71 ;  /* 0x000000ffff907224 */ /* 0x000fc600078e0047 */
[----:B------:R-:W-:Y:S01]  /*75d70*/  STL [R1+0x1e00], R210 ;  /* 0x001e00d201007387 */ /* 0x000fe20000100800 */
[----:B------:R-:W-:Y:S03]  /*75d80*/  HMMA.1688.F32.TF32 R68, R72, R18, R156 ;  /* 0x000000124844723c */ /* 0x000fe6000008109c */
[----:B------:R-:W-:Y:S04]  /*75d90*/  STL [R1+0x1dfc], R211 ;  /* 0x001dfcd301007387 */ /* 0x000fe80000100800 */
[----:B------:R-:W-:Y:S04]  /*75da0*/  STL.64 [R1+0x170], R56 ;  /* 0x0001703801007387 */ /* 0x000fe80000100a00 */
[----:B------:R-:W-:Y:S04]  /*75db0*/  STL.64 [R1+0x178], R58 ;  /* 0x0001783a01007387 */ /* 0x000fe80000100a00 */
[----:B------:R-:W-:Y:S04]  /*75dc0*/  STL [R1+0x1e24], R224 ;  /* 0x001e24e001007387 */ /* 0x000fe80000100800 */
[----:B------:R-:W-:Y:S04]  /*75dd0*/  STL.64 [R1+0x160], R52 ;  /* 0x0001603401007387 */ /* 0x000fe80000100a00 */
[----:B------:R-:W-:Y:S04]  /*75de0*/  STL.64 [R1+0x168], R54 ;  /* 0x0001683601007387 */ /* 0x000fe80000100a00 */
[----:B------:R-:W-:Y:S04]  /*75df0*/  STL [R1+0x1e20], R225 ;  /* 0x001e20e101007387 */ /* 0x000fe80000100800 */
[----:B------:R-:W-:Y:S04]  /*75e00*/  STL [R1+0x1e1c], R226 ;  /* 0x001e1ce201007387 */ /* 0x000fe80000100800 */
[----:B------:R-:W-:Y:S04]  /*75e10*/  STL [R1+0x1df8], R227 ;  /* 0x001df8e301007387 */ /* 0x000fe80000100800 */
[----:B------:R1:W-:Y:S04]  /*75e20*/  STL [R1+0x1e34], R228 ;  /* 0x001e34e401007387 */ /* 0x0003e80000100800 */
[----:B------:R2:W-:Y:S04]  /*75e30*/  STL [R1+0x1e30], R229 ;  /* 0x001e30e501007387 */ /* 0x0005e80000100800 */
[----:B------:R3:W-:Y:S01]  /*75e40*/  STL [R1+0x1e2c], R230 ;  /* 0x001e2ce601007387 */ /* 0x0007e20000100800 */
[----:B-1----:R-:W-:-:S03]  /*75e50*/  IMAD.MOV.U32 R228, RZ, RZ, R28 ;  /* 0x000000ffffe47224 */ /* 0x002fc600078e001c */
[----:B------:R1:W-:Y:S01]  /*75e60*/  STL [R1+0x1e28], R231 ;  /* 0x001e28e701007387 */ /* 0x0003e20000100800 */
[----:B--2---:R-:W-:Y:S02]  /*75e70*/  IMAD.MOV.U32 R229, RZ, RZ, R29 ;  /* 0x000000ffffe57224 */ /* 0x004fe400078e001d */
[----:B------:R-:W-:Y:S01]  /*75e80*/  IMAD.MOV.U32 R159, RZ, RZ, R68 ;  /* 0x000000ffff9f7224 */ /* 0x000fe200078e0044 */
[----:B------:R-:W-:Y:S01]  /*75e90*/  HMMA.1688.F32.TF32 R196, R72, R10, R164 ;  /* 0x0000000a48c4723c */ /* 0x000fe200000810a4 */
[----:B---3--:R-:W-:Y:S01]  /*75ea0*/  IMAD.MOV.U32 R230, RZ, RZ, R30 ;  /* 0x000000ffffe67224 */ /* 0x008fe200078e001e */
[----:B------:R-:W-:Y:S01]  /*75eb0*/  LDSM.16.M88.4 R16, [R0+0xc100] ;  /* 0x00c100000010783b */ /* 0x000fe20000000200 */
[----:B-1----:R-:W-:-:S03]  /*75ec0*/  IMAD.MOV.U32 R231, RZ, RZ, R31 ;  /* 0x000000ffffe77224 */ /* 0x002fc600078e001f */
[----:B------:R-:W-:Y:S02]  /*75ed0*/  LDSM.16.M88.4 R48, [R0+0x2c100] ;  /* 0x02c100000030783b */ /* 0x000fe40000000200 */
[-C--:B------:R-:W-:Y:S01]  /*75ee0*/  HMMA.1688.F32.TF32 R28, R76, R14.reuse, R216 ;  /* 0x0000000e4c1c723c */ /* 0x080fe200000810d8 */
[----:B------:R-:W-:Y:S01]  /*75ef0*/  IMAD.MOV.U32 R158, RZ, RZ, R69 ;  /* 0x000000ffff9e7224 */ /* 0x000fe200078e0045 */
[----:B------:R-:W-:Y:S01]  /*75f00*/  LDSM.16.M88.4 R52, [R0+0x30100] ;  /* 0x030100000034783b */ /* 0x000fe20000000200 */
[----:B------:R-:W-:Y:S02]  /*75f10*/  IMAD.MOV.U32 R157, RZ, RZ, R70 ;  /* 0x000000ffff9d7224 */ /* 0x000fe400078e0046 */
[----:B------:R-:W-:Y:S01]  /*75f20*/  IMAD.MOV.U32 R156, RZ, RZ, R71 ;  /* 0x000000ffff9c7224 */ /* 0x000fe200078e0047 */
[----:B------:R-:W-:Y:S02]  /*75f30*/  LDSM.16.M88.4 R56, [R0+0x34100] ;  /* 0x034100000038783b */ /* 0x000fe40000000200 */
[----:B------:R-:W-:Y:S02]  /*75f40*/  HMMA.1688.F32.TF32 R68, R72, R14, R160 ;  /* 0x0000000e4844723c */ /* 0x000fe400000810a0 */
[----:B------:R-:W-:Y:S01]  /*75f50*/  STL.64 [R1+0x150], R40 ;  /* 0x0001502801007387 */ /* 0x000fe20000100a00 */
[----:B------:R-:W-:-:S03]  /*75f60*/  IMAD.MOV.U32 R90, RZ, RZ, R21 ;  /* 0x000000ffff5a7224 */ /* 0x000fc600078e0015 */
[----:B------:R-:W-:Y:S01]  /*75f70*/  LDSM.16.M88.4 R12, [R0+0x8100] ;  /* 0x00810000000c783b */ /* 0x000fe20000000200 */
[----:B------:R-:W-:Y:S01]  /*75f80*/  IMAD.MOV.U32 R88, RZ, RZ, R25 ;  /* 0x000000ffff587224 */ /* 0x000fe200078e0019 */
[----:B------:R-:W-:Y:S01]  /*75f90*/  HMMA.1688.F32.TF32 R240, R76, R34, R148 ;  /* 0x000000224cf0723c */ /* 0x000fe20000081094 */
[----:B------:R-:W-:Y:S01]  /*75fa0*/  IMAD.MOV.U32 R89, RZ, RZ, R24 ;  /* 0x000000ffff597224 */ /* 0x000fe200078e0018 */
[----:B------:R-:W-:Y:S04]  /*75fb0*/  LDSM.16.M88.4 R60, [R0+0x38100] ;  /* 0x03810000003c783b */ /* 0x000fe80000000200 */
[----:B------:R-:W-:Y:S02]  /*75fc0*/  LDSM.16.M88.4 R64, [R0+0x3c100] ;  /* 0x03c100000040783b */ /* 0x000fe40000000200 */
[----:B------:R-:W-:-:S02]  /*75fd0*/  IMAD.MOV.U32 R209, RZ, RZ, R28 ;  /* 0x000000ffffd17224 */ /* 0x000fc400078e001c */
[----:B------:R-:W-:Y:S01]  /*75fe0*/  IMAD.MOV.U32 R204, RZ, RZ, R29 ;  /* 0x000000ffffcc7224 */ /* 0x000fe200078e001d */
[----:B------:R-:W-:Y:S01]  /*75ff0*/  LDS R132, [R103+0x144000] ;  /* 0x1440000067847984 */ /* 0x000fe20000000800 */
[----:B------:R-:W-:Y:S02]  /*76000*/  IMAD.MOV.U32 R205, RZ, RZ, R30 ;  /* 0x000000ffffcd7224 */ /* 0x000fe400078e001e */
[----:B------:R-:W-:Y:S01]  /*76010*/  IMAD.MOV.U32 R206, RZ, RZ, R31 ;  /* 0x000000ffffce7224 */ /* 0x000fe200078e001f */
[----:B------:R-:W-:Y:S01]  /*76020*/  LDS R134, [R103+0x144400] ;  /* 0x1444000067867984 */ /* 0x000fe20000000800 */
[----:B------:R-:W-:Y:S01]  /*76030*/  HMMA.1688.F32.TF32 R28, R76, R10, R220 ;  /* 0x0000000a4c1c723c */ /* 0x000fe200000810dc */
[----:B------:R-:W-:Y:S02]  /*76040*/  IMAD.MOV.U32 R124, RZ, RZ, R68 ;  /* 0x000000ffff7c7224 */ /* 0x000fe400078e0044 */
[----:B------:R-:W-:Y:S02]  /*76050*/  IMAD.MOV.U32 R125, RZ, RZ, R69 ;  /* 0x000000ffff7d7224 */ /* 0x000fe400078e0045 */
[----:B------:R-:W-:-:S02]  /*76060*/  IMAD.MOV.U32 R126, RZ, RZ, R70 ;  /* 0x000000ffff7e7224 */ /* 0x000fc400078e0046 */
[----:B------:R-:W-:Y:S01]  /*76070*/  IMAD.MOV.U32 R127, RZ, RZ, R71 ;  /* 0x000000ffff7f7224 */ /* 0x000fe200078e0047 */
[----:B------:R1:W-:Y:S01]  /*76080*/  STL.64 [R1+0x158], R42 ;  /* 0x0001582a01007387 */ /* 0x0003e20000100a00 */
[----:B------:R-:W-:Y:S01]  /*76090*/  HMMA.1688.F32.TF32 R68, R72, R6, R168 ;  /* 0x000000064844723c */ /* 0x000fe200000810a8 */
[----:B------:R-:W-:Y:S02]  /*760a0*/  IMAD.MOV.U32 R91, RZ, RZ, R20 ;  /* 0x000000ffff5b7224 */ /* 0x000fe400078e0014 */
[----:B------:R-:W-:Y:S04]  /*760b0*/  LDSM.16.M88.4 R20, [R0+0x10100] ;  /* 0x010100000014783b */ /* 0x000fe80000000200 */
[----:B------:R-:W-:Y:S08]  /*760c0*/  LDSM.16.M88.4 R32, [R0+0x1c100] ;  /* 0x01c100000020783b */ /* 0x000ff00000000200 */
[----:B------:R-:W-:-:S02]  /*760d0*/  IMAD.MOV.U32 R215, RZ, RZ, R28 ;  /* 0x000000ffffd77224 */ /* 0x000fc400078e001c */
[----:B------:R-:W-:Y:S02]  /*760e0*/  IMAD.MOV.U32 R214, RZ, RZ, R29 ;  /* 0x000000ffffd67224 */ /* 0x000fe400078e001d */
[----:B------:R-:W-:Y:S02]  /*760f0*/  IMAD.MOV.U32 R213, RZ, RZ, R30 ;  /* 0x000000ffffd57224 */ /* 0x000fe400078e001e */
[----:B------:R-:W-:Y:S02]  /*76100*/  IMAD.MOV.U32 R212, RZ, RZ, R31 ;  /* 0x000000ffffd47224 */ /* 0x000fe400078e001f */
[----:B------:R-:W-:Y:S01]  /*76110*/  HMMA.1688.F32.TF32 R28, R76, R6, R248 ;  /* 0x000000064c1c723c */ /* 0x000fe200000810f8 */
[----:B------:R-:W-:Y:S02]  /*76120*/  IMAD.MOV.U32 R161, RZ, RZ, R70 ;  /* 0x000000ffffa17224 */ /* 0x000fe400078e0046 */
[----:B------:R-:W-:-:S05]  /*76130*/  IMAD.MOV.U32 R160, RZ, RZ, R71 ;  /* 0x000000ffffa07224 */ /* 0x000fca00078e0047 */
[----:B-1----:R-:W-:Y:S01]  /*76140*/  HMMA.1688.F32.TF32 R40, R76, R26, R152 ;  /* 0x0000001a4c28723c */ /* 0x002fe20000081098 */
[----:B------:R-:W-:Y:S01]  /*76150*/  IMAD.MOV.U32 R70, RZ, RZ, R5 ;  /* 0x000000ffff467224 */ /* 0x000fe200078e0005 */
[----:B------:R-:W-:Y:S01]  /*76160*/  LDSM.16.M88.4 R24, [R0+0x14100] ;  /* 0x014100000018783b */ /* 0x000fe20000000200 */
[----:B------:R-:W-:Y:S02]  /*76170*/  IMAD.MOV.U32 R71, RZ, RZ, R4 ;  /* 0x000000ffff477224 */ /* 0x000fe400078e0004 */
[----:B------:R-:W-:Y:S01]  /*76180*/  IMAD.MOV.U32 R163, RZ, RZ, R68 ;  /* 0x000000ffffa37224 */ /* 0x000fe200078e0044 */
[----:B------:R-:W1:Y:S01]  /*76190*/  LDSM.16.M88.4 R4, [R0+0x100] ;  /* 0x000100000004783b */ /* 0x000e620000000200 */
[----:B------:R-:W-:Y:S02]  /*761a0*/  IMAD.MOV.U32 R162, RZ, RZ, R69 ;  /* 0x000000ffffa27224 */ /* 0x000fe400078e0045 */
[----:B------:R-:W-:Y:S01]  /*761b0*/  IMAD.MOV.U32 R68, RZ, RZ, R9 ;  /* 0x000000ffff447224 */ /* 0x000fe200078e0009 */
[----:B------:R-:W-:Y:S01]  /*761c0*/  LDS R76, [R3+0x144000] ;  /* 0x14400000034c7984 */ /* 0x000fe20000000800 */
[----:B------:R-:W-:-:S03]  /*761d0*/  IMAD.MOV.U32 R69, RZ, RZ, R8 ;  /* 0x000000ffff457224 */ /* 0x000fc600078e0008 */
[----:B------:R-:W2:Y:S02]  /*761e0*/  LDSM.16.M88.4 R8, [R0+0x4100] ;  /* 0x004100000008783b */ /* 0x000ea40000000200 */
[----:B------:R-:W-:Y:S01]  /*761f0*/  MOV R207, R28 ;  /* 0x0000001c00cf7202 */ /* 0x000fe20000000f00 */
[----:B------:R-:W-:Y:S01]  /*76200*/  IMAD.MOV.U32 R210, RZ, RZ, R29 ;  /* 0x000000ffffd27224 */ /* 0x000fe200078e001d */
[----:B------:R-:W-:Y:S01]  /*76210*/  LDS R78, [R3+0x144400] ;  /* 0x14440000034e7984 */ /* 0x000fe20000000800 */
[----:B------:R-:W-:Y:S02]  /*76220*/  IMAD.MOV.U32 R211, RZ, RZ, R30 ;  /* 0x000000ffffd37224 */ /* 0x000fe400078e001e */
[----:B------:R-:W-:Y:S01]  /*76230*/  IMAD.MOV.U32 R227, RZ, RZ, R31 ;  /* 0x000000ffffe37224 */ /* 0x000fe200078e001f */
[----:B------:R-:W-:Y:S04]  /*76240*/  LDS R77, [R252+0x144000] ;  /* 0x14400000fc4d7984 */ /* 0x000fe80000000800 */
[----:B------:R-:W3:Y:S04]  /*76250*/  LDS R79, [R252+0x144400] ;  /* 0x14440000fc4f7984 */ /* 0x000ee80000000800 */
[----:B------:R-:W4:Y:S01]  /*76260*/  LDSM.16.M88.4 R28, [R0+0x18100] ;  /* 0x01810000001c783b */ /* 0x000f220000000200 */
[----:B------:R-:W-:Y:S01]  /*76270*/  IMAD.MOV.U32 R224, RZ, RZ, R40 ;  /* 0x000000ffffe07224 */ /* 0x000fe200078e0028 */
[----:B------:R-:W-:Y:S01]  /*76280*/  MOV R226, R42 ;  /* 0x0000002a00e27202 */ /* 0x000fe20000000f00 */
[----:B------:R-:W-:-:S02]  /*76290*/  IMAD.MOV.U32 R225, RZ, RZ, R41 ;  /* 0x000000ffffe17224 */ /* 0x000fc400078e0029 */
[----:B------:R-:W-:Y:S02]  /*762a0*/  IMAD.MOV.U32 R208, RZ, RZ, R43 ;  /* 0x000000ffffd07224 */ /* 0x000fe400078e002b */
[----:B------:R-:W5:Y:S04]  /*762b0*/  LDSM.16.M88.4 R40, [R0+0x24100] ;  /* 0x024100000028783b */ /* 0x000f680000000200 */
[----:B-1----:R-:W-:Y:S04]  /*762c0*/  STL [R1+0x1d48], R6 ;  /* 0x001d480601007387 */ /* 0x002fe80000100800 */
[----:B------:R-:W-:Y:S04]  /*762d0*/  STL [R1+0x1d44], R7 ;  /* 0x001d440701007387 */ /* 0x000fe80000100800 */
[----:B--2---:R-:W-:Y:S04]  /*762e0*/  STL [R1+0x1d3c], R10 ;  /* 0x001d3c0a01007387 */ /* 0x004fe80000100800 */
[----:B------:R-:W-:Y:S04]  /*762f0*/  STL [R1+0x1d38], R11 ;  /* 0x001d380b01007387 */ /* 0x000fe80000100800 */
[----:B------:R-:W-:Y:S04]  /*76300*/  STL [R1+0x1d4c], R14 ;  /* 0x001d4c0e01007387 */ /* 0x000fe80000100800 */
[----:B------:R-:W-:Y:S04]  /*76310*/  STL [R1+0x1d40], R15 ;  /* 0x001d400f01007387 */ /* 0x000fe80000100800 */
[----:B------:R-:W-:Y:S04]  /*76320*/  STL [R1+0x1d54], R18 ;  /* 0x001d541201007387 */ /* 0x000fe80000100800 */
[----:B------:R-:W-:Y:S01]  /*76330*/  STL [R1+0x1d50], R19 ;  /* 0x001d501301007387 */ /* 0x000fe20000100800 */
[C---:B---3--:R-:W-:Y:S03]  /*76340*/  HMMA.1688.F32.TF32 R72, R76.reuse, R4, R68 ;  /* 0x000000044c48723c */ /* 0x048fe60000081044 */
[----:B------:R-:W-:Y:S04]  /*76350*/  STL [R1+0x1d5c], R22 ;  /* 0x001d5c1601007387 */ /* 0x000fe80000100800 */
[----:B------:R-:W-:Y:S04]  /*76360*/  STL [R1+0x1d58], R23 ;  /* 0x001d581701007387 */ /* 0x000fe80000100800 */
[----:B------:R-:W-:Y:S04]  /*76370*/  STL [R1+0x1d64], R26 ;  /* 0x001d641a01007387 */ /* 0x000fe80000100800 */
[----:B------:R-:W-:Y:S04]  /*76380*/  STL [R1+0x1d60], R27 ;  /* 0x001d601b01007387 */ /* 0x000fe80000100800 */
[----:B----4-:R-:W-:Y:S04]  /*76390*/  STL [R1+0x1d6c], R30 ;  /* 0x001d6c1e01007387 */ /* 0x010fe80000100800 */
[----:B------:R-:W-:Y:S04]  /*763a0*/  STL [R1+0x1d68], R31 ;  /* 0x001d681f01007387 */ /* 0x000fe80000100800 */
[----:B------:R-:W-:Y:S04]  /*763b0*/  STL [R1+0x1d74], R34 ;  /* 0x001d742201007387 */ /* 0x000fe80000100800 */
[----:B------:R-:W-:Y:S04]  /*763c0*/  STL [R1+0x1d70], R35 ;  /* 0x001d702301007387 */ /* 0x000fe80000100800 */
[----:B------:R-:W-:Y:S04]  /*763d0*/  STL [R1+0x1d7c], R38 ;  /* 0x001d7c2601007387 */ /* 0x000fe80000100800 */
        /* <DEDUP_REMOVED lines=17> */
[----:B------:R-:W-:Y:S04]  /*764f0*/  STL.64 [R1+0xd0], R72 ;  /* 0x0000d04801007387 */ /* 0x000fe80000100a00 */
[----:B------:R1:W-:Y:S04]  /*76500*/  STL.64 [R1+0xd8], R74 ;  /* 0x0000d84a01007387 */ /* 0x0003e80000100a00 */
[----:B------:R-:W2:Y:S04]  /*76510*/  LDL.LU R69, [R1+0x404] ;  /* 0x0004040001457983 */ /* 0x000ea80000300800 */
[----:B------:R-:W2:Y:S04]  /*76520*/  LDL.LU R70, [R1+0x408] ;  /* 0x0004080001467983 */ /* 0x000ea80000300800 */
[----:B------:R-:W2:Y:S04]  /*76530*/  LDL.LU R71, [R1+0x40c] ;  /* 0x00040c0001477983 */ /* 0x000ea80000300800 */
[----:B------:R-:W3:Y:S04]  /*76540*/  LDL.LU R108, [R1+0x3f0] ;  /* 0x0003f000016c7983 */ /* 0x000ee80000300800 */
[----:B------:R-:W3:Y:S04]  /*76550*/  LDL.LU R109, [R1+0x3f4] ;  /* 0x0003f400016d7983 */ /* 0x000ee80000300800 */
[----:B------:R-:W3:Y:S04]  /*76560*/  LDL.LU R110, [R1+0x3f8] ;  /* 0x0003f800016e7983 */ /* 0x000ee80000300800 */
[----:B------:R-:W3:Y:S01]  /*76570*/  LDL.LU R111, [R1+0x3fc] ;  /* 0x0003fc00016f7983 */ /* 0x000ee20000300800 */
[C---:B-1----:R-:W-:Y:S11]  /*76580*/  HMMA.1688.F32.TF32 R72, R76.reuse, R8, R104 ;  /* 0x000000084c48723c */ /* 0x042ff60000081068 */
[----:B------:R-:W-:Y:S11]  /*76590*/  @!UPT UIADD3 URZ, URZ, URZ, URZ ;  /* 0x0000003f3f3ff290 */ /* 0x000ff6000fffe03f */
[----:B------:R-:W-:Y:S02]  /*765a0*/  @!UPT UIADD3 URZ, URZ, URZ, URZ ;  /* 0x0000003f3f3ff290 */ /* 0x000fe4000fffe03f */
[----:B------:R-:W-:Y:S01]  /*765b0*/  IMAD.MOV.U32 R58, RZ, RZ, R72 ;  /* 0x000000ffff3a7224 */ /* 0x000fe200078e0048 */
[----:B------:R-:W-:Y:S01]  /*765c0*/  MOV R54, R74 ;  /* 0x0000004a00367202 */ /* 0x000fe20000000f00 */
[----:B------:R-:W-:Y:S02]  /*765d0*/  IMAD.MOV.U32 R59, RZ, RZ, R73 ;  /* 0x000000ffff3b7224 */ /* 0x000fe400078e0049 */
[----:B------:R-:W-:Y:S02]  /*765e0*/  IMAD.MOV.U32 R55, RZ, RZ, R75 ;  /* 0x000000ffff377224 */ /* 0x000fe400078e004b */
[----:B------:R-:W-:Y:S03]  /*765f0*/  HMMA.1688.F32.TF32 R72, R76, R12, R88 ;  /* 0x0000000c4c48723c */ /* 0x000fe60000081058 */
[----:B------:R1:W-:Y:S04]  /*76600*/  STL [R1+0x1dc4], R55 ;  /* 0x001dc43701007387 */ /* 0x0003e80000100800 */
[----:B------:R4:W-:Y:S04]  /*76610*/  STL [R1+0x1dc0], R54 ;  /* 0x001dc03601007387 */ /* 0x0009e80000100800 */
[----:B------:R5:W-:Y:S04]  /*76620*/  STL [R1+0x1dbc], R59 ;  /* 0x001dbc3b01007387 */ /* 0x000be80000100800 */
[----:B------:R1:W-:Y:S04]  /*76630*/  STL [R1+0x1db8], R58 ;  /* 0x001db83a01007387 */ /* 0x0003e80000100800 */
[----:B------:R-:W4:Y:S04]  /*76640*/  LDL.LU R104, [R1+0x3e0] ;  /* 0x0003e00001687983 */ /* 0x000f280000300800 */
[----:B------:R-:W4:Y:S01]  /*76650*/  LDL.LU R105, [R1+0x3e4] ;  /* 0x0003e40001697983 */ /* 0x000f220000300800 */
[----:B------:R-:W-:-:S03]  /*76660*/  IMAD.MOV.U32 R39, RZ, RZ, R75 ;  /* 0x000000ffff277224 */ /* 0x000fc600078e004b */
[----:B------:R-:W4:Y:S01]  /*76670*/  LDL.LU R106, [R1+0x3e8] ;  /* 0x0003e800016a7983 */ /* 0x000f220000300800 */
[----:B------:R-:W-:-:S03]  /*76680*/  IMAD.MOV.U32 R38, RZ, RZ, R74 ;  /* 0x000000ffff267224 */ /* 0x000fc600078e004a */
[----:B------:R-:W4:Y:S01]  /*76690*/  LDL.LU R107, [R1+0x3ec] ;  /* 0x0003ec00016b7983 */ /* 0x000f220000300800 */
[----:B------:R-:W-:-:S03]  /*766a0*/  IMAD.MOV.U32 R43, RZ, RZ, R73 ;  /* 0x000000ffff2b7224 */ /* 0x000fc600078e0049 */
[----:B------:R-:W4:Y:S01]  /*766b0*/  LDL.LU R88, [R1+0x3d0] ;  /* 0x0003d00001587983 */ /* 0x000f220000300800 */
[----:B------:R-:W-:-:S03]  /*766c0*/  IMAD.MOV.U32 R42, RZ, RZ, R72 ;  /* 0x000000ffff2a7224 */ /* 0x000fc600078e0048 */
[----:B------:R-:W4:Y:S04]  /*766d0*/  LDL.LU R89, [R1+0x3d4] ;  /* 0x0003d40001597983 */ /* 0x000f280000300800 */
[----:B------:R-:W4:Y:S04]  /*766e0*/  LDL.LU R90, [R1+0x3d8] ;  /* 0x0003d800015a7983 */ /* 0x000f280000300800 */
[----:B------:R-:W4:Y:S04]  /*766f0*/  LDL.LU R91, [R1+0x3dc] ;  /* 0x0003dc00015b7983 */ /* 0x000f280000300800 */
[----:B------:R1:W-:Y:S04]  /*76700*/  STL [R1+0x1dd4], R39 ;  /* 0x001dd42701007387 */ /* 0x0003e80000100800 */
[----:B------:R1:W-:Y:S04]  /*76710*/  STL [R1+0x1dd0], R38 ;  /* 0x001dd02601007387 */ /* 0x0003e80000100800 */
[----:B------:R1:W-:Y:S04]  /*76720*/  STL [R1+0x1dcc], R43 ;  /* 0x001dcc2b01007387 */ /* 0x0003e80000100800 */
[----:B------:R1:W-:Y:S01]  /*76730*/  STL [R1+0x1dc8], R42 ;  /* 0x001dc82a01007387 */ /* 0x0003e20000100800 */
        /* <DEDUP_REMOVED lines=11> */
[----:B---3--:R-:W-:Y:S03]  /*767f0*/  HMMA.1688.F32.TF32 R72, R76, R20, R108 ;  /* 0x000000144c48723c */ /* 0x008fe6000008106c */
[----:B------:R3:W-:Y:S04]  /*76800*/  STL [R1+0x1de4], R31 ;  /* 0x001de41f01007387 */ /* 0x0007e80000100800 */
[----:B------:R1:W-:Y:S04]  /*76810*/  STL [R1+0x1de0], R30 ;  /* 0x001de01e01007387 */ /* 0x0003e80000100800 */
[----:B------:R1:W-:Y:S04]  /*76820*/  STL [R1+0x1ddc], R35 ;  /* 0x001ddc2301007387 */ /* 0x0003e80000100800 */
[----:B------:R1:W-:Y:S09]  /*76830*/  STL [R1+0x1dd8], R34 ;  /* 0x001dd82201007387 */ /* 0x0003f20000100800 */
[----:B------:R-:W-:-:S02]  /*76840*/  IMAD.MOV.U32 R23, RZ, RZ, R75 ;  /* 0x000000ffff177224 */ /* 0x000fc400078e004b */
[----:B------:R-:W-:Y:S02]  /*76850*/  IMAD.MOV.U32 R22, RZ, RZ, R74 ;  /* 0x000000ffff167224 */ /* 0x000fe400078e004a */
[----:B------:R-:W-:Y:S02]  /*76860*/  IMAD.MOV.U32 R27, RZ, RZ, R73 ;  /* 0x000000ffff1b7224 */ /* 0x000fe400078e0049 */
[----:B------:R-:W-:Y:S01]  /*76870*/  IMAD.MOV.U32 R26, RZ, RZ, R72 ;  /* 0x000000ffff1a7224 */ /* 0x000fe200078e0048 */
[----:B------:R1:W-:Y:S04]  /*76880*/  STL [R1+0x1df4], R23 ;  /* 0x001df41701007387 */ /* 0x0003e80000100800 */
[----:B------:R1:W-:Y:S04]  /*76890*/  STL [R1+0x1df0], R22 ;  /* 0x001df01601007387 */ /* 0x0003e80000100800 */
[----:B------:R1:W-:Y:S04]  /*768a0*/  STL [R1+0x1dec], R27 ;  /* 0x001dec1b01007387 */ /* 0x0003e80000100800 */
[----:B------:R1:W-:Y:S04]  /*768b0*/  STL [R1+0x1de8], R26 ;  /* 0x001de81a01007387 */ /* 0x0003e80000100800 */
        /* <DEDUP_REMOVED lines=15> */
[----:B------:R-:W5:Y:S01]  /*769b0*/  LDL.LU R111, [R1+0x38c] ;  /* 0x00038c00016f7983 */ /* 0x000f620000300800 */
[----:B----4-:R-:W-:Y:S03]  /*769c0*/  HMMA.1688.F32.TF32 R72, R76, R24, R104 ;  /* 0x000000184c48723c */ /* 0x010fe60000081068 */
[----:B------:R-:W4:Y:S04]  /*769d0*/  LDL.LU R104, [R1+0x370] ;  /* 0x0003700001687983 */ /* 0x000f280000300800 */
[----:B------:R-:W4:Y:S04]  /*769e0*/  LDL.LU R105, [R1+0x374] ;  /* 0x0003740001697983 */ /* 0x000f280000300800 */
[----:B------:R-:W4:Y:S04]  /*769f0*/  LDL.LU R106, [R1+0x378] ;  /* 0x00037800016a7983 */ /* 0x000f280000300800 */
[----:B------:R-:W4:Y:S01]  /*76a00*/  LDL.LU R107, [R1+0x37c] ;  /* 0x00037c00016b7983 */ /* 0x000f220000300800 */
[----:B------:R-:W-:-:S08]  /*76a10*/  MOV R0, R103 ;  /* 0x0000006700007202 */ /* 0x000fd00000000f00 */
[----:B------:R-:W-:Y:S02]  /*76a20*/  IMAD.MOV.U32 R18, RZ, RZ, R72 ;  /* 0x000000ffff127224 */ /* 0x000fe400078e0048 */
[----:B------:R-:W-:Y:S02]  /*76a30*/  IMAD.MOV.U32 R19, RZ, RZ, R73 ;  /* 0x000000ffff137224 */ /* 0x000fe400078e0049 */
[----:B------:R-:W-:Y:S02]  /*76a40*/  IMAD.MOV.U32 R14, RZ, RZ, R74 ;  /* 0x000000ffff0e7224 */ /* 0x000fe400078e004a */
[----:B------:R-:W-:Y:S02]  /*76a50*/  IMAD.MOV.U32 R6, RZ, RZ, R75 ;  /* 0x000000ffff067224 */ /* 0x000fe400078e004b */
[C---:B------:R-:W-:Y:S08]  /*76a60*/  HMMA.1688.F32.TF32 R72, R76.reuse, R28, R88 ;  /* 0x0000001c4c48723c */ /* 0x040ff00000081058 */
[----:B--2---:R-:W-:Y:S11]  /*76a70*/  HMMA.1688.F32.TF32 R68, R76, R32, R68 ;  /* 0x000000204c44723c */ /* 0x004ff60000081044 */
        /* <DEDUP_REMOVED lines=32> */
[----:B-1----:R-:W-:Y:S02]  /*76c80*/  IMAD.MOV.U32 R55, RZ, RZ, R72 ;  /* 0x000000ffff377224 */ /* 0x002fe400078e0048 */
[----:B------:R-:W-:Y:S02]  /*76c90*/  IMAD.MOV.U32 R54, RZ, RZ, R73 ;  /* 0x000000ffff367224 */ /* 0x000fe400078e0049 */
[----:B-----5:R-:W-:Y:S02]  /*76ca0*/  IMAD.MOV.U32 R59, RZ, RZ, R74 ;  /* 0x000000ffff3b7224 */ /* 0x020fe400078e004a */
        /* <DEDUP_REMOVED lines=15> */
[C---:B----4-:R-:W-:Y:S11]  /*76da0*/  HMMA.1688.F32.TF32 R72, R76.reuse, R52, R104 ;  /* 0x000000344c48723c */ /* 0x050ff60000081068 */
[----:B------:R-:W-:Y:S11]  /*76db0*/  @!UPT UIADD3 URZ, URZ, URZ, URZ ;  /* 0x0000003f3f3ff290 */ /* 0x000ff6000fffe03f */
[----:B------:R-:W-:Y:S02]  /*76dc0*/  @!UPT UIADD3 URZ, URZ, URZ, URZ ;  /* 0x0000003f3f3ff290 */ /* 0x000fe4000fffe03f */
[----:B------:R-:W-:Y:S02]  /*76dd0*/  IMAD.MOV.U32 R23, RZ, RZ, R72 ;  /* 0x000000ffff177224 */ /* 0x000fe400078e0048 */
[----:B------:R-:W-:Y:S02]  /*76de0*/  IMAD.MOV.U32 R22, RZ, RZ, R73 ;  /* 0x000000ffff167224 */ /* 0x000fe400078e0049 */
[----:B------:R-:W-:Y:S02]  /*76df0*/  IMAD.MOV.U32 R27, RZ, RZ, R74 ;  /* 0x000000ffff1b7224 */ /* 0x000fe400078e004a */
[----:B------:R-:W-:Y:S01]  /*76e00*/  IMAD.MOV.U32 R26, RZ, RZ, R75 ;  /* 0x000000ffff1a7224 */ /* 0x000fe200078e004b */
[C---:B--2---:R-:W-:Y:S08]  /*76e10*/  HMMA.1688.F32.TF32 R68, R76.reuse, R56, R68 ;  /* 0x000000384c44723c */ /* 0x044ff00000081044 */
[----:B------:R-:W-:Y:S11]  /*76e20*/  HMMA.1688.F32.TF32 R72, R76, R60, R100 ;  /* 0x0000003c4c48723c */ /* 0x000ff60000081064 */
[----:B------:R-:W-:Y:S04]  /*76e30*/  @!UPT UIADD3 URZ, URZ, URZ, URZ ;  /* 0x0000003f3f3ff290 */ /* 0x000fe8000fffe03f */
[----:B------:R-:W-:Y:S04]  /*76e40*/  STL.64 [R1+0x1c70], R70 ;  /* 0x001c704601007387 */ /* 0x000fe80000100a00 */
[----:B------:R1:W-:Y:S04]  /*76e50*/  STL.64 [R1+0x1c68], R68 ;  /* 0x001c684401007387 */ /* 0x0003e80000100a00 */
[----:B------:R-:W-:Y:S04]  /*76e60*/  STL.64 [R1+0x1c80], R74 ;  /* 0x001c804a01007387 */ /* 0x000fe80000100a00 */
[----:B------:R2:W-:Y:S04]  /*76e70*/  STL.64 [R1+0x1c78], R72 ;  /* 0x001c784801007387 */ /* 0x0005e80000100a00 */
[----:B------:R-:W1:Y:S04]  /*76e80*/  LDL.LU R164, [R1+0xe0] ;  /* 0x0000e00001a47983 */ /* 0x000e680000300800 */
[----:B------:R-:W1:Y:S04]  /*76e90*/  LDL.LU R165, [R1+0xe4] ;  /* 0x0000e40001a57983 */ /* 0x000e680000300800 */
[----:B------:R-:W1:Y:S04]  /*76ea0*/  LDL.LU R166, [R1+0xe8] ;  /* 0x0000e80001a67983 */ /* 0x000e680000300800 */
[----:B------:R-:W1:Y:S04]  /*76eb0*/  LDL.LU R167, [R1+0xec] ;  /* 0x0000ec0001a77983 */ /* 0x000e680000300800 */
[----:B------:R-:W2:Y:S04]  /*76ec0*/  LDL.LU R168, [R1+0x230] ;  /* 0x0002300001a87983 */ /* 0x000ea80000300800 */
[----:B------:R-:W2:Y:S04]  /*76ed0*/  LDL.LU R169, [R1+0x234] ;  /* 0x0002340001a97983 */ /* 0x000ea80000300800 */
[----:B------:R-:W2:Y:S04]  /*76ee0*/  LDL.LU R170, [R1+0x238] ;  /* 0x0002380001aa7983 */ /* 0x000ea80000300800 */
[----:B------:R-:W2:Y:S01]  /*76ef0*/  LDL.LU R171, [R1+0x23c] ;  /* 0x00023c0001ab7983 */ /* 0x000ea20000300800 */
        /* <DEDUP_REMOVED lines=33> */
[----:B------:R-:W-:Y:S03]  /*77110*/  HMMA.1688.F32.TF32 R100, R132, R32, R100 ;  /* 0x000000208464723c */ /* 0x000fe60000081064 */
[----:B------:R-:W5:Y:S04]  /*77120*/  LDL.LU R112, [R1+0x1b0] ;  /* 0x0001b00001707983 */ /* 0x000f680000300800 */
[----:B------:R-:W5:Y:S04]  /*77130*/  LDL.LU R113, [R1+0x1b4] ;  /* 0x0001b40001717983 */ /* 0x000f680000300800 */
[----:B------:R-:W5:Y:S04]  /*77140*/  LDL.LU R114, [R1+0x1b8] ;  /* 0x0001b80001727983 */ /* 0x000f680000300800 */
[----:B------:R-:W5:Y:S04]  /*77150*/  LDL.LU R115, [R1+0x1bc] ;  /* 0x0001bc0001737983 */ /* 0x000f680000300800 */
[----:B------:R-:W-:Y:S04]  /*77160*/  STL.64 [R1+0x1c90], R78 ;  /* 0x001c904e01007387 */ /* 0x000fe80000100a00 */
[----:B------:R-:W-:Y:S01]  /*77170*/  STL.64 [R1+0x1c88], R76 ;  /* 0x001c884c01007387 */ /* 0x000fe20000100a00 */
[----:B------:R-:W-:-:S02]  /*77180*/  IMAD.MOV.U32 R172, RZ, RZ, R128 ;  /* 0x000000ffffac7224 */ /* 0x000fc400078e0080 */
[----:B------:R-:W-:Y:S02]  /*77190*/  IMAD.MOV.U32 R173, RZ, RZ, R129 ;  /* 0x000000ffffad7224 */ /* 0x000fe400078e0081 */
[----:B------:R-:W-:Y:S02]  /*771a0*/  IMAD.MOV.U32 R174, RZ, RZ, R130 ;  /* 0x000000ffffae7224 */ /* 0x000fe400078e0082 */
[----:B------:R-:W-:Y:S01]  /*771b0*/  IMAD.MOV.U32 R175, RZ, RZ, R131 ;  /* 0x000000ffffaf7224 */ /* 0x000fe200078e0083 */
[C---:B-1----:R-:W-:Y:S08]  /*771c0*/  HMMA.1688.F32.TF32 R68, R132.reuse, R12, R164 ;  /* 0x0000000c8444723c */ /* 0x042ff000000810a4 */
[C---:B--2---:R-:W-:Y:S08]  /*771d0*/  HMMA.1688.F32.TF32 R72, R132.reuse, R8, R168 ;  /* 0x000000088448723c */ /* 0x044ff000000810a8 */
[C---:B---3--:R-:W-:Y:S08]  /*771e0*/  HMMA.1688.F32.TF32 R80, R132.reuse, R4, R80 ;  /* 0x000000048450723c */ /* 0x048ff00000081050 */
[C---:B----4-:R-:W-:Y:S08]  /*771f0*/  HMMA.1688.F32.TF32 R84, R132.reuse, R16, R84 ;  /* 0x000000108454723c */ /* 0x050ff00000081054 */
[C---:B-----5:R-:W-:Y:S07]  /*77200*/  HMMA.1688.F32.TF32 R88, R132.reuse, R20, R88 ;  /* 0x000000148458723c */ /* 0x060fee0000081058 */
[----:B------:R1:W-:Y:S01]  /*77210*/  STL [R1+0x1c64], R83 ;  /* 0x001c645301007387 */ /* 0x0003e20000100800 */
[----:B------:R-:W-:Y:S01]  /*77220*/  HMMA.1688.F32.TF32 R92, R132, R24, R92 ;  /* 0x00000018845c723c */ /* 0x000fe2000008105c */
[----:B-1----:R-:W-:-:S02]  /*77230*/  IMAD.MOV.U32 R83, RZ, RZ, R68 ;  /* 0x000000ffff537224 */ /* 0x002fc400078e0044 */
[----:B------:R-:W-:Y:S05]  /*77240*/  STL [R1+0xe4], R69 ;  /* 0x0000e44501007387 */ /* 0x000fea0000100800 */
[C---:B------:R-:W-:Y:S01]  /*77250*/  HMMA.1688.F32.TF32 R96, R132.reuse, R28, R96 ;  /* 0x0000001c8460723c */ /* 0x040fe20000081060 */
[----:B------:R-:W-:Y:S04]  /*77260*/  STL.64 [R1+0xf0], R72 ;  /* 0x0000f04801007387 */ /* 0x000fe80000100a00 */
[----:B------:R-:W-:Y:S03]  /*77270*/  STL.64 [R1+0xf8], R74 ;  /* 0x0000f84a01007387 */ /* 0x000fe60000100a00 */
[C---:B------:R-:W-:Y:S01]  /*77280*/  HMMA.1688.F32.TF32 R104, R132.reuse, R36, R104 ;  /* 0x000000248468723c */ /* 0x040fe20000081068 */
[----:B------:R-:W-:Y:S04]  /*77290*/  STL.64 [R1+0xe8], R70 ;  /* 0x0000e84601007387 */ /* 0x000fe80000100a00 */
[----:B------:R-:W-:Y:S03]  /*772a0*/  STL.64 [R1+0x1ca0], R82 ;  /* 0x001ca05201007387 */ /* 0x000fe60000100a00 */
[----:B------:R-:W-:Y:S01]  /*772b0*/  HMMA.1688.F32.TF32 R108, R132, R40, R108 ;  /* 0x00000028846c723c */ /* 0x000fe2000008106c */
[----:B------:R1:W-:Y:S04]  /*772c0*/  STL.64 [R1+0x1c98], R80 ;  /* 0x001c985001007387 */ /* 0x0003e80000100a00 */
[----:B------:R2:W-:Y:S04]  /*772d0*/  STL.64 [R1+0x1cb0], R86 ;  /* 0x001cb05601007387 */ /* 0x0005e80000100a00 */
[----:B------:R3:W-:Y:S04]  /*772e0*/  STL.64 [R1+0x1ca8], R84 ;  /* 0x001ca85401007387 */ /* 0x0007e80000100a00 */
[----:B------:R-:W-:Y:S04]  /*772f0*/  STL.64 [R1+0x1cc0], R90 ;  /* 0x001cc05a01007387 */ /* 0x000fe80000100a00 */
[----:B------:R4:W-:Y:S04]  /*77300*/  STL.64 [R1+0x1cb8], R88 ;  /* 0x001cb85801007387 */ /* 0x0009e80000100a00 */
        /* <DEDUP_REMOVED lines=9> */
[----:B------:R-:W-:Y:S01]  /*773a0*/  STL.64 [R1+0x1d08], R108 ;  /* 0x001d086c01007387 */ /* 0x000fe20000100a00 */
[----:B------:R-:W-:-:S03]  /*773b0*/  MOV R164, R120 ;  /* 0x0000007800a47202 */ /* 0x000fc60000000f00 */
[----:B------:R-:W2:Y:S01]  /*773c0*/  LDL.LU R128, [R1+0x1e64] ;  /* 0x001e640001807983 */ /* 0x000ea20000300800 */
[----:B------:R-:W-:-:S03]  /*773d0*/  IMAD.MOV.U32 R165, RZ, RZ, R122 ;  /* 0x000000ffffa57224 */ /* 0x000fc600078e007a */
[----:B------:R-:W3:Y:S01]  /*773e0*/  LDL.LU R129, [R1+0x1e60] ;  /* 0x001e600001817983 */ /* 0x000ee20000300800 */
        /* <DEDUP_REMOVED lines=12> */
[----:B------:R-:W5:Y:S01]  /*774b0*/  LDL.LU R136, [R1+0x190] ;  /* 0x0001900001887983 */ /* 0x000f620000300800 */
[----:B------:R-:W-:Y:S02]  /*774c0*/  IMAD.MOV.U32 R158, RZ, RZ, R137 ;  /* 0x000000ffff9e7224 */ /* 0x000fe400078e0089 */
[----:B------:R-:W-:Y:S01]  /*774d0*/  IMAD.MOV.U32 R191, RZ, RZ, R156 ;  /* 0x000000ffffbf7224 */ /* 0x000fe200078e009c */
[----:B------:R-:W5:Y:S01]  /*774e0*/  LDL.LU R137, [R1+0x194] ;  /* 0x0001940001897983 */ /* 0x000f620000300800 */
[----:B------:R-:W-:-:S02]  /*774f0*/  IMAD.MOV.U32 R157, RZ, RZ, R138 ;  /* 0x000000ffff9d7224 */ /* 0x000fc400078e008a */
[----:B------:R-:W-:Y:S01]  /*77500*/  IMAD.MOV.U32 R156, RZ, RZ, R139 ;  /* 0x000000ffff9c7224 */ /* 0x000fe200078e008b */
        /* <DEDUP_REMOVED lines=13> */
[----:B------:R-:W-:Y:S01]  /*775e0*/  IMAD.MOV.U32 R180, RZ, RZ, R147 ;  /* 0x000000ffffb47224 */ /* 0x000fe200078e0093 */
[----:B------:R-:W-:Y:S01]  /*775f0*/  MOV R218, R161 ;  /* 0x000000a100da7202 */ /* 0x000fe20000000f00 */
[----:B------:R-:W-:Y:S02]  /*77600*/  IMAD.MOV.U32 R219, RZ, RZ, R160 ;  /* 0x000000ffffdb7224 */ /* 0x000fe400078e00a0 */
[----:B------:R-:W-:Y:S02]  /*77610*/  IMAD.MOV.U32 R217, RZ, RZ, R162 ;  /* 0x000000ffffd97224 */ /* 0x000fe400078e00a2 */
[----:B------:R-:W-:Y:S02]  /*77620*/  IMAD.MOV.U32 R216, RZ, RZ, R163 ;  /* 0x000000ffffd87224 */ /* 0x000fe400078e00a3 */
[----:B--2---:R-:W-:Y:S02]  /*77630*/  IMAD.MOV.U32 R155, RZ, RZ, R128 ;  /* 0x000000ffff9b7224 */ /* 0x004fe400078e0080 */
[----:B---3--:R-:W-:-:S02]  /*77640*/  IMAD.MOV.U32 R154, RZ, RZ, R129 ;  /* 0x000000ffff9a7224 */ /* 0x008fc400078e0081 */
[----:B----4-:R-:W-:Y:S02]  /*77650*/  IMAD.MOV.U32 R153, RZ, RZ, R130 ;  /* 0x000000ffff997224 */ /* 0x010fe400078e0082 */
[----:B-----5:R-:W-:Y:S02]  /*77660*/  IMAD.MOV.U32 R151, RZ, RZ, R120 ;  /* 0x000000ffff977224 */ /* 0x020fe400078e0078 */
[----:B------:R-:W2:Y:S01]  /*77670*/  LDL.LU R120, [R1+0x340] ;  /* 0x0003400001787983 */ /* 0x000ea20000300800 */
[----:B------:R-:W-:Y:S02]  /*77680*/  IMAD.MOV.U32 R149, RZ, RZ, R122 ;  /* 0x000000ffff957224 */ /* 0x000fe400078e007a */
[----:B------:R-:W-:Y:S02]  /*77690*/  IMAD.MOV.U32 R148, RZ, RZ, R123 ;  /* 0x000000ffff947224 */ /* 0x000fe400078e007b */
[----:B------:R-:W-:Y:S02]  /*776a0*/  IMAD.MOV.U32 R150, RZ, RZ, R121 ;  /* 0x000000ffff967224 */ /* 0x000fe400078e0079 */
[----:B------:R-:W2:Y:S04]  /*776b0*/  LDL.LU R121, [R1+0x344] ;  /* 0x0003440001797983 */ /* 0x000ea80000300800 */
[----:B------:R-:W2:Y:S01]  /*776c0*/  LDL.LU R122, [R1+0x348] ;  /* 0x00034800017a7983 */ /* 0x000ea20000300800 */
[----:B------:R-:W-:-:S03]  /*776d0*/  IMAD.MOV.U32 R152, RZ, RZ, R131 ;  /* 0x000000ffff987224 */ /* 0x000fc600078e0083 */
        /* <DEDUP_REMOVED lines=17> */
[----:B------:R-:W3:Y:S04]  /*777f0*/  LDL.LU R176, [R1+0x290] ;  /* 0x0002900001b07983 */ /* 0x000ee80000300800 */
[----:B------:R-:W3:Y:S04]  /*77800*/  LDL.LU R177, [R1+0x294] ;  /* 0x0002940001b17983 */ /* 0x000ee80000300800 */
[----:B------:R-:W3:Y:S04]  /*77810*/  LDL.LU R178, [R1+0x298] ;  /* 0x0002980001b27983 */ /* 0x000ee80000300800 */
[----:B------:R-:W3:Y:S01]  /*77820*/  LDL.LU R179, [R1+0x29c] ;  /* 0x00029c0001b37983 */ /* 0x000ee20000300800 */
[----:B------:R-:W-:Y:S01]  /*77830*/  HMMA.1688.F32.TF32 R112, R132, R44, R112 ;  /* 0x0000002c8470723c */ /* 0x000fe20000081070 */
[----:B------:R-:W-:Y:S01]  /*77840*/  IMAD.MOV.U32 R192, RZ, RZ, R124 ;  /* 0x000000ffffc07224 */ /* 0x000fe200078e007c */
[----:B------:R-:W-:Y:S01]  /*77850*/  MOV R194, R126 ;  /* 0x0000007e00c27202 */ /* 0x000fe20000000f00 */
[----:B------:R-:W3:Y:S01]  /*77860*/  LDL.LU R124, [R1+0x1e44] ;  /* 0x001e4400017c7983 */ /* 0x000ee20000300800 */
[----:B------:R-:W-:-:S02]  /*77870*/  IMAD.MOV.U32 R193, RZ, RZ, R125 ;  /* 0x000000ffffc17224 */ /* 0x000fc400078e007d */
[----:B------:R-:W-:Y:S01]  /*77880*/  IMAD.MOV.U32 R195, RZ, RZ, R127 ;  /* 0x000000ffffc37224 */ /* 0x000fe200078e007f */
[----:B------:R-:W3:Y:S01]  /*77890*/  LDL.LU R125, [R1+0x1e40] ;  /* 0x001e4000017d7983 */ /* 0x000ee20000300800 */
[----:B------:R-:W-:Y:S03]  /*778a0*/  HMMA.1688.F32.TF32 R116, R132, R48, R116 ;  /* 0x000000308474723c */ /* 0x000fe60000081074 */
[----:B------:R-:W3:Y:S04]  /*778b0*/  LDL.LU R126, [R1+0x1e3c] ;  /* 0x001e3c00017e7983 */ /* 0x000ee80000300800 */
[----:B------:R-:W3:Y:S01]  /*778c0*/  LDL.LU R127, [R1+0x1e38] ;  /* 0x001e3800017f7983 */ /* 0x000ee20000300800 */
[----:B-1----:R-:W-:-:S02]  /*778d0*/  IMAD.MOV.U32 R80, RZ, RZ, R228 ;  /* 0x000000ffff507224 */ /* 0x002fc400078e00e4 */
[----:B------:R-:W-:-:S05]  /*778e0*/  IMAD.MOV.U32 R81, RZ, RZ, R229 ;  /* 0x000000ffff517224 */ /* 0x000fca00078e00e5 */
[----:B------:R-:W-:Y:S04]  /*778f0*/  STL.64 [R1+0x1d20], R114 ;  /* 0x001d207201007387 */ /* 0x000fe80000100a00 */
[----:B------:R-:W-:Y:S01]  /*77900*/  STL.64 [R1+0x1d18], R112 ;  /* 0x001d187001007387 */ /* 0x000fe20000100a00 */
[----:B------:R-:W-:-:S03]  /*77910*/  IMAD.MOV.U32 R82, RZ, RZ, R230 ;  /* 0x000000ffff527224 */ /* 0x000fc600078e00e6 */
[----:B------:R-:W-:Y:S01]  /*77920*/  STL.64 [R1+0x1d30], R118 ;  /* 0x001d307601007387 */ /* 0x000fe20000100a00 */
[----:B------:R-:W-:-:S03]  /*77930*/  IMAD.MOV.U32 R83, RZ, RZ, R231 ;  /* 0x000000ffff537224 */ /* 0x000fc600078e00e7 */
[----:B------:R-:W-:Y:S04]  /*77940*/  STL.64 [R1+0x1d28], R116 ;  /* 0x001d287401007387 */ /* 0x000fe80000100a00 */
[----:B------:R-:W3:Y:S04]  /*77950*/  LDL.LU R228, [R1+0x1e34] ;  /* 0x001e340001e47983 */ /* 0x000ee80000300800 */
[----:B------:R-:W3:Y:S04]  /*77960*/  LDL.LU R229, [R1+0x1e30] ;  /* 0x001e300001e57983 */ /* 0x000ee80000300800 */
[----:B------:R-:W3:Y:S01]  /*77970*/  LDL.LU R230, [R1+0x1e2c] ;  /* 0x001e2c0001e67983 */ /* 0x000ee20000300800 */
[C---:B------:R-:W-:Y:S03]  /*77980*/  HMMA.1688.F32.TF32 R148, R200.reuse, R12, R148 ;  /* 0x0000000cc894723c */ /* 0x040fe60000081094 */
[----:B------:R-:W3:Y:S04]  /*77990*/  LDL.LU R231, [R1+0x1e28] ;  /* 0x001e280001e77983 */ /* 0x000ee80000300800 */
[----:B------:R-:W3:Y:S01]  /*779a0*/  LDL.LU R220, [R1+0x160] ;  /* 0x0001600001dc7983 */ /* 0x000ee20000300800 */
[C---:B------:R-:W-:Y:S03]  /*779b0*/  HMMA.1688.F32.TF32 R152, R200.reuse, R16, R152 ;  /* 0x00000010c898723c */ /* 0x040fe60000081098 */
[----:B------:R-:W3:Y:S04]  /*779c0*/  LDL.LU R221, [R1+0x164] ;  /* 0x0001640001dd7983 */ /* 0x000ee80000300800 */
[----:B------:R-:W3:Y:S01]  /*779d0*/  LDL.LU R222, [R1+0x168] ;  /* 0x0001680001de7983 */ /* 0x000ee20000300800 */
[C---:B------:R-:W-:Y:S03]  /*779e0*/  HMMA.1688.F32.TF32 R156, R200.reuse, R20, R156 ;  /* 0x00000014c89c723c */ /* 0x040fe6000008109c */
[----:B------:R-:W3:Y:S05]  /*779f0*/  LDL.LU R223, [R1+0x16c] ;  /* 0x00016c0001df7983 */ /* 0x000eea0000300800 */
[----:B------:R-:W-:Y:S01]  /*77a00*/  HMMA.1688.F32.TF32 R164, R200, R28, R164 ;  /* 0x0000001cc8a4723c */ /* 0x000fe200000810a4 */
[----:B------:R-:W-:-:S07]  /*77a10*/  IMAD.MOV.U32 R87, RZ, RZ, R232 ;  /* 0x000000ffff577224 */ /* 0x000fce00078e00e8 */
[----:B------:R-:W-:Y:S01]  /*77a20*/  HMMA.1688.F32.TF32 R168, R200, R32, R168 ;  /* 0x00000020c8a8723c */ /* 0x000fe200000810a8 */
[----:B------:R-:W-:-:S07]  /*77a30*/  IMAD.MOV.U32 R86, RZ, RZ, R233 ;  /* 0x000000ffff567224 */ /* 0x000fce00078e00e9 */
[----:B------:R-:W-:Y:S01]  /*77a40*/  HMMA.1688.F32.TF32 R172, R200, R36, R172 ;  /* 0x00000024c8ac723c */ /* 0x000fe200000810ac */
[----:B------:R-:W-:-:S07]  /*77a50*/  IMAD.MOV.U32 R85, RZ, RZ, R234 ;  /* 0x000000ffff557224 */ /* 0x000fce00078e00ea */
[C---:B------:R-:W-:Y:S08]  /*77a60*/  HMMA.1688.F32.TF32 R180, R200.reuse, R44, R180 ;  /* 0x0000002cc8b4723c */ /* 0x040ff000000810b4 */
[C---:B------:R-:W-:Y:S08]  /*77a70*/  HMMA.1688.F32.TF32 R184, R200.reuse, R48, R184 ;  /* 0x00000030c8b8723c */ /* 0x040ff000000810b8 */
[C---:B------:R-:W-:Y:S08]  /*77a80*/  HMMA.1688.F32.TF32 R188, R200.reuse, R52, R188 ;  /* 0x00000034c8bc723c */ /* 0x040ff000000810bc */
[C---:B------:R-:W-:Y:S08]  /*77a90*/  HMMA.1688.F32.TF32 R192, R200.reuse, R56, R192 ;  /* 0x00000038c8c0723c */ /* 0x040ff000000810c0 */
[----:B------:R-:W-:Y:S01]  /*77aa0*/  HMMA.1688.F32.TF32 R196, R200, R60, R196 ;  /* 0x0000003cc8c4723c */ /* 0x000fe200000810c4 */
        /* <DEDUP_REMOVED lines=9> */
[----:B------:R-:W-:Y:S01]  /*77b40*/  IMAD.MOV.U32 R79, RZ, RZ, R206 ;  /* 0x000000ffff4f7224 */ /* 0x000fe200078e00ce */
[C---:B----4-:R-:W-:Y:S08]  /*77b50*/  HMMA.1688.F32.TF32 R140, R200.reuse, R4, R140 ;  /* 0x00000004c88c723c */ /* 0x050ff0000008108c */
[C---:B-----5:R-:W-:Y:S08]  /*77b60*/  HMMA.1688.F32.TF32 R144, R200.reuse, R8, R144 ;  /* 0x00000008c890723c */ /* 0x060ff00000081090 */
[C---:B--2---:R-:W-:Y:S08]  /*77b70*/  HMMA.1688.F32.TF32 R160, R200.reuse, R24, R160 ;  /* 0x00000018c8a0723c */ /* 0x044ff000000810a0 */
[C---:B---3--:R-:W-:Y:S08]  /*77b80*/  HMMA.1688.F32.TF32 R176, R200.reuse, R40, R176 ;  /* 0x00000028c8b0723c */ /* 0x048ff000000810b0 */
[----:B------:R-:W-:Y:S01]  /*77b90*/  HMMA.1688.F32.TF32 R200, R200, R64, R216 ;  /* 0x00000040c8c8723c */ /* 0x000fe200000810d8 */
        /* <DEDUP_REMOVED lines=11> */
[----:B------:R-:W5:Y:S04]  /*77c50*/  LDL.LU R208, [R1+0x1e18] ;  /* 0x001e180001d07983 */ /* 0x000f680000300800 */
[----:B------:R-:W5:Y:S04]  /*77c60*/  LDL.LU R209, [R1+0x1e14] ;  /* 0x001e140001d17983 */ /* 0x000f680000300800 */
[----:B------:R-:W2:Y:S04]  /*77c70*/  LDL.LU R204, [R1+0x1e10] ;  /* 0x001e100001cc7983 */ /* 0x000ea80000300800 */
[----:B------:R-:W2:Y:S04]  /*77c80*/  LDL.LU R205, [R1+0x1e0c] ;  /* 0x001e0c0001cd7983 */ /* 0x000ea80000300800 */
[----:B------:R-:W2:Y:S04]  /*77c90*/  LDL.LU R206, [R1+0x1e08] ;  /* 0x001e080001ce7983 */ /* 0x000ea80000300800 */
        /* <DEDUP_REMOVED lines=9> */
[----:B------:R-:W-:-:S02]  /*77d30*/  IMAD.MOV.U32 R69, RZ, RZ, R210 ;  /* 0x000000ffff457224 */ /* 0x000fc400078e00d2 */
[----:B------:R-:W-:Y:S01]  /*77d40*/  IMAD.MOV.U32 R70, RZ, RZ, R211 ;  /* 0x000000ffff467224 */ /* 0x000fe200078e00d3 */
[----:B------:R-:W5:Y:S01]  /*77d50*/  LDL.LU R210, [R1+0x1e00] ;  /* 0x001e000001d27983 */ /* 0x000f620000300800 */
[----:B------:R-:W-:Y:S02]  /*77d60*/  IMAD.MOV.U32 R71, RZ, RZ, R227 ;  /* 0x000000ffff477224 */ /* 0x000fe400078e00e3 */
[----:B------:R-:W-:Y:S01]  /*77d70*/  IMAD.MOV.U32 R72, RZ, RZ, R215 ;  /* 0x000000ffff487224 */ /* 0x000fe200078e00d7 */
[----:B------:R-:W5:Y:S01]  /*77d80*/  LDL.LU R211, [R1+0x1dfc] ;  /* 0x001dfc0001d37983 */ /* 0x000f620000300800 */
[----:B------:R-:W-:Y:S02]  /*77d90*/  IMAD.MOV.U32 R73, RZ, RZ, R214 ;  /* 0x000000ffff497224 */ /* 0x000fe400078e00d6 */
[----:B------:R-:W-:Y:S01]  /*77da0*/  IMAD.MOV.U32 R74, RZ, RZ, R213 ;  /* 0x000000ffff4a7224 */ /* 0x000fe200078e00d5 */
[----:B------:R-:W4:Y:S01]  /*77db0*/  LDL.LU R227, [R1+0x1df8] ;  /* 0x001df80001e37983 */ /* 0x000f220000300800 */
[----:B------:R-:W-:-:S02]  /*77dc0*/  IMAD.MOV.U32 R75, RZ, RZ, R212 ;  /* 0x000000ffff4b7224 */ /* 0x000fc400078e00d4 */
[----:B------:R-:W-:Y:S01]  /*77dd0*/  IMAD.MOV.U32 R88, RZ, RZ, R50 ;  /* 0x000000ffff587224 */ /* 0x000fe200078e0032 */
[----:B------:R-:W-:Y:S01]  /*77de0*/  LDS R212, [R3+0x144800] ;  /* 0x1448000003d47984 */ /* 0x000fe20000000800 */
[----:B------:R-:W-:Y:S02]  /*77df0*/  IMAD.MOV.U32 R89, RZ, RZ, R51 ;  /* 0x000000ffff597224 */ /* 0x000fe400078e0033 */
[----:B------:R-:W-:Y:S01]  /*77e00*/  IMAD.MOV.U32 R90, RZ, RZ, R46 ;  /* 0x000000ffff5a7224 */ /* 0x000fe200078e002e */
[----:B------:R-:W-:Y:S01]  /*77e10*/  LDS R214, [R3+0x144c00] ;  /* 0x144c000003d67984 */ /* 0x000fe20000000800 */
[----:B------:R-:W-:Y:S02]  /*77e20*/  IMAD.MOV.U32 R91, RZ, RZ, R47 ;  /* 0x000000ffff5b7224 */ /* 0x000fe400078e002f */
[----:B------:R-:W-:Y:S01]  /*77e30*/  IMAD.MOV.U32 R96, RZ, RZ, R18 ;  /* 0x000000ffff607224 */ /* 0x000fe200078e0012 */
[----:B------:R-:W-:Y:S01]  /*77e40*/  LDS R213, [R252+0x144800] ;  /* 0x14480000fcd57984 */ /* 0x000fe20000000800 */
[----:B------:R-:W-:-:S02]  /*77e50*/  IMAD.MOV.U32 R97, RZ, RZ, R19 ;  /* 0x000000ffff617224 */ /* 0x000fc400078e0013 */
[----:B------:R-:W-:Y:S01]  /*77e60*/  IMAD.MOV.U32 R98, RZ, RZ, R14 ;  /* 0x000000ffff627224 */ /* 0x000fe200078e000e */
[----:B------:R-:W2:Y:S01]  /*77e70*/  LDS R215, [R252+0x144c00] ;  /* 0x144c0000fcd77984 */ /* 0x000ea20000000800 */
[C---:B-1----:R-:W-:Y:S08]  /*77e80*/  HMMA.1688.F32.TF32 R68, R136.reuse, R64, R68 ;  /* 0x000000408844723c */ /* 0x042ff00000081044 */
        /* <DEDUP_REMOVED lines=16> */
[----:B------:R-:W-:Y:S01]  /*77f90*/  MOV R45, R74 ;  /* 0x0000004a002d7202 */ /* 0x000fe20000000f00 */
        /* <DEDUP_REMOVED lines=11> */
[----:B------:R-:W-:Y:S01]  /*78050*/  IMAD.MOV.U32 R83, RZ, RZ, R58 ;  /* 0x000000ffff537224 */ /* 0x000fe200078e003a */
[----:B--2---:R-:W-:Y:S11]  /*78060*/  HMMA.1688.F32.TF32 R204, R136, R4, R204 ;  /* 0x0000000488cc723c */ /* 0x004ff600000810cc */
[----:B------:R-:W-:Y:S11]  /*78070*/  @!UPT UIADD3 URZ, URZ, URZ, URZ ;  /* 0x0000003f3f3ff290 */ /* 0x000ff6000fffe03f */
[----:B------:R-:W-:Y:S01]  /*78080*/  @!UPT UIADD3 URZ, URZ, URZ, URZ ;  /* 0x0000003f3f3ff290 */ /* 0x000fe2000fffe03f */
[----:B------:R1:W-:Y:S04]  /*78090*/  STL [R1+0x1c60], R204 ;  /* 0x001c60cc01007387 */ /* 0x0003e80000100800 */
[----:B------:R2:W-:Y:S04]  /*780a0*/  STL [R1+0x1c5c], R205 ;  /* 0x001c5ccd01007387 */ /* 0x0005e80000100800 */
[----:B------:R1:W-:Y:S04]  /*780b0*/  STL [R1+0x1c58], R206 ;  /* 0x001c58ce01007387 */ /* 0x0003e80000100800 */
[----:B------:R1:W-:Y:S04]  /*780c0*/  STL [R1+0x1c54], R207 ;  /* 0x001c54cf01007387 */ /* 0x0003e80000100800 */
[----:B------:R1:W-:Y:S04]  /*780d0*/  STL.64 [R1+0x130], R84 ;  /* 0x0001305401007387 */ /* 0x0003e80000100a00 */
[----:B------:R1:W-:Y:S04]  /*780e0*/  STL.64 [R1+0x138], R86 ;  /* 0x0001385601007387 */ /* 0x0003e80000100a00 */
[----:B------:R-:W3:Y:S04]  /*780f0*/  LDL.LU R23, [R1+0x1df4] ;  /* 0x001df40001177983 */ /* 0x000ee80000300800 */
[----:B------:R-:W4:Y:S04]  /*78100*/  LDL.LU R22, [R1+0x1df0] ;  /* 0x001df00001167983 */ /* 0x000f280000300800 */
[----:B------:R-:W5:Y:S01]  /*78110*/  LDL.LU R27, [R1+0x1dec] ;  /* 0x001dec00011b7983 */ /* 0x000f620000300800 */
[----:B-1----:R-:W-:-:S03]  /*78120*/  IMAD.MOV.U32 R204, RZ, RZ, R76 ;  /* 0x000000ffffcc7224 */ /* 0x002fc600078e004c */
[----:B------:R-:W5:Y:S01]  /*78130*/  LDL.LU R26, [R1+0x1de8] ;  /* 0x001de800011a7983 */ /* 0x000f620000300800 */
[----:B--2---:R-:W-:-:S03]  /*78140*/  IMAD.MOV.U32 R205, RZ, RZ, R77 ;  /* 0x000000ffffcd7224 */ /* 0x004fc600078e004d */
[----:B------:R-:W2:Y:S01]  /*78150*/  LDL.LU R31, [R1+0x1de4] ;  /* 0x001de400011f7983 */ /* 0x000ea20000300800 */
[----:B------:R-:W-:-:S03]  /*78160*/  IMAD.MOV.U32 R76, RZ, RZ, R39 ;  /* 0x000000ffff4c7224 */ /* 0x000fc600078e0027 */
[----:B------:R-:W2:Y:S01]  /*78170*/  LDL.LU R30, [R1+0x1de0] ;  /* 0x001de000011e7983 */ /* 0x000ea20000300800 */
[----:B------:R-:W-:-:S03]  /*78180*/  IMAD.MOV.U32 R77, RZ, RZ, R38 ;  /* 0x000000ffff4d7224 */ /* 0x000fc600078e0026 */
[----:B------:R-:W2:Y:S01]  /*78190*/  LDL.LU R35, [R1+0x1ddc] ;  /* 0x001ddc0001237983 */ /* 0x000ea20000300800 */
[----:B------:R-:W-:-:S03]  /*781a0*/  IMAD.MOV.U32 R206, RZ, RZ, R80 ;  /* 0x000000ffffce7224 */ /* 0x000fc600078e0050 */
[----:B------:R-:W2:Y:S01]  /*781b0*/  LDL.LU R34, [R1+0x1dd8] ;  /* 0x001dd80001227983 */ /* 0x000ea20000300800 */
[----:B------:R-:W-:-:S03]  /*781c0*/  IMAD.MOV.U32 R207, RZ, RZ, R81 ;  /* 0x000000ffffcf7224 */ /* 0x000fc600078e0051 */
[----:B------:R-:W2:Y:S01]  /*781d0*/  LDL.LU R39, [R1+0x1dd4] ;  /* 0x001dd40001277983 */ /* 0x000ea20000300800 */
[----:B------:R-:W-:-:S03]  /*781e0*/  MOV R80, R55 ;  /* 0x0000003700507202 */ /* 0x000fc60000000f00 */
[----:B------:R-:W2:Y:S01]  /*781f0*/  LDL.LU R38, [R1+0x1dd0] ;  /* 0x001dd00001267983 */ /* 0x000ea20000300800 */
[----:B------:R-:W-:-:S03]  /*78200*/  IMAD.MOV.U32 R81, RZ, RZ, R54 ;  /* 0x000000ffff517224 */ /* 0x000fc600078e0036 */
[----:B------:R-:W2:Y:S04]  /*78210*/  LDL.LU R43, [R1+0x1dcc] ;  /* 0x001dcc00012b7983 */ /* 0x000ea80000300800 */
[----:B------:R-:W2:Y:S04]  /*78220*/  LDL.LU R42, [R1+0x1dc8] ;  /* 0x001dc800012a7983 */ /* 0x000ea80000300800 */
[----:B------:R-:W2:Y:S04]  /*78230*/  LDL.LU R55, [R1+0x1dc4] ;  /* 0x001dc40001377983 */ /* 0x000ea80000300800 */
[----:B------:R-:W2:Y:S04]  /*78240*/  LDL.LU R54, [R1+0x1dc0] ;  /* 0x001dc00001367983 */ /* 0x000ea80000300800 */
[----:B------:R-:W2:Y:S04]  /*78250*/  LDL.LU R59, [R1+0x1dbc] ;  /* 0x001dbc00013b7983 */ /* 0x000ea80000300800 */
[----:B------:R-:W2:Y:S01]  /*78260*/  LDL.LU R58, [R1+0x1db8] ;  /* 0x001db800013a7983 */ /* 0x000ea20000300800 */
[----:B------:R-:W-:-:S02]  /*78270*/  IMAD.MOV.U32 R84, RZ, RZ, R66 ;  /* 0x000000ffff547224 */ /* 0x000fc400078e0042 */
        /* <DEDUP_REMOVED lines=15> */
[----:B------:R-:W-:Y:S02]  /*78370*/  IMAD.MOV.U32 R95, RZ, RZ, R11 ;  /* 0x000000ffff5f7224 */ /* 0x000fe400078e000b */
[----:B---3--:R-:W-:Y:S02]  /*78380*/  IMAD.MOV.U32 R103, RZ, RZ, R23 ;  /* 0x000000ffff677224 */ /* 0x008fe400078e0017 */
[----:B----4-:R-:W-:-:S02]  /*78390*/  IMAD.MOV.U32 R102, RZ, RZ, R22 ;  /* 0x000000ffff667224 */ /* 0x010fc400078e0016 */
[----:B-----5:R-:W-:Y:S02]  /*783a0*/  IMAD.MOV.U32 R101, RZ, RZ, R27 ;  /* 0x000000ffff657224 */ /* 0x020fe400078e001b */
[----:B------:R-:W-:Y:S02]  /*783b0*/  IMAD.MOV.U32 R100, RZ, RZ, R26 ;  /* 0x000000ffff647224 */ /* 0x000fe400078e001a */
[----:B--2---:R-:W-:Y:S02]  /*783c0*/  IMAD.MOV.U32 R107, RZ, RZ, R31 ;  /* 0x000000ffff6b7224 */ /* 0x004fe400078e001f */
        /* <DEDUP_REMOVED lines=8> */
[----:B------:R-:W-:Y:S02]  /*78450*/  IMAD.MOV.U32 R113, RZ, RZ, R59 ;  /* 0x000000ffff717224 */ /* 0x000fe400078e003b */
[----:B------:R-:W-:-:S02]  /*78460*/  IMAD.MOV.U32 R112, RZ, RZ, R58 ;  /* 0x000000ffff707224 */ /* 0x000fc400078e003a */
[----:B------:R-:W2:Y:S04]  /*78470*/  LDL.LU R58, [R1+0x1da4] ;  /* 0x001da400013a7983 */ /* 0x000ea80000300800 */
[----:B------:R-:W2:Y:S04]  /*78480*/  LDL.LU R59, [R1+0x1da0] ;  /* 0x001da000013b7983 */ /* 0x000ea80000300800 */
[----:B------:R-:W3:Y:S04]  /*78490*/  LDL.LU R54, [R1+0x1d9c] ;  /* 0x001d9c0001367983 */ /* 0x000ee80000300800 */
[----:B------:R-:W3:Y:S01]  /*784a0*/  LDL.LU R55, [R1+0x1d98] ;  /* 0x001d980001377983 */ /* 0x000ee20000300800 */
[----:B------:R-:W-:-:S03]  /*784b0*/  IMAD.MOV.U32 R108, RZ, RZ, R42 ;  /* 0x000000ffff6c7224 */ /* 0x000fc600078e002a */
        /* <DEDUP_REMOVED lines=50> */
[----:B------:R-:W-:-:S07]  /*787e0*/  IMAD.MOV.U32 R29, RZ, RZ, R106 ;  /* 0x000000ffff1d7224 */ /* 0x000fce00078e006a */
[----:B------:R-:W-:Y:S01]  /*787f0*/  IMAD.MOV.U32 R5, RZ, RZ, R118 ;  /* 0x000000ffff057224 */ /* 0x000fe200078e0076 */
[----:B------:R-:W-:Y:S01]  /*78800*/  MOV R9, R116 ;  /* 0x0000007400097202 */ /* 0x000fe20000000f00 */
[----:B------:R-:W-:Y:S02]  /*78810*/  IMAD.MOV.U32 R4, RZ, RZ, R119 ;  /* 0x000000ffff047224 */ /* 0x000fe400078e0077 */
[----:B------:R-:W-:Y:S01]  /*78820*/  IMAD.MOV.U32 R8, RZ, RZ, R117 ;  /* 0x000000ffff087224 */ /* 0x000fe200078e0075 */
[----:B------:R-:W2:Y:S04]  /*78830*/  LDL.LU.64 R118, [R1+0x1d30] ;  /* 0x001d300001767983 */ /* 0x000ea80000300a00 */
[----:B------:R-:W2:Y:S01]  /*78840*/  LDL.LU.64 R116, [R1+0x1d28] ;  /* 0x001d280001747983 */ /* 0x000ea20000300a00 */
[----:B------:R-:W-:-:S02]  /*78850*/  IMAD.MOV.U32 R21, RZ, RZ, R110 ;  /* 0x000000ffff157224 */ /* 0x000fc400078e006e */
[----:B------:R-:W-:-:S04]  /*78860*/  IMAD.MOV.U32 R20, RZ, RZ, R111 ;  /* 0x000000ffff147224 */ /* 0x000fc800078e006f */
[----:B------:R-:W-:Y:S02]  /*78870*/  IMAD.MOV.U32 R13, RZ, RZ, R114 ;  /* 0x000000ffff0d7224 */ /* 0x000fe400078e0072 */
[----:B------:R-:W-:Y:S02]  /*78880*/  IMAD.MOV.U32 R12, RZ, RZ, R115 ;  /* 0x000000ffff0c7224 */ /* 0x000fe400078e0073 */
[----:B------:R-:W-:Y:S01]  /*78890*/  IMAD.MOV.U32 R17, RZ, RZ, R112 ;  /* 0x000000ffff117224 */ /* 0x000fe200078e0070 */
[----:B------:R-:W3:Y:S01]  /*788a0*/  LDL.LU.64 R114, [R1+0x1d20] ;  /* 0x001d200001727983 */ /* 0x000ee20000300a00 */
[----:B------:R-:W-:Y:S02]  /*788b0*/  IMAD.MOV.U32 R16, RZ, RZ, R113 ;  /* 0x000000ffff107224 */ /* 0x000fe400078e0071 */
[----:B------:R-:W-:Y:S01]  /*788c0*/  IMAD.MOV.U32 R25, RZ, RZ, R108 ;  /* 0x000000ffff197224 */ /* 0x000fe200078e006c */
[----:B------:R-:W3:Y:S01]  /*788d0*/  LDL.LU.64 R112, [R1+0x1d18] ;  /* 0x001d180001707983 */ /* 0x000ee20000300a00 */
[----:B------:R-:W-:-:S02]  /*788e0*/  IMAD.MOV.U32 R24, RZ, RZ, R109 ;  /* 0x000000ffff187224 */ /* 0x000fc400078e006d */
[----:B------:R-:W-:Y:S01]  /*788f0*/  IMAD.MOV.U32 R28, RZ, RZ, R107 ;  /* 0x000000ffff1c7224 */ /* 0x000fe200078e006b */
[----:B------:R-:W4:Y:S01]  /*78900*/  LDL.LU.64 R110, [R1+0x1d10] ;  /* 0x001d1000016e7983 */ /* 0x000f220000300a00 */
[----:B------:R-:W-:Y:S01]  /*78910*/  IMAD.MOV.U32 R33, RZ, RZ, R104 ;  /* 0x000000ffff217224 */ /* 0x000fe200078e0068 */
[----:B------:R-:W-:Y:S01]  /*78920*/  MOV R37, R102 ;  /* 0x0000006600257202 */ /* 0x000fe20000000f00 */
[----:B------:R-:W-:Y:S01]  /*78930*/  IMAD.MOV.U32 R32, RZ, RZ, R105 ;  /* 0x000000ffff207224 */ /* 0x000fe200078e0069 */
[----:B------:R-:W4:Y:S01]  /*78940*/  LDL.LU.64 R108, [R1+0x1d08] ;  /* 0x001d0800016c7983 */ /* 0x000f220000300a00 */
[----:B------:R-:W-:-:S03]  /*78950*/  IMAD.MOV.U32 R36, RZ, RZ, R103 ;  /* 0x000000ffff247224 */ /* 0x000fc600078e0067 */
[----:B------:R-:W5:Y:S01]  /*78960*/  LDL.LU.64 R106, [R1+0x1d00] ;  /* 0x001d0000016a7983 */ /* 0x000f620000300a00 */
[----:B------:R-:W-:Y:S02]  /*78970*/  IMAD.MOV.U32 R41, RZ, RZ, R100 ;  /* 0x000000ffff297224 */ /* 0x000fe400078e0064 */
[----:B------:R-:W-:Y:S01]  /*78980*/  IMAD.MOV.U32 R40, RZ, RZ, R101 ;  /* 0x000000ffff287224 */ /* 0x000fe200078e0065 */
[----:B------:R-:W5:Y:S04]  /*78990*/  LDL.LU.64 R104, [R1+0x1cf8] ;  /* 0x001cf80001687983 */ /* 0x000f680000300a00 */
[----:B------:R-:W2:Y:S04]  /*789a0*/  LDL.LU.64 R102, [R1+0x1cf0] ;  /* 0x001cf00001667983 */ /* 0x000ea80000300a00 */
        /* <DEDUP_REMOVED lines=31> */
[----:B-1----:R-:W3:Y:S04]  /*78ba0*/  LDL.LU.64 R70, [R1+0x1c70] ;  /* 0x001c700001467983 */ /* 0x002ee80000300a00 */
[----:B------:R-:W3:Y:S01]  /*78bb0*/  LDL.LU.64 R68, [R1+0x1c68] ;  /* 0x001c680001447983 */ /* 0x000ee20000300a00 */
[C---:B--2---:R-:W-:Y:S08]  /*78bc0*/  HMMA.1688.F32.TF32 R72, R212.reuse, R62, R72 ;  /* 0x0000003ed448723c */ /* 0x044ff00000081048 */
[C---:B---3--:R-:W-:Y:S11]  /*78bd0*/  HMMA.1688.F32.TF32 R68, R212.reuse, R58, R68 ;  /* 0x0000003ad444723c */ /* 0x048ff60000081044 */
[----:B------:R-:W-:Y:S11]  /*78be0*/  @!UPT UIADD3 URZ, URZ, URZ, URZ ;  /* 0x0000003f3f3ff290 */ /* 0x000ff6000fffe03f */
[----:B------:R-:W-:Y:S01]  /*78bf0*/  @!UPT UIADD3 URZ, URZ, URZ, URZ ;  /* 0x0000003f3f3ff290 */ /* 0x000fe2000fffe03f */
[----:B------:R-:W-:Y:S04]  /*78c00*/  STL.64 [R1+0x390], R68 ;  /* 0x0003904401007387 */ /* 0x000fe80000100a00 */
[----:B------:R1:W-:Y:S02]  /*78c10*/  STL.64 [R1+0x398], R70 ;  /* 0x0003984601007387 */ /* 0x0003e40000100a00 */
[----:B-1----:R-:W-:Y:S02]  /*78c20*/  HMMA.1688.F32.TF32 R68, R212, R66, R76 ;  /* 0x00000042d444723c */ /* 0x002fe4000008104c */
[----:B------:R-:W2:Y:S04]  /*78c30*/  LDL.LU R212, [R1+0xf0] ;  /* 0x0000f00001d47983 */ /* 0x000ea80000300800 */
[----:B------:R-:W-:Y:S04]  /*78c40*/  STL.64 [R1+0x380], R72 ;  /* 0x0003804801007387 */ /* 0x000fe80000100a00 */
[----:B------:R-:W-:Y:S01]  /*78c50*/  STL.64 [R1+0x388], R74 ;  /* 0x0003884a01007387 */ /* 0x000fe20000100a00 */
[----:B------:R-:W-:-:S03]  /*78c60*/  IMAD.MOV.U32 R76, RZ, RZ, R83 ;  /* 0x000000ffff4c7224 */ /* 0x000fc600078e0053 */
[----:B------:R-:W-:Y:S04]  /*78c70*/  LDS R72, [R3+0x144880] ;  /* 0x1448800003487984 */ /* 0x000fe80000000800 */
[----:B------:R-:W-:Y:S04]  /*78c80*/  LDS R74, [R3+0x144c80] ;  /* 0x144c8000034a7984 */ /* 0x000fe80000000800 */
[----:B------:R-:W-:Y:S04]  /*78c90*/  LDS R73, [R252+0x144880] ;  /* 0x14488000fc497984 */ /* 0x000fe80000000800 */
[----:B------:R-:W-:Y:S04]  /*78ca0*/  STL.64 [R1+0x250], R68 ;  /* 0x0002504401007387 */ /* 0x000fe80000100a00 */
[----:B------:R-:W-:Y:S04]  /*78cb0*/  STL.64 [R1+0x258], R70 ;  /* 0x0002584601007387 */ /* 0x000fe80000100a00 */
[----:B------:R-:W2:Y:S04]  /*78cc0*/  LDL.LU R213, [R1+0xf4] ;  /* 0x0000f40001d57983 */ /* 0x000ea80000300800 */
[----:B------:R-:W2:Y:S04]  /*78cd0*/  LDL.LU R214, [R1+0xf8] ;  /* 0x0000f80001d67983 */ /* 0x000ea80000300800 */
[----:B------:R-:W2:Y:S04]  /*78ce0*/  LDL.LU R215, [R1+0xfc] ;  /* 0x0000fc0001d77983 */ /* 0x000ea80000300800 */
[----:B------:R-:W3:Y:S04]  /*78cf0*/  LDL.LU R83, [R1+0x1c64] ;  /* 0x001c640001537983 */ /* 0x000ee80000300800 */
[----:B------:R-:W2:Y:S04]  /*78d00*/  LDL.LU R77, [R1+0xe4] ;  /* 0x0000e400014d7983 */ /* 0x000ea80000300800 */
[----:B------:R-:W2:Y:S04]  /*78d10*/  LDL.LU R78, [R1+0xe8] ;  /* 0x0000e800014e7983 */ /* 0x000ea80000300800 */
[----:B------:R-:W2:Y:S04]  /*78d20*/  LDL.LU R79, [R1+0xec] ;  /* 0x0000ec00014f7983 */ /* 0x000ea80000300800 */
[----:B------:R-:W1:Y:S04]  /*78d30*/  LDS R75, [R252+0x144c80] ;  /* 0x144c8000fc4b7984 */ /* 0x000e680000000800 */
[----:B------:R-:W-:Y:S04]  /*78d40*/  LDS R68, [R0+0x144880] ;  /* 0x1448800000447984 */ /* 0x000fe80000000800 */
[----:B------:R-:W-:Y:S04]  /*78d50*/  LDS R70, [R0+0x144c80] ;  /* 0x144c800000467984 */ /* 0x000fe80000000800 */
[----:B------:R-:W-:Y:S04]  /*78d60*/  LDS R69, [R2+0x144880] ;  /* 0x1448800002457984 */ /* 0x000fe80000000800 */
[----:B------:R-:W1:Y:S01]  /*78d70*/  LDS R71, [R2+0x144c80] ;  /* 0x144c800002477984 */ /* 0x000e620000000800 */
[C---:B---3--:R-:W-:Y:S11]  /*78d80*/  HMMA.1688.F32.TF32 R80, R136.reuse, R6, R80 ;  /* 0x000000068850723c */ /* 0x048ff60000081050 */
[----:B------:R-:W-:Y:S11]  /*78d90*/  @!UPT UIADD3 URZ, URZ, URZ, URZ ;  /* 0x0000003f3f3ff290 */ /* 0x000ff6000fffe03f */
[----:B------:R-:W-:Y:S01]  /*78da0*/  @!UPT UIADD3 URZ, URZ, URZ, URZ ;  /* 0x0000003f3f3ff290 */ /* 0x000fe2000fffe03f */
[----:B------:R-:W-:Y:S04]  /*78db0*/  STL.64 [R1+0x240], R80 ;  /* 0x0002405001007387 */ /* 0x000fe80000100a00 */
[----:B------:R2:W-:Y:S02]  /*78dc0*/  STL.64 [R1+0x248], R82 ;  /* 0x0002485201007387 */ /* 0x0005e40000100a00 */
[C---:B--2---:R-:W-:Y:S08]  /*78dd0*/  HMMA.1688.F32.TF32 R80, R136.reuse, R10, R212 ;  /* 0x0000000a8850723c */ /* 0x044ff000000810d4 */
[C---:B------:R-:W-:Y:S08]  /*78de0*/  HMMA.1688.F32.TF32 R212, R136.reuse, R14, R76 ;  /* 0x0000000e88d4723c */ /* 0x040ff0000008104c */
[C---:B------:R-:W-:Y:S07]  /*78df0*/  HMMA.1688.F32.TF32 R76, R136.reuse, R22, R88 ;  /* 0x00000016884c723c */ /* 0x040fee0000081058 */
[----:B------:R-:W-:Y:S04]  /*78e00*/  STL.64 [R1+0x230], R80 ;  /* 0x0002305001007387 */ /* 0x000fe80000100a00 */
[----:B------:R2:W-:Y:S02]  /*78e10*/  STL.64 [R1+0x238], R82 ;  /* 0x0002385201007387 */ /* 0x0005e40000100a00 */
[C---:B--2---:R-:W-:Y:S02]  /*78e20*/  HMMA.1688.F32.TF32 R80, R136.reuse, R18, R84 ;  /* 0x000000128850723c */ /* 0x044fe40000081054 */
[----:B------:R-:W-:Y:S04]  /*78e30*/  STL.64 [R1+0x60], R212 ;  /* 0x000060d401007387 */ /* 0x000fe80000100a00 */
[----:B------:R-:W-:Y:S02]  /*78e40*/  STL.64 [R1+0x68], R214 ;  /* 0x000068d601007387 */ /* 0x000fe40000100a00 */
[C---:B------:R-:W-:Y:S11]  /*78e50*/  HMMA.1688.F32.TF32 R84, R136.reuse, R26, R92 ;  /* 0x0000001a8854723c */ /* 0x040ff6000008105c */
[----:B------:R-:W-:Y:S04]  /*78e60*/  @!UPT UIADD3 URZ, URZ, URZ, URZ ;  /* 0x0000003f3f3ff290 */ /* 0x000fe8000fffe03f */
[----:B------:R-:W-:Y:S04]  /*78e70*/  STL.64 [R1+0x220], R80 ;  /* 0x0002205001007387 */ /* 0x000fe80000100a00 */
[----:B------:R2:W-:Y:S04]  /*78e80*/  STL.64 [R1+0x228], R82 ;  /* 0x0002285201007387 */ /* 0x0005e80000100a00 */
[----:B------:R-:W-:Y:S04]  /*78e90*/  STL.64 [R1+0x210], R76 ;  /* 0x0002104c01007387 */ /* 0x000fe80000100a00 */
[----:B------:R3:W-:Y:S01]  /*78ea0*/  STL.64 [R1+0x218], R78 ;  /* 0x0002184e01007387 */ /* 0x0007e20000100a00 */
[C---:B--2---:R-:W-:Y:S08]  /*78eb0*/  HMMA.1688.F32.TF32 R80, R136.reuse, R30, R96 ;  /* 0x0000001e8850723c */ /* 0x044ff00000081060 */
[C---:B---3--:R-:W-:Y:S01]  /*78ec0*/  HMMA.1688.F32.TF32 R76, R136.reuse, R34, R100 ;  /* 0x00000022884c723c */ /* 0x048fe20000081064 */
[----:B------:R-:W-:Y:S04]  /*78ed0*/  STL.64 [R1+0x200], R84 ;  /* 0x0002005401007387 */ /* 0x000fe80000100a00 */
[----:B------:R5:W-:Y:S10]  /*78ee0*/  STL.64 [R1+0x208], R86 ;  /* 0x0002085601007387 */ /* 0x000bf40000100a00 */
[----:B------:R-:W-:Y:S01]  /*78ef0*/  STL.64 [R1+0x1f0], R80 ;  /* 0x0001f05001007387 */ /* 0x000fe20000100a00 */
[C---:B-----5:R-:W-:Y:S03]  /*78f00*/  HMMA.1688.F32.TF32 R84, R136.reuse, R38, R104 ;  /* 0x000000268854723c */ /* 0x060fe60000081068 */
[----:B------:R4:W-:Y:S04]  /*78f10*/  STL.64 [R1+0x1f8], R82 ;  /* 0x0001f85201007387 */ /* 0x0009e80000100a00 */
[----:B------:R-:W-:Y:S04]  /*78f20*/  STL.64 [R1+0x1e0], R76 ;  /* 0x0001e04c01007387 */ /* 0x000fe80000100a00 */
[----:B------:R2:W-:Y:S01]  /*78f30*/  STL.64 [R1+0x1e8], R78 ;  /* 0x0001e84e01007387 */ /* 0x0005e20000100a00 */
[C---:B----4-:R-:W-:Y:S08]  /*78f40*/  HMMA.1688.F32.TF32 R80, R136.reuse, R42, R108 ;  /* 0x0000002a8850723c */ /* 0x050ff0000008106c */
[C---:B--2---:R-:W-:Y:S03]  /*78f50*/  HMMA.1688.F32.TF32 R76, R136.reuse, R46, R112 ;  /* 0x0000002e884c723c */ /* 0x044fe60000081070 */
[----:B------:R-:W-:Y:S04]  /*78f60*/  STL.64 [R1+0x1d0], R84 ;  /* 0x0001d05401007387 */ /* 0x000fe80000100a00 */
[----:B------:R2:W-:Y:S01]  /*78f70*/  STL.64 [R1+0x1d8], R86 ;  /* 0x0001d85601007387 */ /* 0x0005e20000100a00 */
[----:B------:R-:W-:Y:S01]  /*78f80*/  HMMA.1688.F32.TF32 R212, R136, R66, R132 ;  /* 0x0000004288d4723c */ /* 0x000fe20000081084 */
[----:B------:R-:W-:-:S02]  /*78f90*/  IMAD.MOV.U32 R88, RZ, RZ, R206 ;  /* 0x000000ffff587224 */ /* 0x000fc400078e00ce */
[----:B------:R-:W-:Y:S01]  /*78fa0*/  LDS R112, [R3+0x145000] ;  /* 0x1450000003707984 */ /* 0x000fe20000000800 */
[----:B------:R-:W-:Y:S02]  /*78fb0*/  IMAD.MOV.U32 R89, RZ, RZ, R207 ;  /* 0x000000ffff597224 */ /* 0x000fe400078e00cf */
[----:B------:R-:W-:Y:S01]  /*78fc0*/  IMAD.MOV.U32 R90, RZ, RZ, R53 ;  /* 0x000000ffff5a7224 */ /* 0x000fe200078e0035 */
[----:B------:R-:W-:Y:S04]  /*78fd0*/  LDS R114, [R3+0x145400] ;  /* 0x1454000003727984 */ /* 0x000fe80000000800 */
[----:B------:R-:W-:Y:S04]  /*78fe0*/  STL.64 [R1+0x1c0], R80 ;  /* 0x0001c05001007387 */ /* 0x000fe80000100a00 */
[----:B------:R-:W-:Y:S04]  /*78ff0*/  STL.64 [R1+0x1c8], R82 ;  /* 0x0001c85201007387 */ /* 0x000fe80000100a00 */
[----:B------:R-:W-:Y:S04]  /*79000*/  STL.64 [R1+0x1b0], R76 ;  /* 0x0001b04c01007387 */ /* 0x000fe80000100a00 */
[----:B------:R3:W-:Y:S01]  /*79010*/  STL.64 [R1+0x1b8], R78 ;  /* 0x0001b84e01007387 */ /* 0x0007e20000100a00 */
[----:B--2---:R-:W-:Y:S01]  /*79020*/  HMMA.1688.F32.TF32 R84, R136, R50, R116 ;  /* 0x000000328854723c */ /* 0x004fe20000081074 */
[----:B------:R-:W-:-:S02]  /*79030*/  IMAD.MOV.U32 R91, RZ, RZ, R52 ;  /* 0x000000ffff5b7224 */ /* 0x000fc400078e0034 */
[----:B------:R-:W-:Y:S04]  /*79040*/  LDS R113, [R252+0x145000] ;  /* 0x14500000fc717984 */ /* 0x000fe80000000800 */
[----:B------:R-:W-:Y:S01]  /*79050*/  LDS R115, [R252+0x145400] ;  /* 0x14540000fc737984 */ /* 0x000fe20000000800 */
[C---:B---3--:R-:W-:Y:S08]  /*79060*/  HMMA.1688.F32.TF32 R76, R136.reuse, R58, R124 ;  /* 0x0000003a884c723c */ /* 0x048ff0000008107c */
[----:B------:R-:W-:Y:S07]  /*79070*/  HMMA.1688.F32.TF32 R80, R136, R54, R120 ;  /* 0x000000368850723c */ /* 0x000fee0000081078 */
[----:B------:R-:W-:Y:S04]  /*79080*/  STL.64 [R1+0x1a0], R84 ;  /* 0x0001a05401007387 */ /* 0x000fe80000100a00 */
[----:B------:R-:W-:Y:S05]  /*79090*/  STL.64 [R1+0x1a8], R86 ;  /* 0x0001a85601007387 */ /* 0x000fea0000100a00 */
[----:B------:R-:W-:-:S02]  /*790a0*/  IMAD.MOV.U32 R119, RZ, RZ, R76 ;  /* 0x000000ffff777224 */ /* 0x000fc400078e004c */
[----:B------:R-:W-:Y:S02]  /*790b0*/  IMAD.MOV.U32 R118, RZ, RZ, R77 ;  /* 0x000000ffff767224 */ /* 0x000fe400078e004d */
[----:B------:R-:W-:Y:S02]  /*790c0*/  IMAD.MOV.U32 R117, RZ, RZ, R78 ;  /* 0x000000ffff757224 */ /* 0x000fe400078e004e */
[----:B------:R-:W-:Y:S02]  /*790d0*/  IMAD.MOV.U32 R116, RZ, RZ, R79 ;  /* 0x000000ffff747224 */ /* 0x000fe400078e004f */
[----:B------:R-:W-:Y:S01]  /*790e0*/  HMMA.1688.F32.TF32 R76, R136, R62, R128 ;  /* 0x0000003e884c723c */ /* 0x000fe20000081080 */
[----:B------:R-:W-:Y:S04]  /*790f0*/  STL.64 [R1+0x370], R80 ;  /* 0x0003705001007387 */ /* 0x000fe80000100a00 */
[----:B------:R1:W-:Y:S03]  /*79100*/  STL.64 [R1+0x378], R82 ;  /* 0x0003785201007387 */ /* 0x0003e60000100a00 */
[C---:B-1----:R-:W-:Y:S01]  /*79110*/  HMMA.1688.F32.TF32 R80, R72.reuse, R6, R140 ;  /* 0x000000064850723c */ /* 0x042fe2000008108c */
[----:B------:R-:W-:Y:S11]  /*79120*/  STL [R1+0x1c4c], R212 ;  /* 0x001c4cd401007387 */ /* 0x000ff60000100800 */
[----:B------:R-:W-:Y:S03]  /*79130*/  @!UPT UIADD3 URZ, URZ, URZ, URZ ;  /* 0x0000003f3f3ff290 */ /* 0x000fe6000fffe03f */
[----:B------:R-:W-:Y:S04]  /*79140*/  STL.64 [R1+0x350], R76 ;  /* 0x0003504c01007387 */ /* 0x000fe80000100a00 */
[----:B------:R1:W-:Y:S01]  /*79150*/  STL.64 [R1+0x358], R78 ;  /* 0x0003584e01007387 */ /* 0x0003e20000100a00 */
[C---:B------:R-:W-:Y:S03]  /*79160*/  HMMA.1688.F32.TF32 R84, R72.reuse, R14, R148 ;  /* 0x0000000e4854723c */ /* 0x040fe60000081094 */
[----:B------:R-:W-:Y:S04]  /*79170*/  STL [R1+0x1c48], R213 ;  /* 0x001c48d501007387 */ /* 0x000fe80000100800 */
[----:B------:R-:W-:Y:S01]  /*79180*/  STL [R1+0x1c44], R214 ;  /* 0x001c44d601007387 */ /* 0x000fe20000100800 */
[C---:B-1----:R-:W-:Y:S03]  /*79190*/  HMMA.1688.F32.TF32 R76, R72.reuse, R10, R144 ;  /* 0x0000000a484c723c */ /* 0x042fe60000081090 */
[----:B------:R-:W-:Y:S04]  /*791a0*/  STL [R1+0x1c40], R215 ;  /* 0x001c40d701007387 */ /* 0x000fe80000100800 */
[----:B------:R-:W-:Y:S04]  /*791b0*/  STL.64 [R1+0x340], R80 ;  /* 0x0003405001007387 */ /* 0x000fe80000100a00 */
[----:B------:R1:W-:Y:S02]  /*791c0*/  STL.64 [R1+0x348], R82 ;  /* 0x0003485201007387 */ /* 0x0003e40000100a00 */
[C---:B-1----:R-:W-:Y:S10]  /*791d0*/  HMMA.1688.F32.TF32 R80, R72.reuse, R18, R152 ;  /* 0x000000124850723c */ /* 0x042ff40000081098 */
[----:B------:R-:W-:Y:S04]  /*791e0*/  STL.64 [R1+0x330], R76 ;  /* 0x0003304c01007387 */ /* 0x000fe80000100a00 */
[----:B------:R1:W-:Y:S04]  /*791f0*/  STL.64 [R1+0x338], R78 ;  /* 0x0003384e01007387 */ /* 0x0003e80000100a00 */
[----:B------:R-:W-:Y:S04]  /*79200*/  STL.64 [R1+0x320], R84 ;  /* 0x0003205401007387 */ /* 0x000fe80000100a00 */
[----:B------:R2:W-:Y:S01]  /*79210*/  STL.64 [R1+0x328], R86 ;  /* 0x0003285601007387 */ /* 0x0005e20000100a00 */
[C---:B-1----:R-:W-:Y:S03]  /*79220*/  HMMA.1688.F32.TF32 R76, R72.reuse, R22, R156 ;  /* 0x00000016484c723c */ /* 0x042fe6000008109c */
[----:B------:R-:W-:Y:S05]  /*79230*/  STL.64 [R1+0x310], R80 ;  /* 0x0003105001007387 */ /* 0x000fea0000100a00 */
[C---:B--2---:R-:W-:Y:S01]  /*79240*/  HMMA.1688.F32.TF32 R84, R72.reuse, R26, R160 ;  /* 0x0000001a4854723c */ /* 0x044fe200000810a0 */
[----:B------:R1:W-:Y:S07]  /*79250*/  STL.64 [R1+0x318], R82 ;  /* 0x0003185201007387 */ /* 0x0003ee0000100a00 */
[C---:B-1----:R-:W-:Y:S07]  /*79260*/  HMMA.1688.F32.TF32 R80, R72.reuse, R30, R164 ;  /* 0x0000001e4850723c */ /* 0x042fee00000810a4 */
[----:B------:R-:W-:Y:S04]  /*79270*/  STL.64 [R1+0x300], R76 ;  /* 0x0003004c01007387 */ /* 0x000fe80000100a00 */
[----:B------:R-:W-:Y:S04]  /*79280*/  STL.64 [R1+0x308], R78 ;  /* 0x0003084e01007387 */ /* 0x000fe80000100a00 */
[----:B------:R-:W-:Y:S04]  /*79290*/  STL.64 [R1+0x2f0], R84 ;  /* 0x0002f05401007387 */ /* 0x000fe80000100a00 */
[----:B------:R1:W-:Y:S04]  /*792a0*/  STL.64 [R1+0x2f8], R86 ;  /* 0x0002f85601007387 */ /* 0x0003e80000100a00 */
[----:B------:R-:W-:Y:S01]  /*792b0*/  STL.64 [R1+0x2e0], R80 ;  /* 0x0002e05001007387 */ /* 0x000fe20000100a00 */
[C---:B-1----:R-:W-:Y:S03]  /*792c0*/  HMMA.1688.F32.TF32 R84, R72.reuse, R38, R172 ;  /* 0x000000264854723c */ /* 0x042fe600000810ac */
[----:B------:R1:W-:Y:S04]  /*792d0*/  STL.64 [R1+0x2e8], R82 ;  /* 0x0002e85201007387 */ /* 0x0003e80000100a00 */
[----:B------:R-:W-:Y:S01]  /*792e0*/  LDS R173, [R2+0x145000] ;  /* 0x1450000002ad7984 */ /* 0x000fe20000000800 */
[----:B------:R-:W-:Y:S03]  /*792f0*/  HMMA.1688.F32.TF32 R76, R72, R34, R168 ;  /* 0x00000022484c723c */ /* 0x000fe600000810a8 */
[----:B------:R-:W-:Y:S05]  /*79300*/  LDS R175, [R2+0x145400] ;  /* 0x1454000002af7984 */ /* 0x000fea0000000800 */
[C---:B------:R-:W-:Y:S08]  /*79310*/  HMMA.1688.F32.TF32 R100, R68.reuse, R26, R228 ;  /* 0x0000001a4464723c */ /* 0x040ff000000810e4 */
[----:B------:R-:W-:Y:S01]  /*79320*/  HMMA.1688.F32.TF32 R96, R68, R30, R232 ;  /* 0x0000001e4460723c */ /* 0x000fe200000810e8 */
[----:B------:R-:W-:Y:S01]  /*79330*/  IMAD.MOV.U32 R167, RZ, RZ, R116 ;  /* 0x000000ffffa77224 */ /* 0x000fe200078e0074 */
[----:B------:R-:W-:Y:S01]  /*79340*/  LDS R172, [R0+0x145000] ;  /* 0x1450000000ac7984 */ /* 0x000fe20000000800 */
[----:B------:R-:W-:-:S02]  /*79350*/  IMAD.MOV.U32 R166, RZ, RZ, R117 ;  /* 0x000000ffffa67224 */ /* 0x000fc400078e0075 */
[----:B------:R-:W-:Y:S01]  /*79360*/  IMAD.MOV.U32 R165, RZ, RZ, R118 ;  /* 0x000000ffffa57224 */ /* 0x000fe200078e0076 */
[----:B------:R-:W-:Y:S02]  /*79370*/  LDS R174, [R0+0x145400] ;  /* 0x1454000000ae7984 */ /* 0x000fe40000000800 */
[C---:B-1----:R-:W-:Y:S02]  /*79380*/  HMMA.1688.F32.TF32 R80, R72.reuse, R42, R176 ;  /* 0x0000002a4850723c */ /* 0x042fe400000810b0 */
[----:B------:R-:W-:Y:S04]  /*79390*/  STL.64 [R1+0x2c0], R84 ;  /* 0x0002c05401007387 */ /* 0x000fe80000100a00 */
[----:B------:R-:W-:Y:S11]  /*793a0*/  STL.64 [R1+0x2c8], R86 ;  /* 0x0002c85601007387 */ /* 0x000ff60000100a00 */
[----:B------:R-:W-:Y:S06]  /*793b0*/  @!UPT UIADD3 URZ, URZ, URZ, URZ ;  /* 0x0000003f3f3ff290 */ /* 0x000fec000fffe03f */
[----:B------:R-:W-:Y:S04]  /*793c0*/  STL.64 [R1+0x2b0], R80 ;  /* 0x0002b05001007387 */ /* 0x000fe80000100a00 */
[----:B------:R1:W-:Y:S02]  /*793d0*/  STL.64 [R1+0x2b8], R82 ;  /* 0x0002b85201007387 */ /* 0x0003e40000100a00 */
[----:B-1----:R-:W-:Y:S01]  /*793e0*/  HMMA.1688.F32.TF32 R80, R72, R54, R188 ;  /* 0x000000364850723c */ /* 0x002fe200000810bc */
[----:B------:R-:W-:Y:S01]  /*793f0*/  IMAD.MOV.U32 R84, RZ, RZ, R204 ;  /* 0x000000ffff547224 */ /* 0x000fe200078e00cc */
[----:B------:R-:W-:Y:S11]  /*79400*/  MOV R85, R205 ;  /* 0x000000cd00557202 */ /* 0x000ff60000000f00 */
[----:B------:R-:W-:Y:S10]  /*79410*/  @!UPT UIADD3 URZ, URZ, URZ, URZ ;  /* 0x0000003f3f3ff290 */ /* 0x000ff4000fffe03f */
        /* <DEDUP_REMOVED lines=10> */
[----:B------:R-:W-:-:S02]  /*794c0*/  IMAD.MOV.U32 R171, RZ, RZ, R76 ;  /* 0x000000ffffab7224 */ /* 0x000fc400078e004c */
        /* <DEDUP_REMOVED lines=24> */
[C---:B------:R-:W-:Y:S08]  /*79650*/  HMMA.1688.F32.TF32 R76, R72.reuse, R62, R196 ;  /* 0x0000003e484c723c */ /* 0x040ff000000810c4 */
[----:B------:R-:W-:Y:S11]  /*79660*/  HMMA.1688.F32.TF32 R72, R72, R66, R200 ;  /* 0x000000424848723c */ /* 0x000ff600000810c8 */
[----:B------:R-:W-:Y:S11]  /*79670*/  @!UPT UIADD3 URZ, URZ, URZ, URZ ;  /* 0x0000003f3f3ff290 */ /* 0x000ff6000fffe03f */
[----:B------:R-:W-:Y:S02]  /*79680*/  @!UPT UIADD3 URZ, URZ, URZ, URZ ;  /* 0x0000003f3f3ff290 */ /* 0x000fe4000fffe03f */
[----:B------:R-:W-:Y:S02]  /*79690*/  IMAD.MOV.U32 R199, RZ, RZ, R72 ;  /* 0x000000ffffc77224 */ /* 0x000fe400078e0048 */
[----:B------:R-:W-:Y:S02]  /*796a0*/  IMAD.MOV.U32 R198, RZ, RZ, R73 ;  /* 0x000000ffffc67224 */ /* 0x000fe400078e0049 */
[----:B------:R-:W-:Y:S02]  /*796b0*/  IMAD.MOV.U32 R197, RZ, RZ, R74 ;  /* 0x000000ffffc57224 */ /* 0x000fe400078e004a */
[----:B------:R-:W-:Y:S02]  /*796c0*/  IMAD.MOV.U32 R196, RZ, RZ, R75 ;  /* 0x000000ffffc47224 */ /* 0x000fe400078e004b */
[C---:B--2---:R-:W-:Y:S11]  /*796d0*/  HMMA.1688.F32.TF32 R72, R68.reuse, R6, R204 ;  /* 0x000000064448723c */ /* 0x044ff600000810cc */
[----:B------:R-:W-:Y:S11]  /*796e0*/  @!UPT UIADD3 URZ, URZ, URZ, URZ ;  /* 0x0000003f3f3ff290 */ /* 0x000ff6000fffe03f */
[----:B------:R-:W-:Y:S01]  /*796f0*/  @!UPT UIADD3 URZ, URZ, URZ, URZ ;  /* 0x0000003f3f3ff290 */ /* 0x000fe2000fffe03f */
[----:B------:R1:W-:Y:S01]  /*79700*/  STL [R1+0x180], R72 ;  /* 0x0001804801007387 */ /* 0x0003e20000100800 */
[----:B------:R-:W-:Y:S02]  /*79710*/  IMAD.MOV.U32 R212, RZ, RZ, R73 ;  /* 0x000000ffffd47224 */ /* 0x000fe400078e0049 */
        /* <DEDUP_REMOVED lines=9> */
[----:B------:R-:W-:Y:S11]  /*797b0*/  HMMA.1688.F32.TF32 R72, R68, R14, R216 ;  /* 0x0000000e4448723c */ /* 0x000ff600000810d8 */
[----:B------:R-:W-:Y:S11]  /*797c0*/  @!UPT UIADD3 URZ, URZ, URZ, URZ ;  /* 0x0000003f3f3ff290 */ /* 0x000ff6000fffe03f */
[----:B------:R-:W-:Y:S01]  /*797d0*/  @!UPT UIADD3 URZ, URZ, URZ, URZ ;  /* 0x0000003f3f3ff290 */ /* 0x000fe2000fffe03f */
[----:B------:R-:W-:Y:S01]  /*797e0*/  STL [R1+0x164], R73 ;  /* 0x0001644901007387 */ /* 0x000fe20000100800 */
[----:B------:R-:W-:-:S03]  /*797f0*/  MOV R215, R72 ;  /* 0x0000004800d77202 */ /* 0x000fc60000000f00 */
[----:B------:R1:W-:Y:S02]  /*79800*/  STL.64 [R1+0x168], R74 ;  /* 0x0001684a01007387 */ /* 0x0003e40000100a00 */
        /* <DEDUP_REMOVED lines=8> */
[----:B------:R-:W-:Y:S11]  /*79890*/  STL.64 [R1+0xf0], R100 ;  /* 0x0000f06401007387 */ /* 0x000ff60000100a00 */
[----:B------:R-:W-:Y:S11]  /*798a0*/  @!UPT UIADD3 URZ, URZ, URZ, URZ ;  /* 0x0000003f3f3ff290 */ /* 0x000ff6000fffe03f */
[----:B------:R-:W-:Y:S01]  /*798b0*/  @!UPT UIADD3 URZ, URZ, URZ, URZ ;  /* 0x0000003f3f3ff290 */ /* 0x000fe2000fffe03f */
[----:B------:R-:W-:Y:S02]  /*798c0*/  IMAD.MOV.U32 R179, RZ, RZ, R72 ;  /* 0x000000ffffb37224 */ /* 0x000fe400078e0048 */
[----:B------:R-:W-:Y:S02]  /*798d0*/  IMAD.MOV.U32 R178, RZ, RZ, R73 ;  /* 0x000000ffffb27224 */ /* 0x000fe400078e0049 */
[----:B------:R-:W-:Y:S02]  /*798e0*/  IMAD.MOV.U32 R177, RZ, RZ, R74 ;  /* 0x000000ffffb17224 */ /* 0x000fe400078e004a */
[----:B------:R-:W-:Y:S02]  /*798f0*/  IMAD.MOV.U32 R176, RZ, RZ, R75 ;  /* 0x000000ffffb07224 */ /* 0x000fe400078e004b */
[C---:B------:R-:W-:Y:S01]  /*79900*/  HMMA.1688.F32.TF32 R72, R68.reuse, R34, R236 ;  /* 0x000000224448723c */ /* 0x040fe200000810ec */
[----:B------:R1:W-:Y:S04]  /*79910*/  STL.64 [R1+0xf8], R102 ;  /* 0x0000f86601007387 */ /* 0x0003e80000100a00 */
[----:B------:R-:W-:Y:S04]  /*79920*/  STL.64 [R1+0xe0], R96 ;  /* 0x0000e06001007387 */ /* 0x000fe80000100a00 */
[----:B------:R2:W-:Y:S01]  /*79930*/  STL.64 [R1+0xe8], R98 ;  /* 0x0000e86201007387 */ /* 0x0005e20000100a00 */
[----:B-1----:R-:W-:Y:S01]  /*79940*/  HMMA.1688.F32.TF32 R100, R68, R38, R240 ;  /* 0x000000264464723c */ /* 0x002fe200000810f0 */
[----:B------:R-:W-:-:S02]  /*79950*/  IMAD.MOV.U32 R80, RZ, RZ, R49 ;  /* 0x000000ffff507224 */ /* 0x000fc400078e0031 */
[----:B------:R-:W-:Y:S02]  /*79960*/  IMAD.MOV.U32 R81, RZ, RZ, R48 ;  /* 0x000000ffff517224 */ /* 0x000fe400078e0030 */
[----:B------:R-:W-:Y:S02]  /*79970*/  IMAD.MOV.U32 R82, RZ, RZ, R45 ;  /* 0x000000ffff527224 */ /* 0x000fe400078e002d */
[----:B------:R-:W-:Y:S01]  /*79980*/  IMAD.MOV.U32 R83, RZ, RZ, R44 ;  /* 0x000000ffff537224 */ /* 0x000fe200078e002c */
[----:B--2---:R-:W-:Y:S01]  /*79990*/  HMMA.1688.F32.TF32 R96, R68, R42, R244 ;  /* 0x0000002a4460723c */ /* 0x004fe200000810f4 */
[----:B------:R-:W-:-:S04]  /*799a0*/  IMAD.MOV.U32 R86, RZ, RZ, R57 ;  /* 0x000000ffff567224 */ /* 0x000fc800078e0039 */
[----:B------:R-:W-:Y:S04]  /*799b0*/  STL.64 [R1+0xd0], R72 ;  /* 0x0000d04801007387 */ /* 0x000fe80000100a00 */
[----:B------:R1:W-:Y:S01]  /*799c0*/  STL.64 [R1+0xd8], R74 ;  /* 0x0000d84a01007387 */ /* 0x0003e20000100a00 */
[----:B---3--:R-:W-:Y:S01]  /*799d0*/  HMMA.1688.F32.TF32 R48, R68, R50, R92 ;  /* 0x000000324430723c */ /* 0x008fe2000008105c */
[----:B------:R-:W-:Y:S02]  /*799e0*/  IMAD.MOV.U32 R87, RZ, RZ, R56 ;  /* 0x000000ffff577224 */ /* 0x000fe400078e0038 */
[----:B------:R-:W-:Y:S02]  /*799f0*/  IMAD.MOV.U32 R195, RZ, RZ, R76 ;  /* 0x000000ffffc37224 */ /* 0x000fe400078e004c */
[----:B------:R-:W-:-:S02]  /*79a00*/  IMAD.MOV.U32 R194, RZ, RZ, R77 ;  /* 0x000000ffffc27224 */ /* 0x000fc400078e004d */
[----:B------:R-:W-:Y:S02]  /*79a10*/  IMAD.MOV.U32 R193, RZ, RZ, R78 ;  /* 0x000000ffffc17224 */ /* 0x000fe400078e004e */
[----:B------:R-:W-:Y:S01]  /*79a20*/  IMAD.MOV.U32 R192, RZ, RZ, R79 ;  /* 0x000000ffffc07224 */ /* 0x000fe200078e004f */
[C---:B-1----:R-:W-:Y:S01]  /*79a30*/  HMMA.1688.F32.TF32 R72, R68.reuse, R46, R248 ;  /* 0x0000002e4448723c */ /* 0x042fe200000810f8 */
[----:B------:R-:W-:Y:S02]  /*79a40*/  IMAD.MOV.U32 R164, RZ, RZ, R119 ;  /* 0x000000ffffa47224 */ /* 0x000fe400078e0077 */
[----:B------:R-:W-:Y:S02]  /*79a50*/  IMAD.MOV.U32 R235, RZ, RZ, R188 ;  /* 0x000000ffffeb7224 */ /* 0x000fe400078e00bc */
[----:B------:R-:W-:Y:S02]  /*79a60*/  IMAD.MOV.U32 R234, RZ, RZ, R189 ;  /* 0x000000ffffea7224 */ /* 0x000fe400078e00bd */
[----:B------:R-:W-:Y:S01]  /*79a70*/  IMAD.MOV.U32 R233, RZ, RZ, R190 ;  /* 0x000000ffffe97224 */ /* 0x000fe200078e00be */
[----:B------:R-:W-:Y:S01]  /*79a80*/  HMMA.1688.F32.TF32 R44, R68, R54, R88 ;  /* 0x00000036442c723c */ /* 0x000fe20000081058 */
[----:B------:R-:W-:Y:S01]  /*79a90*/  STL.64 [R1+0xc0], R100 ;  /* 0x0000c06401007387 */ /* 0x000fe20000100a00 */
[----:B------:R-:W-:-:S03]  /*79aa0*/  IMAD.MOV.U32 R76, RZ, RZ, R65 ;  /* 0x000000ffff4c7224 */ /* 0x000fc600078e0041 */
[----:B------:R-:W-:Y:S01]  /*79ab0*/  STL.64 [R1+0xc8], R102 ;  /* 0x0000c86601007387 */ /* 0x000fe20000100a00 */
[----:B------:R-:W-:Y:S02]  /*79ac0*/  IMAD.MOV.U32 R77, RZ, RZ, R64 ;  /* 0x000000ffff4d7224 */ /* 0x000fe400078e0040 */
[----:B------:R-:W-:Y:S01]  /*79ad0*/  IMAD.MOV.U32 R78, RZ, RZ, R61 ;  /* 0x000000ffff4e7224 */ /* 0x000fe200078e003d */
[----:B------:R-:W-:Y:S01]  /*79ae0*/  STL.64 [R1+0xb0], R96 ;  /* 0x0000b06001007387 */ /* 0x000fe20000100a00 */
[----:B------:R-:W-:-:S03]  /*79af0*/  IMAD.MOV.U32 R79, RZ, RZ, R60 ;  /* 0x000000ffff4f7224 */ /* 0x000fc600078e003c */
[----:B------:R-:W-:Y:S01]  /*79b00*/  STL.64 [R1+0xb8], R98 ;  /* 0x0000b86201007387 */ /* 0x000fe20000100a00 */
[C---:B------:R-:W-:Y:S03]  /*79b10*/  HMMA.1688.F32.TF32 R52, R68.reuse, R58, R84 ;  /* 0x0000003a4434723c */ /* 0x040fe60000081054 */
[----:B------:R-:W-:Y:S04]  /*79b20*/  STL.64 [R1+0xa0], R72 ;  /* 0x0000a04801007387 */ /* 0x000fe80000100a00 */
[----:B------:R-:W-:Y:S04]  /*79b30*/  STL.64 [R1+0xa8], R74 ;  /* 0x0000a84a01007387 */ /* 0x000fe80000100a00 */
[----:B------:R-:W-:Y:S04]  /*79b40*/  STL.64 [R1+0x90], R48 ;  /* 0x0000903001007387 */ /* 0x000fe80000100a00 */
[----:B------:R1:W-:Y:S04]  /*79b50*/  STL.64 [R1+0x98], R50 ;  /* 0x0000983201007387 */ /* 0x0003e80000100a00 */
[----:B------:R-:W-:Y:S04]  /*79b60*/  STL.64 [R1+0x80], R44 ;  /* 0x0000802c01007387 */ /* 0x000fe80000100a00 */
[----:B------:R2:W-:Y:S01]  /*79b70*/  STL.64 [R1+0x88], R46 ;  /* 0x0000882e01007387 */ /* 0x0005e20000100a00 */
[C---:B-1----:R-:W-:Y:S01]  /*79b80*/  HMMA.1688.F32.TF32 R48, R68.reuse, R62, R80 ;  /* 0x0000003e4430723c */ /* 0x042fe20000081050 */
[----:B------:R-:W-:Y:S01]  /*79b90*/  IMAD.MOV.U32 R232, RZ, RZ, R191 ;  /* 0x000000ffffe87224 */ /* 0x000fe200078e00bf */
[----:B------:R-:W-:Y:S01]  /*79ba0*/  MOV R227, R184 ;  /* 0x000000b800e37202 */ /* 0x000fe20000000f00 */
[----:B------:R-:W-:Y:S01]  /*79bb0*/  IMAD.MOV.U32 R226, RZ, RZ, R185 ;  /* 0x000000ffffe27224 */ /* 0x000fe200078e00b9 */
[----:B------:R-:W-:Y:S04]  /*79bc0*/  LDS R240, [R3+0x145080] ;  /* 0x1450800003f07984 */ /* 0x000fe80000000800 */
[----:B--2---:R-:W-:Y:S01]  /*79bd0*/  HMMA.1688.F32.TF32 R44, R68, R66, R76 ;  /* 0x00000042442c723c */ /* 0x004fe2000008104c */
[----:B------:R-:W-:Y:S04]  /*79be0*/  STL.64 [R1+0x70], R52 ;  /* 0x0000703401007387 */ /* 0x000fe80000100a00 */
[----:B------:R-:W-:Y:S01]  /*79bf0*/  STL.64 [R1+0x78], R54 ;  /* 0x0000783601007387 */ /* 0x000fe20000100a00 */
[----:B------:R-:W-:-:S02]  /*79c00*/  IMAD.MOV.U32 R225, RZ, RZ, R186 ;  /* 0x000000ffffe17224 */ /* 0x000fc400078e00ba */
[----:B------:R-:W-:Y:S01]  /*79c10*/  IMAD.MOV.U32 R224, RZ, RZ, R187 ;  /* 0x000000ffffe07224 */ /* 0x000fe200078e00bb */
[----:B------:R-:W-:Y:S01]  /*79c20*/  LDS R242, [R3+0x145480] ;  /* 0x1454800003f27984 */ /* 0x000fe20000000800 */
[----:B------:R-:W-:Y:S02]  /*79c30*/  IMAD.MOV.U32 R223, RZ, RZ, R180 ;  /* 0x000000ffffdf7224 */ /* 0x000fe400078e00b4 */
[----:B------:R-:W-:Y:S01]  /*79c40*/  IMAD.MOV.U32 R222, RZ, RZ, R181 ;  /* 0x000000ffffde7224 */ /* 0x000fe200078e00b5 */
[----:B------:R-:W-:Y:S04]  /*79c50*/  LDS R241, [R252+0x145080] ;  /* 0x14508000fcf17984 */ /* 0x000fe80000000800 */
[----:B------:R-:W-:Y:S04]  /*79c60*/  STL.64 [R1+0x50], R48 ;  /* 0x0000503001007387 */ /* 0x000fe80000100a00 */
[----:B------:R-:W-:Y:S04]  /*79c70*/  STL.64 [R1+0x58], R50 ;  /* 0x0000583201007387 */ /* 0x000fe80000100a00 */
[----:B------:R-:W-:Y:S04]  /*79c80*/  STL.64 [R1], R44 ;  /* 0x0000002c01007387 */ /* 0x000fe80000100a00 */
[----:B------:R-:W-:Y:S04]  /*79c90*/  STL.64 [R1+0x8], R46 ;  /* 0x0000082e01007387 */ /* 0x000fe80000100a00 */
[----:B------:R-:W2:Y:S01]  /*79ca0*/  LDL.LU R2, [R1+0x1c50] ;  /* 0x001c500001027983 */ /* 0x000ea20000300800 */
[----:B------:R-:W-:-:S02]  /*79cb0*/  IMAD.MOV.U32 R92, RZ, RZ, R9 ;  /* 0x000000ffff5c7224 */ /* 0x000fc400078e0009 */
[----:B------:R-:W-:Y:S01]  /*79cc0*/  IMAD.MOV.U32 R93, RZ, RZ, R8 ;  /* 0x000000ffff5d7224 */ /* 0x000fe200078e0008 */
[----:B------:R-:W-:Y:S01]  /*79cd0*/  LDS R243, [R252+0x145480] ;  /* 0x14548000fcf37984 */ /* 0x000fe20000000800 */
        /* <DEDUP_REMOVED lines=17> */
[----:B------:R-:W-:Y:S01]  /*79df0*/  IMAD.MOV.U32 R79, RZ, RZ, R36 ;  /* 0x000000ffff4f7224 */ /* 0x000fe200078e0024 */
[----:B--2---:R-:W1:Y:S04]  /*79e00*/  LDSM.16.M88.4 R8, [R2+0x4100] ;  /* 0x004100000208783b */ /* 0x004e680000000200 */
[----:B------:R-:W2:Y:S04]  /*79e10*/  LDSM.16.M88.4 R4, [R2+0x100] ;  /* 0x000100000204783b */ /* 0x000ea80000000200 */
[----:B------:R-:W3:Y:S04]  /*79e20*/  LDSM.16.M88.4 R12, [R2+0x8100] ;  /* 0x00810000020c783b */ /* 0x000ee80000000200 */
[----:B------:R-:W4:Y:S04]  /*79e30*/  LDSM.16.M88.4 R16, [R2+0xc100] ;  /* 0x00c100000210783b */ /* 0x000f280000000200 */
[----:B------:R-:W5:Y:S04]  /*79e40*/  LDSM.16.M88.4 R20, [R2+0x10100] ;  /* 0x010100000214783b */ /* 0x000f680000000200 */
[----:B------:R-:W3:Y:S04]  /*79e50*/  LDSM.16.M88.4 R24, [R2+0x14100] ;  /* 0x014100000218783b */ /* 0x000ee80000000200 */
[----:B------:R-:W4:Y:S04]  /*79e60*/  LDSM.16.M88.4 R48, [R2+0x2c100] ;  /* 0x02c100000230783b */ /* 0x000f280000000200 */
[----:B------:R-:W4:Y:S04]  /*79e70*/  LDSM.16.M88.4 R52, [R2+0x30100] ;  /* 0x030100000234783b */ /* 0x000f280000000200 */
[----:B------:R-:W-:Y:S04]  /*79e80*/  LDSM.16.M88.4 R28, [R2+0x18100] ;  /* 0x01810000021c783b */ /* 0x000fe80000000200 */
[----:B------:R-:W-:Y:S01]  /*79e90*/  LDSM.16.M88.4 R32, [R2+0x1c100] ;  /* 0x01c100000220783b */ /* 0x000fe20000000200 */
[----:B-1----:R-:W-:Y:S03]  /*79ea0*/  HMMA.1688.F32.TF32 R68, R112, R8, R88 ;  /* 0x000000087044723c */ /* 0x002fe60000081058 */
[----:B------:R-:W-:Y:S04]  /*79eb0*/  LDSM.16.M88.4 R36, [R2+0x20100] ;  /* 0x020100000224783b */ /* 0x000fe80000000200 */
[----:B--2---:R-:W-:Y:S04]  /*79ec0*/  STL [R1+0x1c14], R6 ;  /* 0x001c140601007387 */ /* 0x004fe80000100800 */
[----:B------:R-:W-:Y:S04]  /*79ed0*/  STL [R1+0x1c10], R7 ;  /* 0x001c100701007387 */ /* 0x000fe80000100800 */
[----:B------:R-:W-:Y:S04]  /*79ee0*/  STL [R1+0x1c1c], R10 ;  /* 0x001c1c0a01007387 */ /* 0x000fe80000100800 */
[----:B------:R-:W-:Y:S04]  /*79ef0*/  STL [R1+0x1c18], R11 ;  /* 0x001c180b01007387 */ /* 0x000fe80000100800 */
[----:B---3--:R-:W-:Y:S04]  /*79f00*/  STL [R1+0x1c24], R14 ;  /* 0x001c240e01007387 */ /* 0x008fe80000100800 */
[----:B------:R-:W-:Y:S04]  /*79f10*/  STL [R1+0x1c20], R15 ;  /* 0x001c200f01007387 */ /* 0x000fe80000100800 */
[----:B----4-:R-:W-:Y:S04]  /*79f20*/  STL [R1+0x1c2c], R18 ;  /* 0x001c2c1201007387 */ /* 0x010fe80000100800 */
[----:B------:R-:W-:Y:S04]  /*79f30*/  STL [R1+0x1c28], R19 ;  /* 0x001c281301007387 */ /* 0x000fe80000100800 */
[----:B-----5:R1:W-:Y:S04]  /*79f40*/  STL [R1+0x1c34], R22 ;  /* 0x001c341601007387 */ /* 0x0203e80000100800 */
[----:B------:R2:W-:Y:S04]  /*79f50*/  STL [R1+0x1c30], R23 ;  /* 0x001c301701007387 */ /* 0x0005e80000100800 */
[----:B------:R3:W-:Y:S01]  /*79f60*/  STL [R1+0x1c3c], R26 ;  /* 0x001c3c1a01007387 */ /* 0x0007e20000100800 */
[----:B-1----:R-:W-:-:S03]  /*79f70*/  IMAD.MOV.U32 R22, RZ, RZ, R70 ;  /* 0x000000ffff167224 */ /* 0x002fc600078e0046 */
[----:B------:R1:W-:Y:S01]  /*79f80*/  STL [R1+0x1c38], R27 ;  /* 0x001c381b01007387 */ /* 0x0003e20000100800 */
[----:B--2---:R-:W-:-:S03]  /*79f90*/  IMAD.MOV.U32 R23, RZ, RZ, R71 ;  /* 0x000000ffff177224 */ /* 0x004fc600078e0047 */
[----:B------:R-:W-:Y:S01]  /*79fa0*/  LDSM.16.M88.4 R40, [R2+0x24100] ;  /* 0x024100000228783b */ /* 0x000fe20000000200 */
[----:B---3--:R-:W-:-:S03]  /*79fb0*/  IMAD.MOV.U32 R26, RZ, RZ, R68 ;  /* 0x000000ffff1a7224 */ /* 0x008fc600078e0044 */
[----:B------:R-:W2:Y:S01]  /*79fc0*/  LDSM.16.M88.4 R44, [R2+0x28100] ;  /* 0x02810000022c783b */ /* 0x000ea20000000200 */
[----:B-1----:R-:W-:Y:S02]  /*79fd0*/  IMAD.MOV.U32 R27, RZ, RZ, R69 ;  /* 0x000000ffff1b7224 */ /* 0x002fe400078e0045 */
[C---:B------:R-:W-:Y:S01]  /*79fe0*/  HMMA.1688.F32.TF32 R68, R112.reuse, R12, R84 ;  /* 0x0000000c7044723c */ /* 0x040fe20000081054 */
[----:B------:R-:W1:Y:S04]  /*79ff0*/  LDSM.16.M88.4 R56, [R2+0x34100] ;  /* 0x034100000238783b */ /* 0x000e680000000200 */
[----:B------:R-:W3:Y:S03]  /*7a000*/  LDSM.16.M88.4 R60, [R2+0x38100] ;  /* 0x03810000023c783b */ /* 0x000ee60000000200 */
[C---:B------:R-:W-:Y:S01]  /*7a010*/  HMMA.1688.F32.TF32 R72, R112.reuse, R4, R92 ;  /* 0x000000047048723c */ /* 0x040fe2000008105c */
[----:B------:R-:W4:Y:S11]  /*7a020*/  LDSM.16.M88.4 R64, [R2+0x3c100] ;  /* 0x03c100000240783b */ /* 0x000f360000000200 */
[----:B------:R-:W-:Y:S04]  /*7a030*/  @!UPT UIADD3 URZ, URZ, URZ, URZ ;  /* 0x0000003f3f3ff290 */ /* 0x000fe8000fffe03f */
        /* <DEDUP_REMOVED lines=8> */
[----:B------:R-:W-:Y:S04]  /*7a0c0*/  STL [R1+0x1b10], R55 ;  /* 0x001b103701007387 */ /* 0x000fe80000100800 */
[----:B------:R-:W-:Y:S04]  /*7a0d0*/  STL [R1+0x198c], R2 ;  /* 0x00198c0201007387 */ /* 0x000fe80000100800 */
[----:B------:R-:W-:Y:S04]  /*7a0e0*/  STL.64 [R1+0x40], R72 ;  /* 0x0000404801007387 */ /* 0x000fe80000100a00 */
[----:B------:R5:W-:Y:S01]  /*7a0f0*/  STL.64 [R1+0x48], R74 ;  /* 0x0000484a01007387 */ /* 0x000be20000100a00 */
[----:B------:R-:W-:-:S03]  /*7a100*/  IMAD.MOV.U32 R10, RZ, RZ, R68 ;  /* 0x000000ffff0a7224 */ /* 0x000fc600078e0044 */
[----:B------:R-:W2:Y:S01]  /*7a110*/  LDL.LU R92, [R1+0x3c0] ;  /* 0x0003c000015c7983 */ /* 0x000ea20000300800 */
[----:B------:R-:W-:Y:S02]  /*7a120*/  IMAD.MOV.U32 R11, RZ, RZ, R69 ;  /* 0x000000ffff0b7224 */ /* 0x000fe400078e0045 */
[----:B------:R-:W-:Y:S01]  /*7a130*/  IMAD.MOV.U32 R6, RZ, RZ, R70 ;  /* 0x000000ffff067224 */ /* 0x000fe200078e0046 */
[----:B------:R-:W2:Y:S01]  /*7a140*/  LDL.LU R93, [R1+0x3c4] ;  /* 0x0003c400015d7983 */ /* 0x000ea20000300800 */
[----:B------:R-:W-:Y:S02]  /*7a150*/  IMAD.MOV.U32 R7, RZ, RZ, R71 ;  /* 0x000000ffff077224 */ /* 0x000fe400078e0047 */
[C---:B------:R-:W-:Y:S01]  /*7a160*/  HMMA.1688.F32.TF32 R68, R112.reuse, R20, R76 ;  /* 0x000000147044723c */ /* 0x040fe2000008104c */
[----:B------:R-:W2:Y:S04]  /*7a170*/  LDL.LU R94, [R1+0x3c8] ;  /* 0x0003c800015e7983 */ /* 0x000ea80000300800 */
[----:B------:R-:W2:Y:S04]  /*7a180*/  LDL.LU R95, [R1+0x3cc] ;  /* 0x0003cc00015f7983 */ /* 0x000ea80000300800 */
        /* <DEDUP_REMOVED lines=28> */
[----:B------:R-:W1:Y:S04]  /*7a350*/  LDL.LU R104, [R1+0x390] ;  /* 0x0003900001687983 */ /* 0x000e680000300800 */
[----:B------:R-:W1:Y:S04]  /*7a360*/  LDL.LU R105, [R1+0x394] ;  /* 0x0003940001697983 */ /* 0x000e680000300800 */
[----:B------:R-:W1:Y:S04]  /*7a370*/  LDL.LU R106, [R1+0x398] ;  /* 0x00039800016a7983 */ /* 0x000e680000300800 */
[----:B------:R-:W1:Y:S04]  /*7a380*/  LDL.LU R107, [R1+0x39c] ;  /* 0x00039c00016b7983 */ /* 0x000e680000300800 */
[----:B------:R-:W4:Y:S04]  /*7a390*/  LDL.LU R108, [R1+0x380] ;  /* 0x00038000016c7983 */ /* 0x000f280000300800 */
[----:B------:R-:W4:Y:S04]  /*7a3a0*/  LDL.LU R109, [R1+0x384] ;  /* 0x00038400016d7983 */ /* 0x000f280000300800 */
[----:B------:R-:W4:Y:S04]  /*7a3b0*/  LDL.LU R110, [R1+0x388] ;  /* 0x00038800016e7983 */ /* 0x000f280000300800 */
[----:B------:R-:W4:Y:S04]  /*7a3c0*/  LDL.LU R111, [R1+0x38c] ;  /* 0x00038c00016f7983 */ /* 0x000f280000300800 */
[----:B------:R-:W-:Y:S04]  /*7a3d0*/  STL.64 [R1+0x1b28], R70 ;  /* 0x001b284601007387 */ /* 0x000fe80000100a00 */
[----:B------:R-:W-:Y:S01]  /*7a3e0*/  STL.64 [R1+0x1b20], R68 ;  /* 0x001b204401007387 */ /* 0x000fe20000100a00 */
[C---:B--2---:R-:W-:Y:S08]  /*7a3f0*/  HMMA.1688.F32.TF32 R92, R112.reuse, R44, R92 ;  /* 0x0000002c705c723c */ /* 0x044ff0000008105c */
[C---:B---3--:R-:W-:Y:S08]  /*7a400*/  HMMA.1688.F32.TF32 R76, R112.reuse, R28, R76 ;  /* 0x0000001c704c723c */ /* 0x048ff0000008104c */
[C---:B-----5:R-:W-:Y:S08]  /*7a410*/  HMMA.1688.F32.TF32 R72, R112.reuse, R24, R120 ;  /* 0x000000187048723c */ /* 0x060ff00000081078 */
[C---:B----4-:R-:W-:Y:S08]  /*7a420*/  HMMA.1688.F32.TF32 R80, R112.reuse, R32, R80 ;  /* 0x000000207050723c */ /* 0x050ff00000081050 */
[C---:B------:R-:W-:Y:S07]  /*7a430*/  HMMA.1688.F32.TF32 R84, R112.reuse, R36, R84 ;  /* 0x000000247054723c */ /* 0x040fee0000081054 */
[----:B------:R2:W-:Y:S01]  /*7a440*/  STL.64 [R1+0x1b38], R74 ;  /* 0x001b384a01007387 */ /* 0x0005e20000100a00 */
[C---:B------:R-:W-:Y:S03]  /*7a450*/  HMMA.1688.F32.TF32 R88, R112.reuse, R40, R88 ;  /* 0x000000287058723c */ /* 0x040fe60000081058 */
[----:B------:R3:W-:Y:S05]  /*7a460*/  STL.64 [R1+0x1b30], R72 ;  /* 0x001b304801007387 */ /* 0x0007ea0000100a00 */
[C---:B------:R-:W-:Y:S01]  /*7a470*/  HMMA.1688.F32.TF32 R96, R112.reuse, R48, R96 ;  /* 0x000000307060723c */ /* 0x040fe20000081060 */
[----:B------:R-:W-:Y:S04]  /*7a480*/  STL.64 [R1+0x1b48], R78 ;  /* 0x001b484e01007387 */ /* 0x000fe80000100a00 */
[----:B------:R-:W-:Y:S03]  /*7a490*/  STL.64 [R1+0x1b40], R76 ;  /* 0x001b404c01007387 */ /* 0x000fe60000100a00 */
[C---:B------:R-:W-:Y:S01]  /*7a4a0*/  HMMA.1688.F32.TF32 R100, R112.reuse, R52, R100 ;  /* 0x000000347064723c */ /* 0x040fe20000081064 */
[----:B------:R4:W-:Y:S04]  /*7a4b0*/  STL.64 [R1+0x1b58], R82 ;  /* 0x001b585201007387 */ /* 0x0009e80000100a00 */
[----:B------:R5:W-:Y:S03]  /*7a4c0*/  STL.64 [R1+0x1b50], R80 ;  /* 0x001b505001007387 */ /* 0x000be60000100a00 */
[C---:B-1----:R-:W-:Y:S01]  /*7a4d0*/  HMMA.1688.F32.TF32 R104, R112.reuse, R56, R104 ;  /* 0x000000387068723c */ /* 0x042fe20000081068 */
        /* <DEDUP_REMOVED lines=8> */
[----:B------:R-:W5:Y:S04]  /*7a560*/  LDL R2, [R1+0x474] ;  /* 0x0004740001027983 */ /* 0x000f680000100800 */
[----:B------:R-:W-:Y:S04]  /*7a570*/  STL.64 [R1+0x1ba8], R102 ;  /* 0x001ba86601007387 */ /* 0x000fe80000100a00 */
[----:B------:R-:W-:Y:S04]  /*7a580*/  STL.64 [R1+0x1ba0], R100 ;  /* 0x001ba06401007387 */ /* 0x000fe80000100a00 */
[----:B------:R-:W-:Y:S04]  /*7a590*/  STL.64 [R1+0x1bb8], R106 ;  /* 0x001bb86a01007387 */ /* 0x000fe80000100a00 */
[----:B------:R-:W-:Y:S04]  /*7a5a0*/  STL.64 [R1+0x1bb0], R104 ;  /* 0x001bb06801007387 */ /* 0x000fe80000100a00 */
        /* <DEDUP_REMOVED lines=58> */
[----:B------:R-:W-:Y:S01]  /*7a950*/  STL.64 [R1+0x1bc0], R108 ;  /* 0x001bc06c01007387 */ /* 0x000fe20000100a00 */
[----:B--2---:R-:W-:-:S02]  /*7a960*/  IMAD.MOV.U32 R75, RZ, RZ, R204 ;  /* 0x000000ffff4b7224 */ /* 0x004fc400078e00cc */
[----:B------:R-:W-:Y:S02]  /*7a970*/  IMAD.MOV.U32 R74, RZ, RZ, R205 ;  /* 0x000000ffff4a7224 */ /* 0x000fe400078e00cd */
[----:B---3--:R-:W-:Y:S02]  /*7a980*/  IMAD.MOV.U32 R73, RZ, RZ, R206 ;  /* 0x000000ffff497224 */ /* 0x008fe400078e00ce */
[----:B------:R-:W-:Y:S02]  /*7a990*/  IMAD.MOV.U32 R72, RZ, RZ, R207 ;  /* 0x000000ffff487224 */ /* 0x000fe400078e00cf */
[----:B------:R-:W-:Y:S01]  /*7a9a0*/  IMAD.MOV.U32 R251, RZ, RZ, R200 ;  /* 0x000000fffffb7224 */ /* 0x000fe200078e00c8 */
[----:B------:R-:W-:Y:S01]  /*7a9b0*/  MOV R249, R202 ;  /* 0x000000ca00f97202 */ /* 0x000fe20000000f00 */
        /* <DEDUP_REMOVED lines=8> */
[----:B----4-:R-:W-:Y:S02]  /*7aa40*/  IMAD.MOV.U32 R83, RZ, RZ, R196 ;  /* 0x000000ffff537224 */ /* 0x010fe400078e00c4 */
[----:B------:R-:W-:Y:S02]  /*7aa50*/  IMAD.MOV.U32 R82, RZ, RZ, R197 ;  /* 0x000000ffff527224 */ /* 0x000fe400078e00c5 */
[----:B-----5:R-:W-:Y:S02]  /*7aa60*/  IMAD.MOV.U32 R81, RZ, RZ, R198 ;  /* 0x000000ffff517224 */ /* 0x020fe400078e00c6 */
[----:B------:R-:W-:Y:S02]  /*7aa70*/  IMAD.MOV.U32 R80, RZ, RZ, R199 ;  /* 0x000000ffff507224 */ /* 0x000fe400078e00c7 */
[----:B------:R-:W-:Y:S02]  /*7aa80*/  IMAD.MOV.U32 R245, RZ, RZ, R212 ;  /* 0x000000fffff57224 */ /* 0x000fe400078e00d4 */
[----:B------:R-:W-:-:S02]  /*7aa90*/  IMAD.MOV.U32 R246, RZ, RZ, R213 ;  /* 0x000000fffff67224 */ /* 0x000fc400078e00d5 */
[----:B------:R-:W-:Y:S02]  /*7aaa0*/  IMAD.MOV.U32 R247, RZ, RZ, R214 ;  /* 0x000000fffff77224 */ /* 0x000fe400078e00d6 */
[----:B------:R-:W-:Y:S01]  /*7aab0*/  IMAD.MOV.U32 R76, RZ, RZ, R215 ;  /* 0x000000ffff4c7224 */ /* 0x000fe200078e00d7 */
[----:B------:R-:W-:Y:S08]  /*7aac0*/  HMMA.1688.F32.TF32 R116, R172, R4, R116 ;  /* 0x00000004ac74723c */ /* 0x000ff00000081074 */
[----:B------:R-:W-:Y:S08]  /*7aad0*/  HMMA.1688.F32.TF32 R112, R112, R64, R216 ;  /* 0x000000407070723c */ /* 0x000ff000000810d8 */
[C---:B------:R-:W-:Y:S11]  /*7aae0*/  HMMA.1688.F32.TF32 R120, R172.reuse, R8, R120 ;  /* 0x00000008ac78723c */ /* 0x040ff60000081078 */
[----:B------:R-:W-:Y:S04]  /*7aaf0*/  @!UPT UIADD3 URZ, URZ, URZ, URZ ;  /* 0x0000003f3f3ff290 */ /* 0x000fe8000fffe03f */
[----:B------:R-:W-:Y:S04]  /*7ab00*/  STL.64 [R1+0x1bd8], R114 ;  /* 0x001bd87201007387 */ /* 0x000fe80000100a00 */
[----:B------:R-:W-:Y:S01]  /*7ab10*/  STL.64 [R1+0x1bd0], R112 ;  /* 0x001bd07001007387 */ /* 0x000fe20000100a00 */
[C---:B------:R-:W-:Y:S03]  /*7ab20*/  HMMA.1688.F32.TF32 R124, R172.reuse, R16, R124 ;  /* 0x00000010ac7c723c */ /* 0x040fe6000008107c */
[----:B------:R-:W-:Y:S04]  /*7ab30*/  STL.64 [R1+0x1be8], R118 ;  /* 0x001be87601007387 */ /* 0x000fe80000100a00 */
[----:B------:R-:W-:Y:S04]  /*7ab40*/  STL.64 [R1+0x1be0], R116 ;  /* 0x001be07401007387 */ /* 0x000fe80000100a00 */
[----:B------:R-:W-:Y:S04]  /*7ab50*/  STL.64 [R1+0x1bf8], R122 ;  /* 0x001bf87a01007387 */ /* 0x000fe80000100a00 */
[----:B------:R-:W-:Y:S08]  /*7ab60*/  STL.64 [R1+0x1bf0], R120 ;  /* 0x001bf07801007387 */ /* 0x000ff00000100a00 */
        /* <DEDUP_REMOVED lines=16> */
[----:B------:R-:W5:Y:S01]  /*7ac70*/  LDL.LU R194, [R1+0x318] ;  /* 0x0003180001c27983 */ /* 0x000f620000300800 */
[----:B------:R-:W-:Y:S03]  /*7ac80*/  HMMA.1688.F32.TF32 R68, R172, R12, R208 ;  /* 0x0000000cac44723c */ /* 0x000fe600000810d0 */
        /* <DEDUP_REMOVED lines=25> */
[----:B-1----:R-:W5:Y:S04]  /*7ae20*/  LDL.LU R84, [R1+0x2c0] ;  /* 0x0002c00001547983 */ /* 0x002f680000300800 */
        /* <DEDUP_REMOVED lines=20> */
[----:B------:R-:W-:Y:S01]  /*7af70*/  IMAD.MOV.U32 R69, RZ, RZ, R178 ;  /* 0x000000ffff457224 */ /* 0x000fe200078e00b2 */
[----:B------:R-:W-:Y:S01]  /*7af80*/  LDS R179, [R2+0x145480] ;  /* 0x1454800002b37984 */ /* 0x000fe20000000800 */
[----:B------:R-:W-:-:S02]  /*7af90*/  IMAD.MOV.U32 R70, RZ, RZ, R177 ;  /* 0x000000ffff467224 */ /* 0x000fc400078e00b1 */
[----:B------:R-:W-:Y:S01]  /*7afa0*/  IMAD.MOV.U32 R71, RZ, RZ, R176 ;  /* 0x000000ffff477224 */ /* 0x000fe200078e00b0 */
[----:B------:R-:W-:Y:S04]  /*7afb0*/  LDS R178, [R0+0x145480] ;  /* 0x1454800000b27984 */ /* 0x000fe80000000800 */
[----:B------:R-:W-:Y:S04]  /*7afc0*/  LDS R176, [R0+0x145080] ;  /* 0x1450800000b07984 */ /* 0x000fe80000000800 */
[----:B------:R-:W1:Y:S01]  /*7afd0*/  LDS R177, [R2+0x145080] ;  /* 0x1450800002b17984 */ /* 0x000e620000000800 */
        /* <DEDUP_REMOVED lines=10> */
[C---:B------:R-:W-:Y:S08]  /*7b080*/  HMMA.1688.F32.TF32 R208, R240.reuse, R32, R208 ;  /* 0x00000020f0d0723c */ /* 0x040ff000000810d0 */
[C---:B--2---:R-:W-:Y:S08]  /*7b090*/  HMMA.1688.F32.TF32 R216, R240.reuse, R40, R216 ;  /* 0x00000028f0d8723c */ /* 0x044ff000000810d8 */
[C---:B------:R-:W-:Y:S08]  /*7b0a0*/  HMMA.1688.F32.TF32 R220, R240.reuse, R44, R220 ;  /* 0x0000002cf0dc723c */ /* 0x040ff000000810dc */
[C---:B---3--:R-:W-:Y:S08]  /*7b0b0*/  HMMA.1688.F32.TF32 R204, R240.reuse, R28, R204 ;  /* 0x0000001cf0cc723c */ /* 0x048ff000000810cc */
[C---:B------:R-:W-:Y:S08]  /*7b0c0*/  HMMA.1688.F32.TF32 R224, R240.reuse, R48, R224 ;  /* 0x00000030f0e0723c */ /* 0x040ff000000810e0 */
[C---:B----4-:R-:W-:Y:S08]  /*7b0d0*/  HMMA.1688.F32.TF32 R200, R240.reuse, R24, R200 ;  /* 0x00000018f0c8723c */ /* 0x050ff000000810c8 */
[C---:B------:R-:W-:Y:S08]  /*7b0e0*/  HMMA.1688.F32.TF32 R232, R240.reuse, R56, R232 ;  /* 0x00000038f0e8723c */ /* 0x040ff000000810e8 */
[C---:B-----5:R-:W-:Y:S08]  /*7b0f0*/  HMMA.1688.F32.TF32 R192, R240.reuse, R16, R192 ;  /* 0x00000010f0c0723c */ /* 0x060ff000000810c0 */
[C---:B------:R-:W-:Y:S08]  /*7b100*/  HMMA.1688.F32.TF32 R236, R240.reuse, R60, R236 ;  /* 0x0000003cf0ec723c */ /* 0x040ff000000810ec */
[----:B------:R-:W-:Y:S08]  /*7b110*/  HMMA.1688.F32.TF32 R188, R240, R12, R188 ;  /* 0x0000000cf0bc723c */ /* 0x000ff000000810bc */
[----:B------:R-:W-:Y:S08]  /*7b120*/  HMMA.1688.F32.TF32 R168, R172, R60, R168 ;  /* 0x0000003caca8723c */ /* 0x000ff000000810a8 */
[----:B-1----:R-:W-:Y:S08]  /*7b130*/  HMMA.1688.F32.TF32 R72, R176, R16, R72 ;  /* 0x00000010b048723c */ /* 0x002ff00000081048 */
[C---:B------:R-:W-:Y:S08]  /*7b140*/  HMMA.1688.F32.TF32 R184, R240.reuse, R8, R184 ;  /* 0x00000008f0b8723c */ /* 0x040ff000000810b8 */
[C---:B------:R-:W-:Y:S08]  /*7b150*/  HMMA.1688.F32.TF32 R180, R240.reuse, R4, R180 ;  /* 0x00000004f0b4723c */ /* 0x040ff000000810b4 */
[-C--:B------:R-:W-:Y:S08]  /*7b160*/  HMMA.1688.F32.TF32 R196, R240, R20.reuse, R196 ;  /* 0x00000014f0c4723c */ /* 0x080ff000000810c4 */
[----:B------:R-:W-:Y:S08]  /*7b170*/  HMMA.1688.F32.TF32 R68, R176, R20, R68 ;  /* 0x00000014b044723c */ /* 0x000ff00000081044 */
[----:B------:R-:W-:Y:S08]  /*7b180*/  HMMA.1688.F32.TF32 R228, R240, R52, R228 ;  /* 0x00000034f0e4723c */ /* 0x000ff000000810e4 */
[----:B------:R-:W-:Y:S08]  /*7b190*/  HMMA.1688.F32.TF32 R172, R172, R64, R212 ;  /* 0x00000040acac723c */ /* 0x000ff000000810d4 */
[C---:B------:R-:W-:Y:S08]  /*7b1a0*/  HMMA.1688.F32.TF32 R212, R240.reuse, R36, R84 ;  /* 0x00000024f0d4723c */ /* 0x040ff00000081054 */
[----:B------:R-:W-:Y:S08]  /*7b1b0*/  HMMA.1688.F32.TF32 R240, R240, R64, R80 ;  /* 0x00000040f0f0723c */ /* 0x000ff00000081050 */
[C---:B------:R-:W-:Y:S01]  /*7b1c0*/  HMMA.1688.F32.TF32 R80, R176.reuse, R8, R248 ;  /* 0x00000008b050723c */ /* 0x040fe200000810f8 */
[----:B------:R-:W-:Y:S04]  /*7b1d0*/  LDS R248, [R3+0x145800] ;  /* 0x1458000003f87984 */ /* 0x000fe80000000800 */
[----:B------:R-:W-:Y:S03]  /*7b1e0*/  LDS R250, [R3+0x145c00] ;  /* 0x145c000003fa7984 */ /* 0x000fe60000000800 */
[----:B------:R-:W-:Y:S01]  /*7b1f0*/  HMMA.1688.F32.TF32 R76, R176, R12, R76 ;  /* 0x0000000cb04c723c */ /* 0x000fe2000008104c */
[----:B------:R-:W-:Y:S04]  /*7b200*/  LDS R249, [R252+0x145800] ;  /* 0x14580000fcf97984 */ /* 0x000fe80000000800 */
[----:B------:R-:W1:Y:S10]  /*7b210*/  LDS R251, [R252+0x145c00] ;  /* 0x145c0000fcfb7984 */ /* 0x000e740000000800 */
[----:B------:R-:W-:Y:S04]  /*7b220*/  STL.64 [R1+0x170], R80 ;  /* 0x0001705001007387 */ /* 0x000fe80000100a00 */
[----:B------:R-:W-:Y:S04]  /*7b230*/  STL.64 [R1+0x178], R82 ;  /* 0x0001785201007387 */ /* 0x000fe80000100a00 */
[----:B------:R2:W-:Y:S04]  /*7b240*/  STL.64 [R1+0x160], R76 ;  /* 0x0001604c01007387 */ /* 0x0005e80000100a00 */
[----:B------:R3:W-:Y:S04]  /*7b250*/  STL.64 [R1+0x168], R78 ;  /* 0x0001684e01007387 */ /* 0x0007e80000100a00 */
[----:B------:R-:W4:Y:S04]  /*7b260*/  LDL.LU R84, [R1] ;  /* 0x0000000001547983 */ /* 0x000f280000300800 */
[----:B------:R5:W-:Y:S04]  /*7b270*/  STL.64 [R1+0x150], R72 ;  /* 0x0001504801007387 */ /* 0x000be80000100a00 */
[----:B------:R1:W-:Y:S04]  /*7b280*/  STL.64 [R1+0x158], R74 ;  /* 0x0001584a01007387 */ /* 0x0003e80000100a00 */
[----:B------:R1:W-:Y:S04]  /*7b290*/  STL.64 [R1+0x140], R68 ;  /* 0x0001404401007387 */ /* 0x0003e80000100a00 */
[----:B------:R1:W-:Y:S04]  /*7b2a0*/  STL.64 [R1+0x148], R70 ;  /* 0x0001484601007387 */ /* 0x0003e80000100a00 */
        /* <DEDUP_REMOVED lines=43> */
[----:B--2---:R-:W-:-:S03]  /*7b560*/  IMAD.MOV.U32 R76, RZ, RZ, R26 ;  /* 0x000000ffff4c7224 */ /* 0x004fc600078e001a */
[----:B------:R-:W2:Y:S01]  /*7b570*/  LDL.LU R80, [R1+0x40] ;  /* 0x0000400001507983 */ /* 0x000ea20000300800 */
[----:B------:R-:W-:-:S03]  /*7b580*/  MOV R77, R27 ;  /* 0x0000001b004d7202 */ /* 0x000fc60000000f00 */
[----:B------:R-:W2:Y:S01]  /*7b590*/  LDL.LU R81, [R1+0x44] ;  /* 0x0000440001517983 */ /* 0x000ea20000300800 */
[----:B---3--:R-:W-:-:S03]  /*7b5a0*/  IMAD.MOV.U32 R78, RZ, RZ, R22 ;  /* 0x000000ffff4e7224 */ /* 0x008fc600078e0016 */
[----:B------:R-:W2:Y:S01]  /*7b5b0*/  LDL.LU R82, [R1+0x48] ;  /* 0x0000480001527983 */ /* 0x000ea20000300800 */
[----:B------:R-:W-:-:S03]  /*7b5c0*/  IMAD.MOV.U32 R79, RZ, RZ, R23 ;  /* 0x000000ffff4f7224 */ /* 0x000fc600078e0017 */
[----:B------:R-:W2:Y:S01]  /*7b5d0*/  LDL.LU R83, [R1+0x4c] ;  /* 0x00004c0001537983 */ /* 0x000ea20000300800 */
[----:B-----5:R-:W-:-:S03]  /*7b5e0*/  IMAD.MOV.U32 R72, RZ, RZ, R18 ;  /* 0x000000ffff487224 */ /* 0x020fc600078e0012 */
[----:B------:R-:W3:Y:S01]  /*7b5f0*/  LDL.LU R26, [R1+0x1c3c] ;  /* 0x001c3c00011a7983 */ /* 0x000ee20000300800 */
[----:B------:R-:W-:-:S03]  /*7b600*/  IMAD.MOV.U32 R73, RZ, RZ, R19 ;  /* 0x000000ffff497224 */ /* 0x000fc600078e0013 */
[----:B------:R-:W3:Y:S01]  /*7b610*/  LDL.LU R27, [R1+0x1c38] ;  /* 0x001c3800011b7983 */ /* 0x000ee20000300800 */
[----:B-1----:R-:W-:-:S03]  /*7b620*/  IMAD.MOV.U32 R74, RZ, RZ, R14 ;  /* 0x000000ffff4a7224 */ /* 0x002fc600078e000e */
[----:B------:R-:W5:Y:S01]  /*7b630*/  LDL.LU R22, [R1+0x1c34] ;  /* 0x001c340001167983 */ /* 0x000f620000300800 */
[----:B------:R-:W-:-:S03]  /*7b640*/  IMAD.MOV.U32 R75, RZ, RZ, R15 ;  /* 0x000000ffff4b7224 */ /* 0x000fc600078e000f */
[----:B------:R-:W5:Y:S01]  /*7b650*/  LDL.LU R23, [R1+0x1c30] ;  /* 0x001c300001177983 */ /* 0x000f620000300800 */
[----:B------:R-:W-:-:S03]  /*7b660*/  IMAD.MOV.U32 R68, RZ, RZ, R10 ;  /* 0x000000ffff447224 */ /* 0x000fc600078e000a */
[----:B------:R-:W2:Y:S01]  /*7b670*/  LDL.LU R18, [R1+0x1c2c] ;  /* 0x001c2c0001127983 */ /* 0x000ea20000300800 */
[----:B------:R-:W-:-:S03]  /*7b680*/  IMAD.MOV.U32 R69, RZ, RZ, R11 ;  /* 0x000000ffff457224 */ /* 0x000fc600078e000b */
[----:B------:R-:W2:Y:S01]  /*7b690*/  LDL.LU R19, [R1+0x1c28] ;  /* 0x001c280001137983 */ /* 0x000ea20000300800 */
[----:B------:R-:W-:-:S03]  /*7b6a0*/  IMAD.MOV.U32 R70, RZ, RZ, R6 ;  /* 0x000000ffff467224 */ /* 0x000fc600078e0006 */
[----:B------:R-:W2:Y:S01]  /*7b6b0*/  LDL.LU R14, [R1+0x1c24] ;  /* 0x001c2400010e7983 */ /* 0x000ea20000300800 */
[----:B------:R-:W-:-:S03]  /*7b6c0*/  IMAD.MOV.U32 R71, RZ, RZ, R7 ;  /* 0x000000ffff477224 */ /* 0x000fc600078e0007 */
[----:B------:R-:W2:Y:S04]  /*7b6d0*/  LDL.LU R15, [R1+0x1c20] ;  /* 0x001c2000010f7983 */ /* 0x000ea80000300800 */
[----:B------:R-:W2:Y:S04]  /*7b6e0*/  LDL.LU R10, [R1+0x1c1c] ;  /* 0x001c1c00010a7983 */ /* 0x000ea80000300800 */
[----:B------:R-:W2:Y:S04]  /*7b6f0*/  LDL.LU R11, [R1+0x1c18] ;  /* 0x001c1800010b7983 */ /* 0x000ea80000300800 */
[----:B------:R-:W2:Y:S04]  /*7b700*/  LDL.LU R6, [R1+0x1c14] ;  /* 0x001c140001067983 */ /* 0x000ea80000300800 */
[----:B------:R-:W2:Y:S01]  /*7b710*/  LDL.LU R7, [R1+0x1c10] ;  /* 0x001c100001077983 */ /* 0x000ea20000300800 */
[C---:B------:R-:W-:Y:S08]  /*7b720*/  HMMA.1688.F32.TF32 R244, R176.reuse, R4, R244 ;  /* 0x00000004b0f4723c */ /* 0x040ff000000810f4 */
[C---:B----4-:R-:W-:Y:S08]  /*7b730*/  HMMA.1688.F32.TF32 R88, R176.reuse, R60, R88 ;  /* 0x0000003cb058723c */ /* 0x050ff00000081058 */
[C---:B------:R-:W-:Y:S08]  /*7b740*/  HMMA.1688.F32.TF32 R96, R176.reuse, R52, R96 ;  /* 0x00000034b060723c */ /* 0x040ff00000081060 */
[C---:B------:R-:W-:Y:S08]  /*7b750*/  HMMA.1688.F32.TF32 R100, R176.reuse, R48, R100 ;  /* 0x00000030b064723c */ /* 0x040ff00000081064 */
[C---:B------:R-:W-:Y:S08]  /*7b760*/  HMMA.1688.F32.TF32 R112, R176.reuse, R36, R112 ;  /* 0x00000024b070723c */ /* 0x040ff00000081070 */
[C---:B------:R-:W-:Y:S08]  /*7b770*/  HMMA.1688.F32.TF32 R120, R176.reuse, R28, R120 ;  /* 0x0000001cb078723c */ /* 0x040ff00000081078 */
[C---:B------:R-:W-:Y:S08]  /*7b780*/  HMMA.1688.F32.TF32 R124, R176.reuse, R24, R124 ;  /* 0x00000018b07c723c */ /* 0x040ff0000008107c */
[C---:B------:R-:W-:Y:S11]  /*7b790*/  HMMA.1688.F32.TF32 R116, R176.reuse, R32, R116 ;  /* 0x00000020b074723c */ /* 0x040ff60000081074 */
[----:B------:R-:W-:Y:S04]  /*7b7a0*/  @!UPT UIADD3 URZ, URZ, URZ, URZ ;  /* 0x0000003f3f3ff290 */ /* 0x000fe8000fffe03f */
[----:B------:R-:W-:Y:S01]  /*7b7b0*/  STL.64 [R1+0x130], R124 ;  /* 0x0001307c01007387 */ /* 0x000fe20000100a00 */
[C---:B------:R-:W-:Y:S03]  /*7b7c0*/  HMMA.1688.F32.TF32 R108, R176.reuse, R40, R108 ;  /* 0x00000028b06c723c */ /* 0x040fe6000008106c */
[----:B------:R1:W-:Y:S05]  /*7b7d0*/  STL.64 [R1+0x138], R126 ;  /* 0x0001387e01007387 */ /* 0x0003ea0000100a00 */
[C---:B------:R-:W-:Y:S01]  /*7b7e0*/  HMMA.1688.F32.TF32 R104, R176.reuse, R44, R104 ;  /* 0x0000002cb068723c */ /* 0x040fe20000081068 */
[----:B-1----:R-:W4:Y:S04]  /*7b7f0*/  LDL.LU.64 R126, [R1+0x1c08] ;  /* 0x001c0800017e7983 */ /* 0x002f280000300a00 */
[----:B------:R-:W4:Y:S04]  /*7b800*/  LDL.LU.64 R124, [R1+0x1c00] ;  /* 0x001c0000017c7983 */ /* 0x000f280000300a00 */
[----:B------:R-:W-:Y:S04]  /*7b810*/  STL.64 [R1+0x120], R120 ;  /* 0x0001207801007387 */ /* 0x000fe80000100a00 */
[----:B------:R1:W-:Y:S01]  /*7b820*/  STL.64 [R1+0x128], R122 ;  /* 0x0001287a01007387 */ /* 0x0003e20000100a00 */
[----:B------:R-:W-:Y:S01]  /*7b830*/  HMMA.1688.F32.TF32 R92, R176, R56, R92 ;  /* 0x00000038b05c723c */ /* 0x000fe2000008105c */
[----:B------:R-:W-:-:S02]  /*7b840*/  IMAD.MOV.U32 R29, RZ, RZ, R0 ;  /* 0x000000ffff1d7224 */ /* 0x000fc400078e0000 */
[----:B-1----:R-:W3:Y:S04]  /*7b850*/  LDL.LU.64 R122, [R1+0x1bf8] ;  /* 0x001bf800017a7983 */ /* 0x002ee80000300a00 */
[----:B------:R-:W3:Y:S04]  /*7b860*/  LDL.LU.64 R120, [R1+0x1bf0] ;  /* 0x001bf00001787983 */ /* 0x000ee80000300a00 */
[----:B------:R-:W-:Y:S04]  /*7b870*/  STL.64 [R1+0x110], R116 ;  /* 0x0001107401007387 */ /* 0x000fe80000100a00 */
[----:B------:R1:W-:Y:S01]  /*7b880*/  STL.64 [R1+0x118], R118 ;  /* 0x0001187601007387 */ /* 0x0003e20000100a00 */
[----:B------:R-:W-:-:S02]  /*7b890*/  IMAD.MOV.U32 R0, RZ, RZ, R113 ;  /* 0x000000ffff007224 */ /* 0x000fc400078e0071 */
[----:B------:R-:W-:Y:S02]  /*7b8a0*/  IMAD.MOV.U32 R5, RZ, RZ, R110 ;  /* 0x000000ffff057224 */ /* 0x000fe400078e006e */
[----:B------:R-:W-:Y:S01]  /*7b8b0*/  IMAD.MOV.U32 R4, RZ, RZ, R111 ;  /* 0x000000ffff047224 */ /* 0x000fe200078e006f */
[----:B-1----:R-:W3:Y:S04]  /*7b8c0*/  LDL.LU.64 R118, [R1+0x1be8] ;  /* 0x001be80001767983 */ /* 0x002ee80000300a00 */
[----:B------:R-:W3:Y:S04]  /*7b8d0*/  LDL.LU.64 R116, [R1+0x1be0] ;  /* 0x001be00001747983 */ /* 0x000ee80000300a00 */
[----:B------:R-:W-:Y:S01]  /*7b8e0*/  STL [R1+0xf0], R112 ;  /* 0x0000f07001007387 */ /* 0x000fe20000100800 */
[----:B------:R-:W-:-:S03]  /*7b8f0*/  IMAD.MOV.U32 R9, RZ, RZ, R108 ;  /* 0x000000ffff097224 */ /* 0x000fc600078e006c */
[----:B------:R1:W-:Y:S01]  /*7b900*/  STL.64 [R1+0xf8], R114 ;  /* 0x0000f87201007387 */ /* 0x0003e20000100a00 */
[----:B------:R-:W-:Y:S01]  /*7b910*/  IMAD.MOV.U32 R8, RZ, RZ, R109 ;  /* 0x000000ffff087224 */ /* 0x000fe200078e006d */
[----:B------:R-:W-:Y:S02]  /*7b920*/  HMMA.1688.F32.TF32 R176, R176, R64, R84 ;  /* 0x00000040b0b0723c */ /* 0x000fe40000081054 */
[----:B-1----:R-:W3:Y:S04]  /*7b930*/  LDL.LU.64 R114, [R1+0x1bd8] ;  /* 0x001bd80001727983 */ /* 0x002ee80000300a00 */
[----:B------:R-:W3:Y:S04]  /*7b940*/  LDL.LU.64 R112, [R1+0x1bd0] ;  /* 0x001bd00001707983 */ /* 0x000ee80000300a00 */
[----:B------:R-:W3:Y:S01]  /*7b950*/  LDL.LU.64 R110, [R1+0x1bc8] ;  /* 0x001bc800016e7983 */ /* 0x000ee20000300a00 */
[C---:B--2---:R-:W-:Y:S03]  /*7b960*/  HMMA.1688.F32.TF32 R80, R248.reuse, R6, R80 ;  /* 0x00000006f850723c */ /* 0x044fe60000081050 */
[----:B------:R-:W2:Y:S04]  /*7b970*/  LDL.LU.64 R108, [R1+0x1bc0] ;  /* 0x001bc000016c7983 */ /* 0x000ea80000300a00 */
[----:B------:R-:W-:Y:S01]  /*7b980*/  STL.64 [R1+0xd0], R104 ;  /* 0x0000d06801007387 */ /* 0x000fe20000100a00 */
[C---:B------:R-:W-:Y:S03]  /*7b990*/  HMMA.1688.F32.TF32 R76, R248.reuse, R10, R76 ;  /* 0x0000000af84c723c */ /* 0x040fe6000008104c */
[----:B------:R1:W-:Y:S05]  /*7b9a0*/  STL.64 [R1+0xd8], R106 ;  /* 0x0000d86a01007387 */ /* 0x0003ea0000100a00 */
[C---:B------:R-:W-:Y:S01]  /*7b9b0*/  HMMA.1688.F32.TF32 R72, R248.reuse, R14, R72 ;  /* 0x0000000ef848723c */ /* 0x040fe20000081048 */
        /* <DEDUP_REMOVED lines=17> */
[----:B------:R-:W-:Y:S01]  /*7bad0*/  IMAD.MOV.U32 R57, RZ, RZ, R78 ;  /* 0x000000ffff397224 */ /* 0x000fe200078e004e */
[----:B------:R-:W-:Y:S01]  /*7bae0*/  MOV R60, R77 ;  /* 0x0000004d003c7202 */ /* 0x000fe20000000f00 */
[----:B------:R-:W-:Y:S01]  /*7baf0*/  IMAD.MOV.U32 R56, RZ, RZ, R79 ;  /* 0x000000ffff387224 */ /* 0x000fe200078e004f */
[----:B-1----:R-:W2:Y:S04]  /*7bb00*/  LDL.LU.64 R90, [R1+0x1b78] ;  /* 0x001b7800015a7983 */ /* 0x002ea80000300a00 */
[----:B------:R-:W2:Y:S04]  /*7bb10*/  LDL.LU.64 R88, [R1+0x1b70] ;  /* 0x001b700001587983 */ /* 0x000ea80000300a00 */
[----:B------:R-:W2:Y:S04]  /*7bb20*/  LDL.LU.64 R86, [R1+0x1b68] ;  /* 0x001b680001567983 */ /* 0x000ea80000300a00 */
[----:B------:R-:W2:Y:S04]  /*7bb30*/  LDL.LU.64 R84, [R1+0x1b60] ;  /* 0x001b600001547983 */ /* 0x000ea80000300a00 */
[----:B------:R-:W-:Y:S04]  /*7bb40*/  STL.64 [R1+0x80], R176 ;  /* 0x000080b001007387 */ /* 0x000fe80000100a00 */
[----:B------:R-:W-:Y:S04]  /*7bb50*/  STL.64 [R1+0x88], R178 ;  /* 0x000088b201007387 */ /* 0x000fe80000100a00 */
[----:B------:R-:W-:Y:S01]  /*7bb60*/  STL.64 [R1+0x70], R80 ;  /* 0x0000705001007387 */ /* 0x000fe20000100a00 */
[----:B------:R-:W-:-:S03]  /*7bb70*/  IMAD.MOV.U32 R61, RZ, RZ, R76 ;  /* 0x000000ffff3d7224 */ /* 0x000fc600078e004c */
[----:B------:R1:W-:Y:S01]  /*7bb80*/  STL.64 [R1+0x78], R82 ;  /* 0x0000785201007387 */ /* 0x0003e20000100a00 */
[----:B------:R-:W-:Y:S02]  /*7bb90*/  IMAD.MOV.U32 R17, RZ, RZ, R75 ;  /* 0x000000ffff117224 */ /* 0x000fe400078e004b */
[----:B------:R-:W-:Y:S01]  /*7bba0*/  IMAD.MOV.U32 R12, RZ, RZ, R70 ;  /* 0x000000ffff0c7224 */ /* 0x000fe200078e0046 */
[----:B------:R-:W-:Y:S01]  /*7bbb0*/  LDS R177, [R2+0x145800] ;  /* 0x1458000002b17984 */ /* 0x000fe20000000800 */
[----:B------:R-:W-:-:S03]  /*7bbc0*/  IMAD.MOV.U32 R16, RZ, RZ, R68 ;  /* 0x000000ffff107224 */ /* 0x000fc600078e0044 */
[----:B------:R5:W-:Y:S04]  /*7bbd0*/  LDS R179, [R2+0x145c00] ;  /* 0x145c000002b37984 */ /* 0x000be80000000800 */
[----:B-1----:R-:W2:Y:S04]  /*7bbe0*/  LDL.LU.64 R82, [R1+0x1b58] ;  /* 0x001b580001527983 */ /* 0x002ea80000300a00 */
[----:B------:R-:W2:Y:S04]  /*7bbf0*/  LDL.LU.64 R80, [R1+0x1b50] ;  /* 0x001b500001507983 */ /* 0x000ea80000300a00 */
[----:B------:R-:W2:Y:S04]  /*7bc00*/  LDL.LU.64 R78, [R1+0x1b48] ;  /* 0x001b4800014e7983 */ /* 0x000ea80000300a00 */
[----:B------:R-:W2:Y:S04]  /*7bc10*/  LDL.LU.64 R76, [R1+0x1b40] ;  /* 0x001b4000014c7983 */ /* 0x000ea80000300a00 */
[----:B------:R-:W-:Y:S01]  /*7bc20*/  STL.64 [R1+0x3c0], R72 ;  /* 0x0003c04801007387 */ /* 0x000fe20000100a00 */
[----:B-----5:R-:W-:-:S03]  /*7bc30*/  IMAD.MOV.U32 R2, RZ, RZ, R71 ;  /* 0x000000ffff027224 */ /* 0x020fc600078e0047 */
[----:B------:R1:W-:Y:S01]  /*7bc40*/  STL [R1+0x3c8], R74 ;  /* 0x0003c84a01007387 */ /* 0x0003e20000100800 */
[----:B------:R-:W-:-:S03]  /*7bc50*/  IMAD.MOV.U32 R13, RZ, RZ, R69 ;  /* 0x000000ffff0d7224 */ /* 0x000fc600078e0045 */
[----:B------:R-:W-:Y:S04]  /*7bc60*/  LDS R176, [R29+0x145800] ;  /* 0x145800001db07984 */ /* 0x000fe80000000800 */
[----:B------:R-:W5:Y:S04]  /*7bc70*/  LDS R178, [R29+0x145c00] ;  /* 0x145c00001db27984 */ /* 0x000f680000000800 */
[----:B-1----:R-:W3:Y:S04]  /*7bc80*/  LDL.LU.64 R74, [R1+0x1b38] ;  /* 0x001b3800014a7983 */ /* 0x002ee80000300a00 */
[----:B------:R-:W3:Y:S04]  /*7bc90*/  LDL.LU.64 R72, [R1+0x1b30] ;  /* 0x001b300001487983 */ /* 0x000ee80000300a00 */
[----:B------:R1:W-:Y:S04]  /*7bca0*/  STL [R1+0x1af8], R17 ;  /* 0x001af81101007387 */ /* 0x0003e80000100800 */
[----:B------:R-:W2:Y:S04]  /*7bcb0*/  LDL.LU.64 R70, [R1+0x1b28] ;  /* 0x001b280001467983 */ /* 0x000ea80000300a00 */
[----:B------:R-:W2:Y:S04]  /*7bcc0*/  LDL.LU.64 R68, [R1+0x1b20] ;  /* 0x001b200001447983 */ /* 0x000ea80000300a00 */
[----:B------:R-:W-:Y:S04]  /*7bcd0*/  STL [R1+0x1b08], R2 ;  /* 0x001b080201007387 */ /* 0x000fe80000100800 */
[----:B------:R-:W-:Y:S04]  /*7bce0*/  STL [R1+0x1b04], R12 ;  /* 0x001b040c01007387 */ /* 0x000fe80000100800 */
[----:B------:R-:W-:Y:S04]  /*7bcf0*/  STL [R1+0x1b00], R13 ;  /* 0x001b000d01007387 */ /* 0x000fe80000100800 */
[----:B------:R-:W-:Y:S01]  /*7bd00*/  STL [R1+0x1afc], R16 ;  /* 0x001afc1001007387 */ /* 0x000fe20000100800 */
[----:B--2---:R-:W-:Y:S11]  /*7bd10*/  HMMA.1688.F32.TF32 R68, R248, R22, R68 ;  /* 0x00000016f844723c */ /* 0x004ff60000081044 */
[----:B------:R-:W-:Y:S11]  /*7bd20*/  @!UPT UIADD3 URZ, URZ, URZ, URZ ;  /* 0x0000003f3f3ff290 */ /* 0x000ff6000fffe03f */
[----:B------:R-:W-:Y:S01]  /*7bd30*/  @!UPT UIADD3 URZ, URZ, URZ, URZ ;  /* 0x0000003f3f3ff290 */ /* 0x000fe2000fffe03f */
[----:B------:R-:W-:Y:S01]  /*7bd40*/  STL [R1+0x3a0], R68 ;  /* 0x0003a04401007387 */ /* 0x000fe20000100800 */
[----:B-1----:R-:W-:-:S03]  /*7bd50*/  IMAD.MOV.U32 R17, RZ, RZ, R69 ;  /* 0x000000ffff117224 */ /* 0x002fc600078e0045 */
[----:B------:R3:W-:Y:S02]  /*7bd60*/  STL.64 [R1+0x3a8], R70 ;  /* 0x0003a84601007387 */ /* 0x0007e40000100a00 */
        /* <DEDUP_REMOVED lines=9> */
[----:B------:R-:W-:Y:S01]  /*7be00*/  @!UPT UIADD3 URZ, URZ, URZ, URZ ;  /* 0x0000003f3f3ff290 */ /* 0x000fe2000fffe03f */
[----:B------:R1:W-:Y:S01]  /*7be10*/  STL.64 [R1+0x388], R70 ;  /* 0x0003884601007387 */ /* 0x0003e20000100a00 */
[----:B------:R-:W-:Y:S02]  /*7be20*/  IMAD.MOV.U32 R20, RZ, RZ, R68 ;  /* 0x000000ffff147224 */ /* 0x000fe400078e0044 */
[----:B------:R-:W-:Y:S02]  /*7be30*/  IMAD.MOV.U32 R21, RZ, RZ, R69 ;  /* 0x000000ffff157224 */ /* 0x000fe400078e0045 */
[C---:B-1----:R-:W-:Y:S03]  /*7be40*/  HMMA.1688.F32.TF32 R68, R248.reuse, R34, R80 ;  /* 0x00000022f844723c */ /* 0x042fe60000081050 */
[----:B------:R-:W-:Y:S04]  /*7be50*/  STL [R1+0x1af4], R21 ;  /* 0x001af41501007387 */ /* 0x000fe80000100800 */
[----:B------:R-:W-:Y:S01]  /*7be60*/  STL [R1+0x1af0], R20 ;  /* 0x001af01401007387 */ /* 0x000fe20000100800 */
[C---:B------:R-:W-:Y:S11]  /*7be70*/  HMMA.1688.F32.TF32 R76, R248.reuse, R38, R84 ;  /* 0x00000026f84c723c */ /* 0x040ff60000081054 */
[----:B------:R-:W-:Y:S04]  /*7be80*/  @!UPT UIADD3 URZ, URZ, URZ, URZ ;  /* 0x0000003f3f3ff290 */ /* 0x000fe8000fffe03f */
[----:B------:R1:W-:Y:S01]  /*7be90*/  STL.64 [R1+0x378], R70 ;  /* 0x0003784601007387 */ /* 0x0003e20000100a00 */
[----:B------:R-:W-:Y:S02]  /*7bea0*/  IMAD.MOV.U32 R24, RZ, RZ, R68 ;  /* 0x000000ffff187224 */ /* 0x000fe400078e0044 */
[----:B------:R-:W-:Y:S02]  /*7beb0*/  IMAD.MOV.U32 R25, RZ, RZ, R69 ;  /* 0x000000ffff197224 */ /* 0x000fe400078e0045 */
[----:B-1----:R-:W-:Y:S03]  /*7bec0*/  HMMA.1688.F32.TF32 R68, R248, R42, R88 ;  /* 0x0000002af844723c */ /* 0x002fe60000081058 */
[----:B------:R-:W-:Y:S04]  /*7bed0*/  STL [R1+0x1aec], R25 ;  /* 0x001aec1901007387 */ /* 0x000fe80000100800 */
[----:B------:R-:W-:Y:S04]  /*7bee0*/  STL [R1+0x1ae8], R24 ;  /* 0x001ae81801007387 */ /* 0x000fe80000100800 */
[----:B------:R-:W2:Y:S04]  /*7bef0*/  LDL R75, [R1+0x474] ;  /* 0x00047400014b7983 */ /* 0x000ea80000100800 */
[----:B------:R1:W-:Y:S04]  /*7bf00*/  STL.64 [R1+0x360], R76 ;  /* 0x0003604c01007387 */ /* 0x0003e80000100a00 */
[----:B------:R3:W-:Y:S04]  /*7bf10*/  STL.64 [R1+0x368], R78 ;  /* 0x0003684e01007387 */ /* 0x0007e80000100a00 */
[----:B------:R4:W-:Y:S01]  /*7bf20*/  STL.64 [R1+0x358], R70 ;  /* 0x0003584601007387 */ /* 0x0009e20000100a00 */
[----:B-1----:R-:W-:-:S03]  /*7bf30*/  IMAD.MOV.U32 R76, RZ, RZ, R50 ;  /* 0x000000ffff4c7224 */ /* 0x002fc600078e0032 */
[----:B------:R-:W2:Y:S01]  /*7bf40*/  LDL.LU R50, [R1+0x1b1c] ;  /* 0x001b1c0001327983 */ /* 0x000ea20000300800 */
[----:B------:R-:W-:Y:S02]  /*7bf50*/  IMAD.MOV.U32 R77, RZ, RZ, R51 ;  /* 0x000000ffff4d7224 */ /* 0x000fe400078e0033 */
[----:B---3--:R-:W-:Y:S01]  /*7bf60*/  IMAD.MOV.U32 R78, RZ, RZ, R54 ;  /* 0x000000ffff4e7224 */ /* 0x008fe200078e0036 */
[----:B------:R-:W3:Y:S01]  /*7bf70*/  LDL.LU R51, [R1+0x1b18] ;  /* 0x001b180001337983 */ /* 0x000ee20000300800 */
[----:B------:R-:W-:-:S03]  /*7bf80*/  IMAD.MOV.U32 R79, RZ, RZ, R55 ;  /* 0x000000ffff4f7224 */ /* 0x000fc600078e0037 */
[----:B------:R-:W3:Y:S04]  /*7bf90*/  LDL.LU R54, [R1+0x1b14] ;  /* 0x001b140001367983 */ /* 0x000ee80000300800 */
[----:B------:R-:W3:Y:S01]  /*7bfa0*/  LDL.LU R55, [R1+0x1b10] ;  /* 0x001b100001377983 */ /* 0x000ee20000300800 */
[----:B------:R-:W-:Y:S01]  /*7bfb0*/  MOV R32, R68 ;  /* 0x0000004400207202 */ /* 0x000fe20000000f00 */
[----:B------:R-:W-:Y:S02]  /*7bfc0*/  IMAD.MOV.U32 R33, RZ, RZ, R69 ;  /* 0x000000ffff217224 */ /* 0x000fe400078e0045 */
[----:B----4-:R-:W-:Y:S03]  /*7bfd0*/  HMMA.1688.F32.TF32 R68, R248, R46, R92 ;  /* 0x0000002ef844723c */ /* 0x010fe6000008105c */
[----:B------:R-:W-:Y:S04]  /*7bfe0*/  STL [R1+0x1ae4], R33 ;  /* 0x001ae42101007387 */ /* 0x000fe80000100800 */
[----:B------:R-:W-:Y:S11]  /*7bff0*/  STL [R1+0x1ae0], R32 ;  /* 0x001ae02001007387 */ /* 0x000ff60000100800 */
[----:B------:R-:W-:Y:S05]  /*7c000*/  @!UPT UIADD3 URZ, URZ, URZ, URZ ;  /* 0x0000003f3f3ff290 */ /* 0x000fea000fffe03f */
[----:B------:R3:W-:Y:S01]  /*7c010*/  STL.64 [R1+0x348], R70 ;  /* 0x0003484601007387 */ /* 0x0007e20000100a00 */
[----:B------:R-:W-:Y:S02]  /*7c020*/  IMAD.MOV.U32 R36, RZ, RZ, R68 ;  /* 0x000000ffff247224 */ /* 0x000fe400078e0044 */
[----:B------:R-:W-:Y:S02]  /*7c030*/  IMAD.MOV.U32 R37, RZ, RZ, R69 ;  /* 0x000000ffff257224 */ /* 0x000fe400078e0045 */
[----:B------:R-:W-:Y:S01]  /*7c040*/  IMAD.MOV.U32 R74, RZ, RZ, R29 ;  /* 0x000000ffff4a7224 */ /* 0x000fe200078e001d */
[C---:B-----5:R-:W-:Y:S04]  /*7c050*/  HMMA.1688.F32.TF32 R88, R176.reuse, R58, R164 ;  /* 0x0000003ab058723c */ /* 0x060fe800000810a4 */
[----:B------:R-:W-:Y:S04]  /*7c060*/  LDS R92, [R74+0x145880] ;  /* 0x145880004a5c7984 */ /* 0x000fe80000000800 */
[----:B------:R-:W-:Y:S01]  /*7c070*/  LDS R94, [R74+0x145c80] ;  /* 0x145c80004a5e7984 */ /* 0x000fe20000000800 */
[C---:B------:R-:W-:Y:S03]  /*7c080*/  HMMA.1688.F32.TF32 R84, R176.reuse, R10, R120 ;  /* 0x0000000ab054723c */ /* 0x040fe60000081078 */
[----:B------:R-:W-:Y:S04]  /*7c090*/  LDS R72, [R74+0x146080] ;  /* 0x146080004a487984 */ /* 0x000fe80000000800 */
[----:B--2---:R-:W-:Y:S04]  /*7c0a0*/  LDS R93, [R75+0x145880] ;  /* 0x145880004b5d7984 */ /* 0x004fe80000000800 */
[----:B------:R-:W-:Y:S01]  /*7c0b0*/  LDS R95, [R75+0x145c80] ;  /* 0x145c80004b5f7984 */ /* 0x000fe20000000800 */
[----:B------:R-:W-:Y:S03]  /*7c0c0*/  HMMA.1688.F32.TF32 R116, R176, R6, R116 ;  /* 0x00000006b074723c */ /* 0x000fe60000081074 */
[----:B------:R-:W-:Y:S05]  /*7c0d0*/  LDS R73, [R75+0x146080] ;  /* 0x146080004b497984 */ /* 0x000fea0000000800 */
[C---:B---3--:R-:W-:Y:S08]  /*7c0e0*/  HMMA.1688.F32.TF32 R68, R248.reuse, R50, R96 ;  /* 0x00000032f844723c */ /* 0x048ff00000081060 */
[C---:B------:R-:W-:Y:S11]  /*7c0f0*/  HMMA.1688.F32.TF32 R80, R248.reuse, R54, R100 ;  /* 0x00000036f850723c */ /* 0x040ff60000081064 */
[----:B------:R-:W-:Y:S05]  /*7c100*/  @!UPT UIADD3 URZ, URZ, URZ, URZ ;  /* 0x0000003f3f3ff290 */ /* 0x000fea000fffe03f */
[----:B------:R-:W-:Y:S02]  /*7c110*/  IMAD.MOV.U32 R40, RZ, RZ, R68 ;  /* 0x000000ffff287224 */ /* 0x000fe400078e0044 */
[----:B------:R-:W-:Y:S02]  /*7c120*/  IMAD.MOV.U32 R41, RZ, RZ, R69 ;  /* 0x000000ffff297224 */ /* 0x000fe400078e0045 */
[----:B------:R-:W-:Y:S02]  /*7c130*/  IMAD.MOV.U32 R33, RZ, RZ, R70 ;  /* 0x000000ffff217224 */ /* 0x000fe400078e0046 */
[----:B------:R-:W-:Y:S01]  /*7c140*/  IMAD.MOV.U32 R32, RZ, RZ, R71 ;  /* 0x000000ffff207224 */ /* 0x000fe200078e0047 */
[----:B------:R-:W-:Y:S01]  /*7c150*/  STL.64 [R1+0x320], R80 ;  /* 0x0003205001007387 */ /* 0x000fe20000100a00 */
[C---:B------:R-:W-:Y:S03]  /*7c160*/  HMMA.1688.F32.TF32 R68, R248.reuse, R58, R104 ;  /* 0x0000003af844723c */ /* 0x040fe60000081068 */
[----:B------:R1:W-:Y:S05]  /*7c170*/  STL.64 [R1+0x328], R82 ;  /* 0x0003285201007387 */ /* 0x0003ea0000100a00 */
[C---:B-1----:R-:W-:Y:S11]  /*7c180*/  HMMA.1688.F32.TF32 R80, R248.reuse, R62, R108 ;  /* 0x0000003ef850723c */ /* 0x042ff6000008106c */
[----:B------:R-:W-:Y:S05]  /*7c190*/  @!UPT UIADD3 URZ, URZ, URZ, URZ ;  /* 0x0000003f3f3ff290 */ /* 0x000fea000fffe03f */
[----:B------:R-:W-:Y:S02]  /*7c1a0*/  IMAD.MOV.U32 R21, RZ, RZ, R68 ;  /* 0x000000ffff157224 */ /* 0x000fe400078e0044 */
[----:B------:R-:W-:Y:S02]  /*7c1b0*/  IMAD.MOV.U32 R20, RZ, RZ, R69 ;  /* 0x000000ffff147224 */ /* 0x000fe400078e0045 */
[----:B------:R-:W-:Y:S02]  /*7c1c0*/  IMAD.MOV.U32 R25, RZ, RZ, R70 ;  /* 0x000000ffff197224 */ /* 0x000fe400078e0046 */
[----:B------:R-:W-:Y:S02]  /*7c1d0*/  IMAD.MOV.U32 R24, RZ, RZ, R71 ;  /* 0x000000ffff187224 */ /* 0x000fe400078e0047 */
[----:B------:R-:W-:Y:S01]  /*7c1e0*/  HMMA.1688.F32.TF32 R68, R248, R66, R112 ;  /* 0x00000042f844723c */ /* 0x000fe20000081070 */
[----:B------:R-:W-:Y:S04]  /*7c1f0*/  STL.64 [R1+0x300], R80 ;  /* 0x0003005001007387 */ /* 0x000fe80000100a00 */
[----:B------:R1:W-:Y:S03]  /*7c200*/  STL.64 [R1+0x308], R82 ;  /* 0x0003085201007387 */ /* 0x0003e60000100a00 */
[C---:B-1----:R-:W-:Y:S08]  /*7c210*/  HMMA.1688.F32.TF32 R80, R176.reuse, R14, R76 ;  /* 0x0000000eb050723c */ /* 0x042ff0000008104c */
[C---:B------:R-:W-:Y:S07]  /*7c220*/  HMMA.1688.F32.TF32 R76, R176.reuse, R18, R124 ;  /* 0x00000012b04c723c */ /* 0x040fee000008107c */
[----:B------:R-:W-:Y:S01]  /*7c230*/  STL.64 [R1+0x2f8], R70 ;  /* 0x0002f84601007387 */ /* 0x000fe20000100a00 */
[----:B------:R-:W-:Y:S01]  /*7c240*/  HMMA.1688.F32.TF32 R96, R176, R30, R136 ;  /* 0x0000001eb060723c */ /* 0x000fe20000081088 */
[----:B------:R-:W-:-:S02]  /*7c250*/  IMAD.MOV.U32 R52, RZ, RZ, R68 ;  /* 0x000000ffff347224 */ /* 0x000fc400078e0044 */
[----:B------:R-:W-:Y:S01]  /*7c260*/  LDS R70, [R3+0x145c80] ;  /* 0x145c800003467984 */ /* 0x000fe20000000800 */
[----:B------:R-:W-:-:S03]  /*7c270*/  IMAD.MOV.U32 R53, RZ, RZ, R69 ;  /* 0x000000ffff357224 */ /* 0x000fc600078e0045 */
[----:B------:R-:W-:Y:S04]  /*7c280*/  LDS R68, [R3+0x145880] ;  /* 0x1458800003447984 */ /* 0x000fe80000000800 */
[----:B------:R-:W-:Y:S04]  /*7c290*/  STL.64 [R1+0x2e0], R80 ;  /* 0x0002e05001007387 */ /* 0x000fe80000100a00 */
[----:B------:R-:W-:Y:S01]  /*7c2a0*/  STL.64 [R1+0x2e8], R82 ;  /* 0x0002e85201007387 */ /* 0x000fe20000100a00 */
[----:B------:R-:W-:Y:S01]  /*7c2b0*/  MOV R64, R76 ;  /* 0x0000004c00407202 */ /* 0x000fe20000000f00 */
[----:B------:R-:W-:-:S02]  /*7c2c0*/  IMAD.MOV.U32 R65, RZ, RZ, R77 ;  /* 0x000000ffff417224 */ /* 0x000fc400078e004d */
[----:B------:R1:W-:Y:S04]  /*7c2d0*/  STL.64 [R1+0x2d8], R78 ;  /* 0x0002d84e01007387 */ /* 0x0003e80000100a00 */
[----:B------:R-:W-:Y:S04]  /*7c2e0*/  LDS R69, [R252+0x145880] ;  /* 0x14588000fc457984 */ /* 0x000fe80000000800 */
[----:B------:R-:W2:Y:S01]  /*7c2f0*/  LDS R71, [R252+0x145c80] ;  /* 0x145c8000fc477984 */ /* 0x000ea20000000800 */
[C---:B-1----:R-:W-:Y:S11]  /*7c300*/  HMMA.1688.F32.TF32 R76, R176.reuse, R22, R128 ;  /* 0x00000016b04c723c */ /* 0x042ff60000081080 */
[----:B------:R-:W-:Y:S11]  /*7c310*/  @!UPT UIADD3 URZ, URZ, URZ, URZ ;  /* 0x0000003f3f3ff290 */ /* 0x000ff6000fffe03f */
[----:B------:R-:W-:Y:S01]  /*7c320*/  @!UPT UIADD3 URZ, URZ, URZ, URZ ;  /* 0x0000003f3f3ff290 */ /* 0x000fe2000fffe03f */
[----:B------:R1:W-:Y:S01]  /*7c330*/  STL.64 [R1+0x2c0], R76 ;  /* 0x0002c04c01007387 */ /* 0x0003e20000100a00 */
[----:B------:R-:W-:Y:S02]  /*7c340*/  IMAD.MOV.U32 R29, RZ, RZ, R78 ;  /* 0x000000ffff1d7224 */ /* 0x000fe400078e004e */
[----:B------:R-:W-:Y:S02]  /*7c350*/  IMAD.MOV.U32 R28, RZ, RZ, R79 ;  /* 0x000000ffff1c7224 */ /* 0x000fe400078e004f */
[C---:B-1----:R-:W-:Y:S01]  /*7c360*/  HMMA.1688.F32.TF32 R76, R176.reuse, R26, R132 ;  /* 0x0000001ab04c723c */ /* 0x042fe20000081084 */
[----:B------:R1:W-:Y:S11]  /*7c370*/  STL [R1+0x1adc], R96 ;  /* 0x001adc6001007387 */ /* 0x0003f60000100800 */
[----:B------:R-:W-:Y:S11]  /*7c380*/  @!UPT UIADD3 URZ, URZ, URZ, URZ ;  /* 0x0000003f3f3ff290 */ /* 0x000ff6000fffe03f */
[----:B------:R-:W-:Y:S01]  /*7c390*/  @!UPT UIADD3 URZ, URZ, URZ, URZ ;  /* 0x0000003f3f3ff290 */ /* 0x000fe2000fffe03f */
[----:B------:R-:W-:Y:S02]  /*7c3a0*/  IMAD.MOV.U32 R49, RZ, RZ, R76 ;  /* 0x000000ffff317224 */ /* 0x000fe400078e004c */
[----:B------:R-:W-:Y:S02]  /*7c3b0*/  IMAD.MOV.U32 R48, RZ, RZ, R77 ;  /* 0x000000ffff307224 */ /* 0x000fe400078e004d */
[----:B------:R-:W-:Y:S02]  /*7c3c0*/  IMAD.MOV.U32 R45, RZ, RZ, R78 ;  /* 0x000000ffff2d7224 */ /* 0x000fe400078e004e */
[----:B------:R-:W-:Y:S02]  /*7c3d0*/  IMAD.MOV.U32 R44, RZ, RZ, R79 ;  /* 0x000000ffff2c7224 */ /* 0x000fe400078e004f */
[C---:B------:R-:W-:Y:S01]  /*7c3e0*/  HMMA.1688.F32.TF32 R76, R176.reuse, R50, R156 ;  /* 0x00000032b04c723c */ /* 0x040fe2000008109c */
[----:B------:R3:W-:Y:S04]  /*7c3f0*/  STL [R1+0x1ad8], R97 ;  /* 0x001ad86101007387 */ /* 0x0007e80000100800 */
[----:B------:R4:W-:Y:S03]  /*7c400*/  STL [R1+0x1ad4], R98 ;  /* 0x001ad46201007387 */ /* 0x0009e60000100800 */
[C---:B------:R-:W-:Y:S01]  /*7c410*/  HMMA.1688.F32.TF32 R80, R176.reuse, R46, R152 ;  /* 0x0000002eb050723c */ /* 0x040fe20000081098 */
[----:B------:R5:W-:Y:S11]  /*7c420*/  STL [R1+0x1ad0], R99 ;  /* 0x001ad06301007387 */ /* 0x000bf60000100800 */
[----:B------:R-:W-:Y:S04]  /*7c430*/  @!UPT UIADD3 URZ, URZ, URZ, URZ ;  /* 0x0000003f3f3ff290 */ /* 0x000fe8000fffe03f */
[----:B-1----:R-:W-:Y:S02]  /*7c440*/  IMAD.MOV.U32 R96, RZ, RZ, R76 ;  /* 0x000000ffff607224 */ /* 0x002fe400078e004c */
[----:B---3--:R-:W-:Y:S02]  /*7c450*/  IMAD.MOV.U32 R97, RZ, RZ, R77 ;  /* 0x000000ffff617224 */ /* 0x008fe400078e004d */
[----:B----4-:R-:W-:Y:S02]  /*7c460*/  IMAD.MOV.U32 R98, RZ, RZ, R78 ;  /* 0x000000ffff627224 */ /* 0x010fe400078e004e */
[----:B-----5:R-:W-:Y:S02]  /*7c470*/  IMAD.MOV.U32 R99, RZ, RZ, R79 ;  /* 0x000000ffff637224 */ /* 0x020fe400078e004f */
[C---:B------:R-:W-:Y:S01]  /*7c480*/  HMMA.1688.F32.TF32 R76, R176.reuse, R54, R160 ;  /* 0x00000036b04c723c */ /* 0x040fe200000810a0 */
[----:B------:R-:W-:Y:S04]  /*7c490*/  STL.64 [R1+0x60], R80 ;  /* 0x0000605001007387 */ /* 0x000fe80000100a00 */
[----:B------:R1:W-:Y:S03]  /*7c4a0*/  STL.64 [R1+0x68], R82 ;  /* 0x0000685201007387 */ /* 0x0003e60000100a00 */
[C---:B-1----:R-:W-:Y:S11]  /*7c4b0*/  HMMA.1688.F32.TF32 R80, R176.reuse, R62, R168 ;  /* 0x0000003eb050723c */ /* 0x042ff600000810a8 */
[----:B------:R-:W-:Y:S04]  /*7c4c0*/  @!UPT UIADD3 URZ, URZ, URZ, URZ ;  /* 0x0000003f3f3ff290 */ /* 0x000fe8000fffe03f */
[----:B------:R-:W-:Y:S04]  /*7c4d0*/  STL.64 [R1+0x290], R76 ;  /* 0x0002904c01007387 */ /* 0x000fe80000100a00 */
[----:B------:R1:W-:Y:S02]  /*7c4e0*/  STL.64 [R1+0x298], R78 ;  /* 0x0002984e01007387 */ /* 0x0003e40000100a00 */
[----:B-1----:R-:W-:Y:S02]  /*7c4f0*/  HMMA.1688.F32.TF32 R76, R176, R66, R172 ;  /* 0x00000042b04c723c */ /* 0x002fe400000810ac */
[----:B------:R-:W-:Y:S04]  /*7c500*/  STL.64 [R1+0x280], R88 ;  /* 0x0002805801007387 */ /* 0x000fe80000100a00 */
[----:B------:R-:W-:Y:S04]  /*7c510*/  STL.64 [R1+0x288], R90 ;  /* 0x0002885a01007387 */ /* 0x000fe80000100a00 */
[----:B------:R-:W-:Y:S04]  /*7c520*/  STL.64 [R1+0x270], R80 ;  /* 0x0002705001007387 */ /* 0x000fe80000100a00 */
[----:B------:R-:W-:Y:S09]  /*7c530*/  STL.64 [R1+0x278], R82 ;  /* 0x0002785201007387 */ /* 0x000ff20000100a00 */
[----:B------:R-:W-:Y:S04]  /*7c540*/  STL.64 [R1+0x260], R76 ;  /* 0x0002604c01007387 */ /* 0x000fe80000100a00 */
[----:B------:R2:W-:Y:S02]  /*7c550*/  STL.64 [R1+0x268], R78 ;  /* 0x0002684e01007387 */ /* 0x0005e40000100a00 */
[C---:B--2---:R-:W-:Y:S11]  /*7c560*/  HMMA.1688.F32.TF32 R76, R68.reuse, R14, R188 ;  /* 0x0000000e444c723c */ /* 0x044ff600000810bc */
[----:B------:R-:W-:Y:S11]  /*7c570*/  @!UPT UIADD3 URZ, URZ, URZ, URZ ;  /* 0x0000003f3f3ff290 */ /* 0x000ff6000fffe03f */
[----:B------:R-:W-:Y:S01]  /*7c580*/  @!UPT UIADD3 URZ, URZ, URZ, URZ ;  /* 0x0000003f3f3ff290 */ /* 0x000fe2000fffe03f */
[----:B------:R-:W-:Y:S04]  /*7c590*/  STL.64 [R1+0x250], R76 ;  /* 0x0002504c01007387 */ /* 0x000fe80000100a00 */
        /* <DEDUP_REMOVED lines=24> */
[----:B------:R-:W-:Y:S04]  /*7c720*/  STL.64 [R1+0x248], R90 ;  /* 0x0002485a01007387 */ /* 0x000fe80000100a00 */
[----:B------:R-:W-:Y:S04]  /*7c730*/  STL.64 [R1+0x230], R80 ;  /* 0x0002305001007387 */ /* 0x000fe80000100a00 */
[----:B------:R1:W-:Y:S02]  /*7c740*/  STL.64 [R1+0x238], R82 ;  /* 0x0002385201007387 */ /* 0x0003e40000100a00 */
[----:B-1----:R-:W-:Y:S09]  /*7c750*/  HMMA.1688.F32.TF32 R80, R68, R38, R212 ;  /* 0x000000264450723c */ /* 0x002ff200000810d4 */
        /* <DEDUP_REMOVED lines=11> */
[C---:B------:R-:W-:Y:S01]  /*7c810*/  HMMA.1688.F32.TF32 R76, R68.reuse, R50, R224 ;  /* 0x00000032444c723c */ /* 0x040fe200000810e0 */
[----:B------:R-:W-:Y:S04]  /*7c820*/  STL.64 [R1+0x1f0], R80 ;  /* 0x0001f05001007387 */ /* 0x000fe80000100a00 */
[----:B------:R1:W-:Y:S03]  /*7c830*/  STL.64 [R1+0x1f8], R82 ;  /* 0x0001f85201007387 */ /* 0x0003e60000100a00 */
[C---:B------:R-:W-:Y:S08]  /*7c840*/  HMMA.1688.F32.TF32 R88, R68.reuse, R54, R228 ;  /* 0x000000364458723c */ /* 0x040ff000000810e4 */
[----:B-1----:R-:W-:Y:S08]  /*7c850*/  HMMA.1688.F32.TF32 R80, R68, R58, R232 ;  /* 0x0000003a4450723c */ /* 0x002ff000000810e8 */
[----:B------:R-:W-:-:S02]  /*7c860*/  IMAD.MOV.U32 R223, RZ, RZ, R76 ;  /* 0x000000ffffdf7224 */ /* 0x000fc400078e004c */
[----:B------:R-:W-:Y:S02]  /*7c870*/  IMAD.MOV.U32 R222, RZ, RZ, R77 ;  /* 0x000000ffffde7224 */ /* 0x000fe400078e004d */
[----:B------:R-:W-:Y:S02]  /*7c880*/  IMAD.MOV.U32 R221, RZ, RZ, R78 ;  /* 0x000000ffffdd7224 */ /* 0x000fe400078e004e */
[----:B------:R-:W-:Y:S02]  /*7c890*/  IMAD.MOV.U32 R220, RZ, RZ, R79 ;  /* 0x000000ffffdc7224 */ /* 0x000fe400078e004f */
[----:B------:R-:W-:Y:S08]  /*7c8a0*/  HMMA.1688.F32.TF32 R76, R68, R62, R236 ;  /* 0x0000003e444c723c */ /* 0x000ff000000810ec */
[----:B------:R-:W-:Y:S08]  /*7c8b0*/  HMMA.1688.F32.TF32 R108, R176, R42, R148 ;  /* 0x0000002ab06c723c */ /* 0x000ff00000081094 */
[C---:B------:R-:W-:Y:S08]  /*7c8c0*/  HMMA.1688.F32.TF32 R180, R68.reuse, R6, R180 ;  /* 0x0000000644b4723c */ /* 0x040ff000000810b4 */
[C---:B------:R-:W-:Y:S08]  /*7c8d0*/  HMMA.1688.F32.TF32 R148, R68.reuse, R10, R184 ;  /* 0x0000000a4494723c */ /* 0x040ff000000810b8 */
[----:B------:R-:W-:Y:S01]  /*7c8e0*/  HMMA.1688.F32.TF32 R68, R68, R66, R240 ;  /* 0x000000424444723c */ /* 0x000fe200000810f0 */
[----:B------:R-:W-:Y:S01]  /*7c8f0*/  IMAD.MOV.U32 R236, RZ, RZ, R79 ;  /* 0x000000ffffec7224 */ /* 0x000fe200078e004f */
[----:B------:R-:W-:Y:S01]  /*7c900*/  STL.64 [R1+0x1b0], R88 ;  /* 0x0001b05801007387 */ /* 0x000fe20000100a00 */
[----:B------:R-:W-:Y:S01]  /*7c910*/  IMAD.MOV.U32 R238, RZ, RZ, R77 ;  /* 0x000000ffffee7224 */ /* 0x000fe200078e004d */
[----:B------:R-:W-:Y:S01]  /*7c920*/  MOV R239, R76 ;  /* 0x0000004c00ef7202 */ /* 0x000fe20000000f00 */
[----:B------:R-:W-:Y:S01]  /*7c930*/  IMAD.MOV.U32 R237, RZ, RZ, R78 ;  /* 0x000000ffffed7224 */ /* 0x000fe200078e004e */
[----:B------:R-:W-:Y:S04]  /*7c940*/  STL.64 [R1+0x1b8], R90 ;  /* 0x0001b85a01007387 */ /* 0x000fe80000100a00 */
[----:B------:R-:W-:Y:S04]  /*7c950*/  STL.64 [R1+0x1a0], R80 ;  /* 0x0001a05001007387 */ /* 0x000fe80000100a00 */
[----:B------:R-:W-:Y:S04]  /*7c960*/  STL.64 [R1+0x1a8], R82 ;  /* 0x0001a85201007387 */ /* 0x000fe80000100a00 */
[----:B------:R-:W-:Y:S04]  /*7c970*/  STL [R1+0x1ab4], R236 ;  /* 0x001ab4ec01007387 */ /* 0x000fe80000100800 */
[----:B------:R-:W-:Y:S04]  /*7c980*/  STL [R1+0x1ab0], R238 ;  /* 0x001ab0ee01007387 */ /* 0x000fe80000100800 */
[----:B------:R-:W-:Y:S04]  /*7c990*/  STL [R1+0x1aac], R239 ;  /* 0x001aacef01007387 */ /* 0x000fe80000100800 */
[----:B------:R-:W-:Y:S01]  /*7c9a0*/  STL [R1+0x1aa8], R237 ;  /* 0x001aa8ed01007387 */ /* 0x000fe20000100800 */
[C---:B------:R-:W-:Y:S03]  /*7c9b0*/  HMMA.1688.F32.TF32 R100, R176.reuse, R34, R140 ;  /* 0x00000022b064723c */ /* 0x040fe6000008108c */
[----:B------:R-:W-:Y:S04]  /*7c9c0*/  STL.64 [R1+0x180], R68 ;  /* 0x0001804401007387 */ /* 0x000fe80000100a00 */
[----:B------:R-:W-:Y:S04]  /*7c9d0*/  STL.64 [R1+0x188], R70 ;  /* 0x0001884601007387 */ /* 0x000fe80000100a00 */
[----:B------:R-:W-:Y:S04]  /*7c9e0*/  STL [R1+0x1a90], R3 ;  /* 0x001a900301007387 */ /* 0x000fe80000100800 */
[----:B------:R-:W-:Y:S04]  /*7c9f0*/  STL [R1+0x1a94], R252 ;  /* 0x001a94fc01007387 */ /* 0x000fe80000100800 */
[----:B------:R-:W2:Y:S04]  /*7ca00*/  LDL.LU R140, [R1+0x160] ;  /* 0x00016000018c7983 */ /* 0x000ea80000300800 */
[----:B------:R-:W2:Y:S04]  /*7ca10*/  LDL.LU R141, [R1+0x164] ;  /* 0x00016400018d7983 */ /* 0x000ea80000300800 */
[----:B------:R-:W2:Y:S04]  /*7ca20*/  LDL.LU R142, [R1+0x168] ;  /* 0x00016800018e7983 */ /* 0x000ea80000300800 */
[----:B------:R-:W2:Y:S01]  /*7ca30*/  LDL.LU R143, [R1+0x16c] ;  /* 0x00016c00018f7983 */ /* 0x000ea20000300800 */
[----:B------:R-:W-:Y:S03]  /*7ca40*/  HMMA.1688.F32.TF32 R104, R176, R38, R144 ;  /* 0x00000026b068723c */ /* 0x000fe60000081090 */
        /* <DEDUP_REMOVED lines=24> */
[----:B------:R-:W-:-:S03]  /*7cbd0*/  IMAD.MOV.U32 R125, RZ, RZ, R0 ;  /* 0x000000ffff7d7224 */ /* 0x000fc600078e0000 */
        /* <DEDUP_REMOVED lines=8> */
[C---:B------:R-:W-:Y:S01]  /*7cc60*/  HMMA.1688.F32.TF32 R244, R92.reuse, R6, R244 ;  /* 0x000000065cf4723c */ /* 0x040fe200000810f4 */
[----:B------:R-:W-:Y:S04]  /*7cc70*/  LDS R88, [R3+0x146000] ;  /* 0x1460000003587984 */ /* 0x000fe80000000800 */
[----:B------:R-:W-:Y:S03]  /*7cc80*/  LDS R90, [R3+0x146400] ;  /* 0x14640000035a7984 */ /* 0x000fe60000000800 */
[C---:B------:R-:W-:Y:S01]  /*7cc90*/  HMMA.1688.F32.TF32 R120, R92.reuse, R42, R120 ;  /* 0x0000002a5c78723c */ /* 0x040fe20000081078 */
[----:B------:R-:W-:Y:S04]  /*7cca0*/  LDS R89, [R252+0x146000] ;  /* 0x14600000fc597984 */ /* 0x000fe80000000800 */
        /* <DEDUP_REMOVED lines=10> */
[----:B------:R-:W-:Y:S01]  /*7cd50*/  LDS R75, [R75+0x146480] ;  /* 0x146480004b4b7984 */ /* 0x000fe20000000800 */
[----:B--2---:R-:W-:Y:S11]  /*7cd60*/  HMMA.1688.F32.TF32 R140, R92, R14, R140 ;  /* 0x0000000e5c8c723c */ /* 0x004ff6000008108c */
[----:B------:R-:W-:Y:S11]  /*7cd70*/  @!UPT UIADD3 URZ, URZ, URZ, URZ ;  /* 0x0000003f3f3ff290 */ /* 0x000ff6000fffe03f */
[----:B------:R-:W-:Y:S02]  /*7cd80*/  @!UPT UIADD3 URZ, URZ, URZ, URZ ;  /* 0x0000003f3f3ff290 */ /* 0x000fe4000fffe03f */
[----:B------:R-:W-:Y:S02]  /*7cd90*/  IMAD.MOV.U32 R243, RZ, RZ, R140 ;  /* 0x000000fffff37224 */ /* 0x000fe400078e008c */
[----:B------:R-:W-:Y:S02]  /*7cda0*/  IMAD.MOV.U32 R242, RZ, RZ, R141 ;  /* 0x000000fffff27224 */ /* 0x000fe400078e008d */
[----:B------:R-:W-:Y:S02]  /*7cdb0*/  IMAD.MOV.U32 R241, RZ, RZ, R142 ;  /* 0x000000fffff17224 */ /* 0x000fe400078e008e */
[----:B------:R-:W-:-:S05]  /*7cdc0*/  IMAD.MOV.U32 R240, RZ, RZ, R143 ;  /* 0x000000fffff07224 */ /* 0x000fca00078e008f */
[----:B------:R-:W-:Y:S04]  /*7cdd0*/  STL [R1+0x1ac4], R240 ;  /* 0x001ac4f001007387 */ /* 0x000fe80000100800 */
[----:B------:R-:W-:Y:S04]  /*7cde0*/  STL [R1+0x1ac0], R241 ;  /* 0x001ac0f101007387 */ /* 0x000fe80000100800 */
[----:B------:R-:W-:Y:S01]  /*7cdf0*/  STL [R1+0x1abc], R242 ;  /* 0x001abcf201007387 */ /* 0x000fe20000100800 */
[C---:B---3--:R-:W-:Y:S08]  /*7ce00*/  HMMA.1688.F32.TF32 R248, R92.reuse, R18, R248 ;  /* 0x000000125cf8723c */ /* 0x048ff000000810f8 */
[C---:B----4-:R-:W-:Y:S08]  /*7ce10*/  HMMA.1688.F32.TF32 R140, R92.reuse, R22, R136 ;  /* 0x000000165c8c723c */ /* 0x050ff00000081088 */
[C---:B-----5:R-:W-:Y:S08]  /*7ce20*/  HMMA.1688.F32.TF32 R136, R92.reuse, R26, R132 ;  /* 0x0000001a5c88723c */ /* 0x060ff00000081084 */
[C---:B------:R-:W-:Y:S08]  /*7ce30*/  HMMA.1688.F32.TF32 R132, R92.reuse, R30, R128 ;  /* 0x0000001e5c84723c */ /* 0x040ff00000081080 */
[C---:B------:R-:W-:Y:S01]  /*7ce40*/  HMMA.1688.F32.TF32 R128, R92.reuse, R34, R112 ;  /* 0x000000225c80723c */ /* 0x040fe20000081070 */
[----:B------:R-:W-:Y:S04]  /*7ce50*/  STL [R1+0x1ab8], R243 ;  /* 0x001ab8f301007387 */ /* 0x000fe80000100800 */
[----:B------:R-:W-:Y:S03]  /*7ce60*/  STL [R1+0x1aa4], R248 ;  /* 0x001aa4f801007387 */ /* 0x000fe60000100800 */
[----:B------:R-:W-:Y:S01]  /*7ce70*/  HMMA.1688.F32.TF32 R124, R92, R38, R124 ;  /* 0x000000265c7c723c */ /* 0x000fe2000008107c */
[----:B------:R-:W-:Y:S04]  /*7ce80*/  STL [R1+0x1aa0], R249 ;  /* 0x001aa0f901007387 */ /* 0x000fe80000100800 */
[----:B------:R-:W-:Y:S04]  /*7ce90*/  STL [R1+0x1a9c], R250 ;  /* 0x001a9cfa01007387 */ /* 0x000fe80000100800 */
[----:B------:R-:W-:Y:S04]  /*7cea0*/  STL [R1+0x1a98], R251 ;  /* 0x001a98fb01007387 */ /* 0x000fe80000100800 */
[----:B------:R1:W-:Y:S04]  /*7ceb0*/  STL.64 [R1+0x140], R140 ;  /* 0x0001408c01007387 */ /* 0x0003e80000100a00 */
[----:B------:R2:W-:Y:S04]  /*7cec0*/  STL.64 [R1+0x148], R142 ;  /* 0x0001488e01007387 */ /* 0x0005e80000100a00 */
[----:B------:R3:W-:Y:S04]  /*7ced0*/  STL.64 [R1+0x130], R136 ;  /* 0x0001308801007387 */ /* 0x0007e80000100a00 */
[----:B------:R4:W-:Y:S04]  /*7cee0*/  STL.64 [R1+0x138], R138 ;  /* 0x0001388a01007387 */ /* 0x0009e80000100a00 */
[----:B------:R-:W5:Y:S04]  /*7cef0*/  LDL.LU R112, [R1+0xd0] ;  /* 0x0000d00001707983 */ /* 0x000f680000300800 */
[----:B------:R1:W-:Y:S04]  /*7cf00*/  STL.64 [R1+0x120], R132 ;  /* 0x0001208401007387 */ /* 0x0003e80000100a00 */
[----:B------:R1:W-:Y:S04]  /*7cf10*/  STL.64 [R1+0x128], R134 ;  /* 0x0001288601007387 */ /* 0x0003e80000100a00 */
[----:B------:R1:W-:Y:S04]  /*7cf20*/  STL.64 [R1+0x110], R128 ;  /* 0x0001108001007387 */ /* 0x0003e80000100a00 */
[----:B------:R1:W-:Y:S04]  /*7cf30*/  STL.64 [R1+0x118], R130 ;  /* 0x0001188201007387 */ /* 0x0003e80000100a00 */
[----:B------:R-:W5:Y:S04]  /*7cf40*/  LDL.LU R113, [R1+0xd4] ;  /* 0x0000d40001717983 */ /* 0x000f680000300800 */
[----:B------:R-:W5:Y:S04]  /*7cf50*/  LDL.LU R114, [R1+0xd8] ;  /* 0x0000d80001727983 */ /* 0x000f680000300800 */
[----:B------:R-:W5:Y:S04]  /*7cf60*/  LDL.LU R115, [R1+0xdc] ;  /* 0x0000dc0001737983 */ /* 0x000f680000300800 */
[----:B-1----:R-:W5:Y:S04]  /*7cf70*/  LDL.LU R140, [R1+0xc0] ;  /* 0x0000c000018c7983 */ /* 0x002f680000300800 */
[----:B------:R1:W-:Y:S04]  /*7cf80*/  STL.64 [R1+0x50], R124 ;  /* 0x0000507c01007387 */ /* 0x0003e80000100a00 */
[----:B------:R1:W-:Y:S04]  /*7cf90*/  STL.64 [R1+0x58], R126 ;  /* 0x0000587e01007387 */ /* 0x0003e80000100a00 */
[----:B------:R-:W5:Y:S04]  /*7cfa0*/  LDL.LU R141, [R1+0xc4] ;  /* 0x0000c400018d7983 */ /* 0x000f680000300800 */
[----:B--2---:R-:W2:Y:S04]  /*7cfb0*/  LDL.LU R142, [R1+0xc8] ;  /* 0x0000c800018e7983 */ /* 0x004ea80000300800 */
[----:B------:R-:W2:Y:S04]  /*7cfc0*/  LDL.LU R143, [R1+0xcc] ;  /* 0x0000cc00018f7983 */ /* 0x000ea80000300800 */
[----:B------:R1:W-:Y:S04]  /*7cfd0*/  STL.64 [R1+0x40], R120 ;  /* 0x0000407801007387 */ /* 0x0003e80000100a00 */
[----:B---3--:R-:W3:Y:S04]  /*7cfe0*/  LDL.LU R136, [R1+0xb0] ;  /* 0x0000b00001887983 */ /* 0x008ee80000300800 */
[----:B------:R-:W3:Y:S04]  /*7cff0*/  LDL.LU R137, [R1+0xb4] ;  /* 0x0000b40001897983 */ /* 0x000ee80000300800 */
[----:B----4-:R-:W3:Y:S04]  /*7d000*/  LDL.LU R138, [R1+0xb8] ;  /* 0x0000b800018a7983 */ /* 0x010ee80000300800 */
[----:B------:R-:W3:Y:S04]  /*7d010*/  LDL.LU R139, [R1+0xbc] ;  /* 0x0000bc00018b7983 */ /* 0x000ee80000300800 */
[----:B------:R-:W4:Y:S04]  /*7d020*/  LDL.LU R132, [R1+0xa0] ;  /* 0x0000a00001847983 */ /* 0x000f280000300800 */
[----:B------:R-:W4:Y:S04]  /*7d030*/  LDL.LU R133, [R1+0xa4] ;  /* 0x0000a40001857983 */ /* 0x000f280000300800 */
[----:B------:R-:W4:Y:S04]  /*7d040*/  LDL.LU R134, [R1+0xa8] ;  /* 0x0000a80001867983 */ /* 0x000f280000300800 */
[----:B------:R-:W4:Y:S04]  /*7d050*/  LDL.LU R135, [R1+0xac] ;  /* 0x0000ac0001877983 */ /* 0x000f280000300800 */
[----:B------:R-:W2:Y:S04]  /*7d060*/  LDL.LU R128, [R1+0x90] ;  /* 0x0000900001807983 */ /* 0x000ea80000300800 */
[----:B------:R-:W2:Y:S04]  /*7d070*/  LDL.LU R129, [R1+0x94] ;  /* 0x0000940001817983 */ /* 0x000ea80000300800 */
[----:B------:R-:W2:Y:S04]  /*7d080*/  LDL.LU R130, [R1+0x98] ;  /* 0x0000980001827983 */ /* 0x000ea80000300800 */
[----:B------:R-:W2:Y:S04]  /*7d090*/  LDL.LU R131, [R1+0x9c] ;  /* 0x00009c0001837983 */ /* 0x000ea80000300800 */
[----:B-1----:R-:W2:Y:S04]  /*7d0a0*/  LDL.LU R124, [R1+0x80] ;  /* 0x00008000017c7983 */ /* 0x002ea80000300800 */
        /* <DEDUP_REMOVED lines=8> */
[----:B------:R-:W2:Y:S04]  /*7d130*/  LDL.LU R123, [R1+0x7c] ;  /* 0x00007c00017b7983 */ /* 0x000ea80000300800 */
[----:B------:R-:W1:Y:S04]  /*7d140*/  LDSM.16.M88.4 R4, [R0+0x180] ;  /* 0x000180000004783b */ /* 0x000e680000000200 */
[----:B------:R-:W-:Y:S04]  /*7d150*/  STL [R1+0x1acc], R249 ;  /* 0x001accf901007387 */ /* 0x000fe80000100800 */
[----:B------:R-:W-:Y:S04]  /*7d160*/  STL [R1+0x1ac8], R248 ;  /* 0x001ac8f801007387 */ /* 0x000fe80000100800 */
[----:B------:R-:W1:Y:S01]  /*7d170*/  LDSM.16.M88.4 R68, [R0+0x4180] ;  /* 0x004180000044783b */ /* 0x000e620000000200 */
[----:B------:R-:W-:-:S03]  /*7d180*/  IMAD.MOV.U32 R225, RZ, RZ, R17 ;  /* 0x000000ffffe17224 */ /* 0x000fc600078e0011 */
[----:B------:R-:W-:Y:S04]  /*7d190*/  LDSM.16.M88.4 R196, [R0+0x8180] ;  /* 0x0081800000c4783b */ /* 0x000fe80000000200 */
[----:B------:R-:W1:Y:S04]  /*7d1a0*/  LDSM.16.M88.4 R192, [R0+0xc180] ;  /* 0x00c1800000c0783b */ /* 0x000e680000000200 */
[----:B------:R-:W-:Y:S04]  /*7d1b0*/  LDSM.16.M88.4 R164, [R0+0x30180] ;  /* 0x0301800000a4783b */ /* 0x000fe80000000200 */
[----:B------:R-:W-:Y:S04]  /*7d1c0*/  LDSM.16.M88.4 R160, [R0+0x34180] ;  /* 0x0341800000a0783b */ /* 0x000fe80000000200 */
[----:B------:R-:W-:Y:S04]  /*7d1d0*/  LDSM.16.M88.4 R188, [R0+0x18180] ;  /* 0x0181800000bc783b */ /* 0x000fe80000000200 */
[----:B------:R-:W-:Y:S04]  /*7d1e0*/  LDSM.16.M88.4 R184, [R0+0x1c180] ;  /* 0x01c1800000b8783b */ /* 0x000fe80000000200 */
[----:B------:R-:W-:Y:S04]  /*7d1f0*/  LDSM.16.M88.4 R176, [R0+0x24180] ;  /* 0x0241800000b0783b */ /* 0x000fe80000000200 */
[----:B------:R-:W-:Y:S04]  /*7d200*/  LDSM.16.M88.4 R172, [R0+0x28180] ;  /* 0x0281800000ac783b */ /* 0x000fe80000000200 */
[----:B------:R-:W-:Y:S04]  /*7d210*/  LDSM.16.M88.4 R168, [R0+0x2c180] ;  /* 0x02c1800000a8783b */ /* 0x000fe80000000200 */
[----:B------:R-:W-:Y:S04]  /*7d220*/  LDSM.16.M88.4 R156, [R0+0x38180] ;  /* 0x03818000009c783b */ /* 0x000fe80000000200 */
[----:B------:R-:W-:Y:S01]  /*7d230*/  LDSM.16.M88.4 R152, [R0+0x3c180] ;  /* 0x03c180000098783b */ /* 0x000fe20000000200 */
[C---:B-----5:R-:W-:Y:S11]  /*7d240*/  HMMA.1688.F32.TF32 R112, R92.reuse, R46, R112 ;  /* 0x0000002e5c70723c */ /* 0x060ff60000081070 */
[----:B------:R-:W-:Y:S11]  /*7d250*/  @!UPT UIADD3 URZ, URZ, URZ, URZ ;  /* 0x0000003f3f3ff290 */ /* 0x000ff6000fffe03f */
[----:B------:R-:W-:Y:S01]  /*7d260*/  @!UPT UIADD3 URZ, URZ, URZ, URZ ;  /* 0x0000003f3f3ff290 */ /* 0x000fe2000fffe03f */
[----:B------:R5:W-:Y:S02]  /*7d270*/  STL.64 [R1+0x38], R114 ;  /* 0x0000387201007387 */ /* 0x000be40000100a00 */
[----:B-----5:R-:W-:Y:S02]  /*7d280*/  IMAD.MOV.U32 R114, RZ, RZ, R57 ;  /* 0x000000ffff727224 */ /* 0x020fe400078e0039 */
[----:B------:R-:W-:Y:S01]  /*7d290*/  IMAD.MOV.U32 R115, RZ, RZ, R56 ;  /* 0x000000ffff737224 */ /* 0x000fe200078e0038 */
[----:B---3--:R-:W-:Y:S01]  /*7d2a0*/  HMMA.1688.F32.TF32 R136, R92, R54, R136 ;  /* 0x000000365c88723c */ /* 0x008fe20000081088 */
[----:B------:R-:W-:Y:S02]  /*7d2b0*/  IMAD.MOV.U32 R239, RZ, RZ, R112 ;  /* 0x000000ffffef7224 */ /* 0x000fe400078e0070 */
[----:B------:R-:W-:-:S05]  /*7d2c0*/  IMAD.MOV.U32 R237, RZ, RZ, R113 ;  /* 0x000000ffffed7224 */ /* 0x000fca00078e0071 */
[C---:B----4-:R-:W-:Y:S01]  /*7d2d0*/  HMMA.1688.F32.TF32 R56, R92.reuse, R58, R132 ;  /* 0x0000003a5c38723c */ /* 0x050fe20000081084 */
[----:B------:R-:W-:Y:S01]  /*7d2e0*/  IMAD.MOV.U32 R112, RZ, RZ, R61 ;  /* 0x000000ffff707224 */ /* 0x000fe200078e003d */
[----:B------:R-:W-:Y:S11]  /*7d2f0*/  MOV R113, R60 ;  /* 0x0000003c00717202 */ /* 0x000ff60000000f00 */
[----:B------:R-:W-:Y:S03]  /*7d300*/  @!UPT UIADD3 URZ, URZ, URZ, URZ ;  /* 0x0000003f3f3ff290 */ /* 0x000fe6000fffe03f */
[----:B------:R-:W-:Y:S02]  /*7d310*/  IMAD.MOV.U32 R249, RZ, RZ, R136 ;  /* 0x000000fffff97224 */ /* 0x000fe400078e0088 */
[----:B------:R-:W-:Y:S02]  /*7d320*/  IMAD.MOV.U32 R248, RZ, RZ, R137 ;  /* 0x000000fffff87224 */ /* 0x000fe400078e0089 */
[----:B------:R-:W-:Y:S01]  /*7d330*/  IMAD.MOV.U32 R240, RZ, RZ, R138 ;  /* 0x000000fffff07224 */ /* 0x000fe200078e008a */
[----:B--2---:R-:W-:Y:S01]  /*7d340*/  HMMA.1688.F32.TF32 R60, R92, R62, R128 ;  /* 0x0000003e5c3c723c */ /* 0x004fe20000081080 */
[----:B------:R-:W-:Y:S02]  /*7d350*/  IMAD.MOV.U32 R241, RZ, RZ, R139 ;  /* 0x000000fffff17224 */ /* 0x000fe400078e008b */
[----:B------:R-:W-:-:S05]  /*7d360*/  IMAD.MOV.U32 R250, RZ, RZ, R56 ;  /* 0x000000fffffa7224 */ /* 0x000fca00078e0038 */
[----:B------:R-:W-:Y:S01]  /*7d370*/  HMMA.1688.F32.TF32 R128, R92, R66, R124 ;  /* 0x000000425c80723c */ /* 0x000fe2000008107c */
[----:B------:R-:W-:Y:S02]  /*7d380*/  IMAD.MOV.U32 R251, RZ, RZ, R57 ;  /* 0x000000fffffb7224 */ /* 0x000fe400078e0039 */
[----:B------:R-:W-:Y:S02]  /*7d390*/  IMAD.MOV.U32 R252, RZ, RZ, R58 ;  /* 0x000000fffffc7224 */ /* 0x000fe400078e003a */
[----:B------:R-:W-:-:S03]  /*7d3a0*/  IMAD.MOV.U32 R3, RZ, RZ, R59 ;  /* 0x000000ffff037224 */ /* 0x000fc600078e003b */
[-C--:B-1----:R-:W-:Y:S07]  /*7d3b0*/  HMMA.1688.F32.TF32 R124, R80, R4.reuse, R116 ;  /* 0x00000004507c723c */ /* 0x082fee0000081074 */
[----:B------:R-:W-:Y:S01]  /*7d3c0*/  STL.64 [R1+0x1a08], R62 ;  /* 0x001a083e01007387 */ /* 0x000fe20000100a00 */
[-C--:B------:R-:W-:Y:S08]  /*7d3d0*/  HMMA.1688.F32.TF32 R136, R88, R4.reuse, R120 ;  /* 0x000000045888723c */ /* 0x080ff00000081078 */
[----:B------:R-:W-:Y:S01]  /*7d3e0*/  HMMA.1688.F32.TF32 R56, R76, R4, R180 ;  /* 0x000000044c38723c */ /* 0x000fe200000810b4 */
[----:B------:R-:W-:Y:S04]  /*7d3f0*/  STL.64 [R1+0x1a00], R60 ;  /* 0x001a003c01007387 */ /* 0x000fe80000100a00 */
[----:B------:R-:W-:Y:S04]  /*7d400*/  STL.64 [R1+0x1a18], R130 ;  /* 0x001a188201007387 */ /* 0x000fe80000100a00 */
[----:B------:R-:W-:Y:S01]  /*7d410*/  STL.64 [R1+0x1a10], R128 ;  /* 0x001a108001007387 */ /* 0x000fe20000100a00 */
[----:B------:R-:W-:Y:S03]  /*7d420*/  HMMA.1688.F32.TF32 R140, R92, R50, R140 ;  /* 0x000000325c8c723c */ /* 0x000fe6000008108c */
[----:B------:R-:W1:Y:S04]  /*7d430*/  LDSM.16.M88.4 R120, [R0+0x10180] ;  /* 0x010180000078783b */ /* 0x000e680000000200 */
[----:B------:R-:W-:Y:S04]  /*7d440*/  STL.64 [R1+0x1a28], R138 ;  /* 0x001a288a01007387 */ /* 0x000fe80000100a00 */
[----:B------:R-:W-:Y:S04]  /*7d450*/  STL.64 [R1+0x1a20], R136 ;  /* 0x001a208801007387 */ /* 0x000fe80000100a00 */
[----:B------:R-:W-:Y:S04]  /*7d460*/  STL [R1+0x199c], R124 ;  /* 0x00199c7c01007387 */ /* 0x000fe80000100800 */
[----:B------:R-:W-:Y:S04]  /*7d470*/  STL [R1+0x1998], R125 ;  /* 0x0019987d01007387 */ /* 0x000fe80000100800 */
[----:B------:R-:W-:Y:S04]  /*7d480*/  STL [R1+0x1994], R126 ;  /* 0x0019947e01007387 */ /* 0x000fe80000100800 */
[----:B------:R-:W-:Y:S04]  /*7d490*/  STL [R1+0x1990], R127 ;  /* 0x0019907f01007387 */ /* 0x000fe80000100800 */
[----:B------:R-:W-:Y:S04]  /*7d4a0*/  STL.64 [R1+0x1a38], R58 ;  /* 0x001a383a01007387 */ /* 0x000fe80000100a00 */
[----:B------:R2:W-:Y:S01]  /*7d4b0*/  STL.64 [R1+0x1a30], R56 ;  /* 0x001a303801007387 */ /* 0x0005e20000100a00 */
[----:B------:R-:W-:Y:S08]  /*7d4c0*/  HMMA.1688.F32.TF32 R132, R88, R68, R112 ;  /* 0x000000445884723c */ /* 0x000ff00000081070 */
[----:B------:R-:W-:Y:S01]  /*7d4d0*/  HMMA.1688.F32.TF32 R8, R92, R10, R144 ;  /* 0x0000000a5c08723c */ /* 0x000fe20000081090 */
[----:B------:R-:W-:Y:S01]  /*7d4e0*/  IMAD.MOV.U32 R42, RZ, RZ, R33 ;  /* 0x000000ffff2a7224 */ /* 0x000fe200078e0021 */
[----:B------:R-:W3:Y:S01]  /*7d4f0*/  LDSM.16.M88.4 R116, [R0+0x14180] ;  /* 0x014180000074783b */ /* 0x000ee20000000200 */
[----:B------:R-:W-:-:S03]  /*7d500*/  IMAD.MOV.U32 R43, RZ, RZ, R32 ;  /* 0x000000ffff2b7224 */ /* 0x000fc600078e0020 */
[----:B------:R-:W4:Y:S02]  /*7d510*/  LDSM.16.M88.4 R180, [R0+0x20180] ;  /* 0x0201800000b4783b */ /* 0x000f240000000200 */
[----:B--2---:R-:W-:Y:S01]  /*7d520*/  HMMA.1688.F32.TF32 R56, R72, R4, R244 ;  /* 0x000000044838723c */ /* 0x004fe200000810f4 */
[----:B------:R-:W-:Y:S01]  /*7d530*/  IMAD.MOV.U32 R242, RZ, RZ, R140 ;  /* 0x000000fffff27224 */ /* 0x000fe200078e008c */
[----:B------:R2:W-:Y:S01]  /*7d540*/  STL.64 [R1+0x1a40], R6 ;  /* 0x001a400601007387 */ /* 0x0005e20000100a00 */
[----:B------:R-:W-:Y:S02]  /*7d550*/  IMAD.MOV.U32 R243, RZ, RZ, R141 ;  /* 0x000000fffff37224 */ /* 0x000fe400078e008d */
[----:B------:R-:W-:Y:S02]  /*7d560*/  IMAD.MOV.U32 R140, RZ, RZ, R2 ;  /* 0x000000ffff8c7224 */ /* 0x000fe400078e0002 */
[----:B------:R-:W-:Y:S02]  /*7d570*/  IMAD.MOV.U32 R236, RZ, RZ, R142 ;  /* 0x000000ffffec7224 */ /* 0x000fe400078e008e */
[----:B------:R-:W-:-:S02]  /*7d580*/  IMAD.MOV.U32 R141, RZ, RZ, R12 ;  /* 0x000000ffff8d7224 */ /* 0x000fc400078e000c */
[----:B------:R-:W-:Y:S01]  /*7d590*/  IMAD.MOV.U32 R238, RZ, RZ, R143 ;  /* 0x000000ffffee7224 */ /* 0x000fe200078e008f */
[----:B------:R-:W-:Y:S01]  /*7d5a0*/  MOV R143, R16 ;  /* 0x00000010008f7202 */ /* 0x000fe20000000f00 */
[----:B------:R-:W-:-:S10]  /*7d5b0*/  IMAD.MOV.U32 R142, RZ, RZ, R13 ;  /* 0x000000ffff8e7224 */ /* 0x000fd400078e000d */
[----:B------:R-:W-:Y:S04]  /*7d5c0*/  STL.64 [R1+0x3d0], R56 ;  /* 0x0003d03801007387 */ /* 0x000fe80000100a00 */
[----:B------:R-:W-:Y:S04]  /*7d5d0*/  STL.64 [R1+0x3d8], R58 ;  /* 0x0003d83a01007387 */ /* 0x000fe80000100a00 */
[----:B------:R-:W5:Y:S04]  /*7d5e0*/  LDL.LU R2, [R1+0x1b08] ;  /* 0x001b080001027983 */ /* 0x000f680000300800 */
[----:B------:R-:W3:Y:S04]  /*7d5f0*/  LDL.LU R12, [R1+0x1b04] ;  /* 0x001b0400010c7983 */ /* 0x000ee80000300800 */
[----:B------:R-:W4:Y:S04]  /*7d600*/  LDL.LU R13, [R1+0x1b00] ;  /* 0x001b0000010d7983 */ /* 0x000f280000300800 */
[----:B------:R-:W4:Y:S04]  /*7d610*/  LDL.LU R16, [R1+0x1afc] ;  /* 0x001afc0001107983 */ /* 0x000f280000300800 */
[----:B------:R-:W1:Y:S04]  /*7d620*/  LDL.LU R224, [R1+0x3a0] ;  /* 0x0003a00001e07983 */ /* 0x000e680000300800 */
[----:B------:R-:W4:Y:S04]  /*7d630*/  LDL.LU R17, [R1+0x1af8] ;  /* 0x001af80001117983 */ /* 0x000f280000300800 */
[----:B------:R-:W1:Y:S04]  /*7d640*/  LDL.LU R226, [R1+0x3a8] ;  /* 0x0003a80001e27983 */ /* 0x000e680000300800 */
[----:B------:R-:W1:Y:S04]  /*7d650*/  LDL.LU R227, [R1+0x3ac] ;  /* 0x0003ac0001e37983 */ /* 0x000e680000300800 */
[----:B------:R-:W4:Y:S04]  /*7d660*/  LDL.LU R112, [R1+0x3c0] ;  /* 0x0003c00001707983 */ /* 0x000f280000300800 */
[----:B------:R-:W4:Y:S04]  /*7d670*/  LDL.LU R113, [R1+0x3c4] ;  /* 0x0003c40001717983 */ /* 0x000f280000300800 */
[----:B------:R-:W4:Y:S01]  /*7d680*/  LDL.LU R114, [R1+0x3c8] ;  /* 0x0003c80001727983 */ /* 0x000f220000300800 */
[-C--:B------:R-:W-:Y:S08]  /*7d690*/  HMMA.1688.F32.TF32 R84, R80, R68.reuse, R84 ;  /* 0x000000445054723c */ /* 0x080ff00000081054 */
[-C--:B--2---:R-:W-:Y:S08]  /*7d6a0*/  HMMA.1688.F32.TF32 R4, R72, R68.reuse, R8 ;  /* 0x000000444804723c */ /* 0x084ff00000081008 */
[----:B------:R-:W-:Y:S01]  /*7d6b0*/  HMMA.1688.F32.TF32 R148, R76, R68, R148 ;  /* 0x000000444c94723c */ /* 0x000fe20000081094 */
[----:B------:R-:W-:Y:S04]  /*7d6c0*/  STL.64 [R1+0x1a50], R134 ;  /* 0x001a508601007387 */ /* 0x000fe80000100a00 */
[----:B------:R-:W-:Y:S04]  /*7d6d0*/  STL.64 [R1+0x1a48], R132 ;  /* 0x001a488401007387 */ /* 0x000fe80000100a00 */
[----:B------:R-:W-:Y:S04]  /*7d6e0*/  STL [R1+0x19ac], R84 ;  /* 0x0019ac5401007387 */ /* 0x000fe80000100800 */
[----:B------:R-:W-:Y:S04]  /*7d6f0*/  STL [R1+0x19a8], R85 ;  /* 0x0019a85501007387 */ /* 0x000fe80000100800 */
[----:B------:R-:W-:Y:S04]  /*7d700*/  STL [R1+0x19a4], R86 ;  /* 0x0019a45601007387 */ /* 0x000fe80000100800 */
[----:B------:R-:W-:Y:S04]  /*7d710*/  STL [R1+0x19a0], R87 ;  /* 0x0019a05701007387 */ /* 0x000fe80000100800 */
[----:B------:R-:W-:Y:S04]  /*7d720*/  STL.64 [R1+0x1a60], R150 ;  /* 0x001a609601007387 */ /* 0x000fe80000100a00 */
[----:B------:R-:W-:Y:S04]  /*7d730*/  STL.64 [R1+0x1a58], R148 ;  /* 0x001a589401007387 */ /* 0x000fe80000100a00 */
[----:B------:R-:W-:Y:S04]  /*7d740*/  STL.64 [R1+0x3e0], R4 ;  /* 0x0003e00401007387 */ /* 0x000fe80000100a00 */
[----:B------:R-:W-:Y:S04]  /*7d750*/  STL [R1+0x3e8], R6 ;  /* 0x0003e80601007387 */ /* 0x000fe80000100800 */
[----:B------:R-:W-:Y:S01]  /*7d760*/  STL.64 [R1+0x1a68], R70 ;  /* 0x001a684601007387 */ /* 0x000fe20000100a00 */
[----:B-----5:R-:W-:-:S02]  /*7d770*/  IMAD.MOV.U32 R147, RZ, RZ, R2 ;  /* 0x000000ffff937224 */ /* 0x020fc400078e0002 */
[----:B---3--:R-:W-:Y:S02]  /*7d780*/  IMAD.MOV.U32 R146, RZ, RZ, R12 ;  /* 0x000000ffff927224 */ /* 0x008fe400078e000c */
[----:B----4-:R-:W-:Y:S02]  /*7d790*/  IMAD.MOV.U32 R145, RZ, RZ, R13 ;  /* 0x000000ffff917224 */ /* 0x010fe400078e000d */
[----:B------:R-:W-:Y:S02]  /*7d7a0*/  IMAD.MOV.U32 R144, RZ, RZ, R16 ;  /* 0x000000ffff907224 */ /* 0x000fe400078e0010 */
[----:B------:R-:W-:-:S05]  /*7d7b0*/  IMAD.MOV.U32 R115, RZ, RZ, R17 ;  /* 0x000000ffff737224 */ /* 0x000fca00078e0011 */
[----:B------:R-:W-:Y:S01]  /*7d7c0*/  HMMA.1688.F32.TF32 R144, R88, R192, R144 ;  /* 0x000000c05890723c */ /* 0x000fe20000081090 */
[----:B------:R-:W-:-:S07]  /*7d7d0*/  IMAD.MOV.U32 R2, RZ, RZ, R7 ;  /* 0x000000ffff027224 */ /* 0x000fce00078e0007 */
[C---:B------:R-:W-:Y:S01]  /*7d7e0*/  HMMA.1688.F32.TF32 R112, R88.reuse, R196, R112 ;  /* 0x000000c45870723c */ /* 0x040fe20000081070 */
[----:B------:R-:W-:Y:S07]  /*7d7f0*/  STL [R1+0x19b0], R2 ;  /* 0x0019b00201007387 */ /* 0x000fee0000100800 */
[----:B-1----:R-:W-:Y:S07]  /*7d800*/  HMMA.1688.F32.TF32 R12, R88, R120, R224 ;  /* 0x00000078580c723c */ /* 0x002fee00000810e0 */
[----:B------:R-:W-:-:S02]  /*7d810*/  IMAD.MOV.U32 R224, RZ, RZ, R21 ;  /* 0x000000ffffe07224 */ /* 0x000fc400078e0015 */
[----:B------:R-:W-:-:S06]  /*7d820*/  IMAD.MOV.U32 R225, RZ, RZ, R20 ;  /* 0x000000ffffe17224 */ /* 0x000fcc00078e0014 */
[----:B------:R-:W-:Y:S04]  /*7d830*/  STL.64 [R1+0x1a78], R114 ;  /* 0x001a787201007387 */ /* 0x000fe80000100a00 */
[----:B------:R-:W-:Y:S01]  /*7d840*/  STL.64 [R1+0x1a70], R112 ;  /* 0x001a707001007387 */ /* 0x000fe20000100a00 */
[----:B------:R-:W-:-:S03]  /*7d850*/  IMAD.MOV.U32 R226, RZ, RZ, R25 ;  /* 0x000000ffffe27224 */ /* 0x000fc600078e0019 */
[----:B------:R-:W-:Y:S01]  /*7d860*/  STL.64 [R1+0x1a88], R146 ;  /* 0x001a889201007387 */ /* 0x000fe20000100a00 */
[----:B------:R-:W-:-:S03]  /*7d870*/  IMAD.MOV.U32 R227, RZ, RZ, R24 ;  /* 0x000000ffffe37224 */ /* 0x000fc600078e0018 */
[----:B------:R-:W-:Y:S04]  /*7d880*/  STL.64 [R1+0x1a80], R144 ;  /* 0x001a809001007387 */ /* 0x000fe80000100a00 */
[----:B------:R-:W2:Y:S04]  /*7d890*/  LDL.LU R21, [R1+0x1af4] ;  /* 0x001af40001157983 */ /* 0x000ea80000300800 */
[----:B------:R-:W2:Y:S04]  /*7d8a0*/  LDL.LU R20, [R1+0x1af0] ;  /* 0x001af00001147983 */ /* 0x000ea80000300800 */
[----:B------:R-:W3:Y:S04]  /*7d8b0*/  LDL.LU R25, [R1+0x1aec] ;  /* 0x001aec0001197983 */ /* 0x000ee80000300800 */
[----:B------:R-:W3:Y:S04]  /*7d8c0*/  LDL.LU R24, [R1+0x1ae8] ;  /* 0x001ae80001187983 */ /* 0x000ee80000300800 */
[----:B------:R-:W4:Y:S04]  /*7d8d0*/  LDL.LU R33, [R1+0x1ae4] ;  /* 0x001ae40001217983 */ /* 0x000f280000300800 */
[----:B------:R-:W4:Y:S04]  /*7d8e0*/  LDL.LU R32, [R1+0x1ae0] ;  /* 0x001ae00001207983 */ /* 0x000f280000300800 */
[----:B------:R-:W2:Y:S04]  /*7d8f0*/  LDL.LU R22, [R1+0x388] ;  /* 0x0003880001167983 */ /* 0x000ea80000300800 */
[----:B------:R-:W2:Y:S04]  /*7d900*/  LDL.LU R23, [R1+0x38c] ;  /* 0x00038c0001177983 */ /* 0x000ea80000300800 */
[----:B------:R-:W3:Y:S04]  /*7d910*/  LDL.LU R26, [R1+0x378] ;  /* 0x00037800011a7983 */ /* 0x000ee80000300800 */
[----:B------:R-:W3:Y:S04]  /*7d920*/  LDL.LU R27, [R1+0x37c] ;  /* 0x00037c00011b7983 */ /* 0x000ee80000300800 */
        /* <DEDUP_REMOVED lines=8> */
[----:B------:R-:W3:Y:S04]  /*7d9b0*/  LDL.LU R228, [R1+0x320] ;  /* 0x0003200001e47983 */ /* 0x000ee80000300800 */
[----:B------:R-:W3:Y:S04]  /*7d9c0*/  LDL.LU R229, [R1+0x324] ;  /* 0x0003240001e57983 */ /* 0x000ee80000300800 */
[----:B------:R-:W3:Y:S04]  /*7d9d0*/  LDL.LU R230, [R1+0x328] ;  /* 0x0003280001e67983 */ /* 0x000ee80000300800 */
[----:B------:R-:W3:Y:S01]  /*7d9e0*/  LDL.LU R231, [R1+0x32c] ;  /* 0x00032c0001e77983 */ /* 0x000ee20000300800 */
[----:B------:R-:W-:Y:S03]  /*7d9f0*/  HMMA.1688.F32.TF32 R16, R88, R116, R140 ;  /* 0x000000745810723c */ /* 0x000fe6000008108c */
        /* <DEDUP_REMOVED lines=10> */
[----:B------:R-:W-:-:S03]  /*7daa0*/  IMAD.MOV.U32 R62, RZ, RZ, R29 ;  /* 0x000000ffff3e7224 */ /* 0x000fc600078e001d */
[----:B------:R-:W5:Y:S01]  /*7dab0*/  LDL.LU R66, [R1+0x2d8] ;  /* 0x0002d80001427983 */ /* 0x000f620000300800 */
[----:B------:R-:W-:-:S03]  /*7dac0*/  IMAD.MOV.U32 R63, RZ, RZ, R28 ;  /* 0x000000ffff3f7224 */ /* 0x000fc600078e001c */
[----:B------:R-:W5:Y:S04]  /*7dad0*/  LDL.LU R67, [R1+0x2dc] ;  /* 0x0002dc0001437983 */ /* 0x000f680000300800 */
[----:B------:R-:W5:Y:S04]  /*7dae0*/  LDL.LU R60, [R1+0x2c0] ;  /* 0x0002c000013c7983 */ /* 0x000f680000300800 */
[----:B------:R-:W5:Y:S01]  /*7daf0*/  LDL.LU R61, [R1+0x2c4] ;  /* 0x0002c400013d7983 */ /* 0x000f620000300800 */
[----:B--2---:R-:W-:Y:S07]  /*7db00*/  HMMA.1688.F32.TF32 R28, R88, R180, R232 ;  /* 0x000000b4581c723c */ /* 0x004fee00000810e8 */
[----:B------:R-:W-:Y:S01]  /*7db10*/  MOV R234, R45 ;  /* 0x0000002d00ea7202 */ /* 0x000fe20000000f00 */
[----:B------:R-:W-:-:S02]  /*7db20*/  IMAD.MOV.U32 R235, RZ, RZ, R44 ;  /* 0x000000ffffeb7224 */ /* 0x000fc400078e002c */
[----:B------:R-:W-:Y:S02]  /*7db30*/  IMAD.MOV.U32 R232, RZ, RZ, R49 ;  /* 0x000000ffffe87224 */ /* 0x000fe400078e0031 */
[----:B------:R-:W-:Y:S02]  /*7db40*/  IMAD.MOV.U32 R233, RZ, RZ, R48 ;  /* 0x000000ffffe97224 */ /* 0x000fe400078e0030 */
[C---:B------:R-:W-:Y:S08]  /*7db50*/  HMMA.1688.F32.TF32 R48, R88.reuse, R160, R224 ;  /* 0x000000a05830723c */ /* 0x040ff000000810e0 */
[----:B---3--:R-:W-:Y:S01]  /*7db60*/  HMMA.1688.F32.TF32 R44, R88, R164, R228 ;  /* 0x000000a4582c723c */ /* 0x008fe200000810e4 */
        /* <DEDUP_REMOVED lines=8> */
[----:B------:R-:W3:Y:S04]  /*7dbf0*/  LDL.LU R96, [R1+0x1adc] ;  /* 0x001adc0001607983 */ /* 0x000ee80000300800 */
[----:B------:R-:W3:Y:S04]  /*7dc00*/  LDL.LU R97, [R1+0x1ad8] ;  /* 0x001ad80001617983 */ /* 0x000ee80000300800 */
[----:B------:R-:W3:Y:S04]  /*7dc10*/  LDL.LU R98, [R1+0x1ad4] ;  /* 0x001ad40001627983 */ /* 0x000ee80000300800 */
[----:B------:R-:W3:Y:S01]  /*7dc20*/  LDL.LU R99, [R1+0x1ad0] ;  /* 0x001ad00001637983 */ /* 0x000ee20000300800 */
[C---:B----4-:R-:W-:Y:S08]  /*7dc30*/  HMMA.1688.F32.TF32 R8, R80.reuse, R196, R92 ;  /* 0x000000c45008723c */ /* 0x050ff0000008105c */
[----:B-----5:R-:W-:Y:S08]  /*7dc40*/  HMMA.1688.F32.TF32 R64, R80, R192, R64 ;  /* 0x000000c05040723c */ /* 0x020ff00000081040 */
[C---:B------:R-:W-:Y:S08]  /*7dc50*/  HMMA.1688.F32.TF32 R20, R88.reuse, R188, R20 ;  /* 0x000000bc5814723c */ /* 0x040ff00000081014 */
[C---:B------:R-:W-:Y:S08]  /*7dc60*/  HMMA.1688.F32.TF32 R24, R88.reuse, R184, R24 ;  /* 0x000000b85818723c */ /* 0x040ff00000081018 */
[C---:B------:R-:W-:Y:S08]  /*7dc70*/  HMMA.1688.F32.TF32 R32, R88.reuse, R176, R32 ;  /* 0x000000b05820723c */ /* 0x040ff00000081020 */
[C---:B------:R-:W-:Y:S08]  /*7dc80*/  HMMA.1688.F32.TF32 R36, R88.reuse, R172, R36 ;  /* 0x000000ac5824723c */ /* 0x040ff00000081024 */
[C---:B------:R-:W-:Y:S08]  /*7dc90*/  HMMA.1688.F32.TF32 R40, R88.reuse, R168, R40 ;  /* 0x000000a85828723c */ /* 0x040ff00000081028 */
[C---:B------:R-:W-:Y:S08]  /*7dca0*/  HMMA.1688.F32.TF32 R140, R88.reuse, R156, R140 ;  /* 0x0000009c588c723c */ /* 0x040ff0000008108c */
[----:B------:R-:W-:Y:S01]  /*7dcb0*/  HMMA.1688.F32.TF32 R52, R88, R152, R52 ;  /* 0x000000985834723c */ /* 0x000fe20000081034 */
[----:B------:R-:W-:Y:S07]  /*7dcc0*/  STL [R1+0x19c0], R8 ;  /* 0x0019c00801007387 */ /* 0x000fee0000100800 */
[C---:B------:R-:W-:Y:S01]  /*7dcd0*/  HMMA.1688.F32.TF32 R88, R80.reuse, R120, R60 ;  /* 0x000000785058723c */ /* 0x040fe2000008103c */
[----:B------:R-:W-:Y:S07]  /*7dce0*/  STL [R1+0x19bc], R9 ;  /* 0x0019bc0901007387 */ /* 0x000fee0000100800 */
[----:B------:R-:W-:Y:S01]  /*7dcf0*/  HMMA.1688.F32.TF32 R92, R80, R116, R232 ;  /* 0x00000074505c723c */ /* 0x000fe200000810e8 */
[----:B------:R-:W-:Y:S04]  /*7dd00*/  STL [R1+0x19b8], R10 ;  /* 0x0019b80a01007387 */ /* 0x000fe80000100800 */
[----:B------:R2:W-:Y:S04]  /*7dd10*/  STL [R1+0x19b4], R11 ;  /* 0x0019b40b01007387 */ /* 0x0005e80000100800 */
        /* <DEDUP_REMOVED lines=20> */
[----:B------:R-:W-:Y:S04]  /*7de60*/  STL [R1+0x19fc], R97 ;  /* 0x0019fc6101007387 */ /* 0x000fe80000100800 */
[----:B------:R-:W-:Y:S04]  /*7de70*/  STL [R1+0x19f8], R98 ;  /* 0x0019f86201007387 */ /* 0x000fe80000100800 */
[----:B------:R-:W-:Y:S04]  /*7de80*/  STL [R1+0x19f4], R99 ;  /* 0x0019f46301007387 */ /* 0x000fe80000100800 */
[----:B------:R2:W-:Y:S04]  /*7de90*/  STL.64 [R1+0x60], R8 ;  /* 0x0000600801007387 */ /* 0x0005e80000100a00 */
[----:B------:R3:W-:Y:S04]  /*7dea0*/  STL.64 [R1+0x68], R10 ;  /* 0x0000680a01007387 */ /* 0x0007e80000100a00 */
        /* <DEDUP_REMOVED lines=17> */
[----:B------:R-:W-:Y:S02]  /*7dfc0*/  IMAD.MOV.U32 R213, RZ, RZ, R210 ;  /* 0x000000ffffd57224 */ /* 0x000fe400078e00d2 */
[----:B------:R-:W-:Y:S02]  /*7dfd0*/  IMAD.MOV.U32 R211, RZ, RZ, R204 ;  /* 0x000000ffffd37224 */ /* 0x000fe400078e00cc */
[----:B------:R-:W-:Y:S01]  /*7dfe0*/  IMAD.MOV.U32 R214, RZ, RZ, R209 ;  /* 0x000000ffffd67224 */ /* 0x000fe200078e00d1 */
[----:B------:R-:W3:Y:S01]  /*7dff0*/  LDL.LU R204, [R1+0x240] ;  /* 0x0002400001cc7983 */ /* 0x000ee20000300800 */
[----:B------:R-:W-:Y:S02]  /*7e000*/  IMAD.MOV.U32 R210, RZ, RZ, R205 ;  /* 0x000000ffffd27224 */ /* 0x000fe400078e00cd */
[----:B------:R-:W-:Y:S01]  /*7e010*/  IMAD.MOV.U32 R215, RZ, RZ, R208 ;  /* 0x000000ffffd77224 */ /* 0x000fe200078e00d0 */
[----:B------:R-:W3:Y:S01]  /*7e020*/  LDL.LU R205, [R1+0x244] ;  /* 0x0002440001cd7983 */ /* 0x000ee20000300800 */
[----:B------:R-:W-:-:S02]  /*7e030*/  IMAD.MOV.U32 R209, RZ, RZ, R206 ;  /* 0x000000ffffd17224 */ /* 0x000fc400078e00ce */
[----:B------:R-:W-:Y:S01]  /*7e040*/  IMAD.MOV.U32 R208, RZ, RZ, R207 ;  /* 0x000000ffffd07224 */ /* 0x000fe200078e00cf */
        /* <DEDUP_REMOVED lines=18> */
[----:B------:R-:W-:Y:S11]  /*7e170*/  HMMA.1688.F32.TF32 R4, R80, R168, R224 ;  /* 0x000000a85004723c */ /* 0x000ff600000810e0 */
[----:B------:R-:W-:Y:S11]  /*7e180*/  @!UPT UIADD3 URZ, URZ, URZ, URZ ;  /* 0x0000003f3f3ff290 */ /* 0x000ff6000fffe03f */
[----:B------:R-:W-:Y:S02]  /*7e190*/  @!UPT UIADD3 URZ, URZ, URZ, URZ ;  /* 0x0000003f3f3ff290 */ /* 0x000fe4000fffe03f */
[----:B-1----:R-:W-:Y:S02]  /*7e1a0*/  IMAD.MOV.U32 R65, RZ, RZ, R4 ;  /* 0x000000ffff417224 */ /* 0x002fe400078e0004 */
[----:B----4-:R-:W-:Y:S02]  /*7e1b0*/  IMAD.MOV.U32 R66, RZ, RZ, R5 ;  /* 0x000000ffff427224 */ /* 0x010fe400078e0005 */
[----:B-----5:R-:W-:Y:S02]  /*7e1c0*/  IMAD.MOV.U32 R67, RZ, RZ, R6 ;  /* 0x000000ffff437224 */ /* 0x020fe400078e0006 */
[----:B--2---:R-:W-:Y:S02]  /*7e1d0*/  IMAD.MOV.U32 R8, RZ, RZ, R7 ;  /* 0x000000ffff087224 */ /* 0x004fe400078e0007 */
[----:B------:R-:W-:Y:S02]  /*7e1e0*/  IMAD.MOV.U32 R227, RZ, RZ, R216 ;  /* 0x000000ffffe37224 */ /* 0x000fe400078e00d8 */
[----:B------:R-:W-:Y:S01]  /*7e1f0*/  IMAD.MOV.U32 R226, RZ, RZ, R217 ;  /* 0x000000ffffe27224 */ /* 0x000fe200078e00d9 */
[----:B------:R-:W2:Y:S01]  /*7e200*/  LDL.LU R216, [R1+0x1f0] ;  /* 0x0001f00001d87983 */ /* 0x000ea20000300800 */
[----:B------:R-:W-:-:S02]  /*7e210*/  IMAD.MOV.U32 R225, RZ, RZ, R218 ;  /* 0x000000ffffe17224 */ /* 0x000fc400078e00da */
[----:B------:R-:W-:Y:S01]  /*7e220*/  IMAD.MOV.U32 R224, RZ, RZ, R219 ;  /* 0x000000ffffe07224 */ /* 0x000fe200078e00db */
[----:B------:R-:W2:Y:S04]  /*7e230*/  LDL.LU R217, [R1+0x1f4] ;  /* 0x0001f40001d97983 */ /* 0x000ea80000300800 */
[----:B------:R-:W2:Y:S04]  /*7e240*/  LDL.LU R218, [R1+0x1f8] ;  /* 0x0001f80001da7983 */ /* 0x000ea80000300800 */
[----:B------:R-:W2:Y:S04]  /*7e250*/  LDL.LU R219, [R1+0x1fc] ;  /* 0x0001fc0001db7983 */ /* 0x000ea80000300800 */
[----:B------:R-:W4:Y:S04]  /*7e260*/  LDL.LU R232, [R1+0x1b0] ;  /* 0x0001b00001e87983 */ /* 0x000f280000300800 */
[----:B------:R-:W4:Y:S04]  /*7e270*/  LDL.LU R233, [R1+0x1b4] ;  /* 0x0001b40001e97983 */ /* 0x000f280000300800 */
[----:B------:R-:W4:Y:S04]  /*7e280*/  LDL.LU R234, [R1+0x1b8] ;  /* 0x0001b80001ea7983 */ /* 0x000f280000300800 */
[----:B------:R-:W4:Y:S01]  /*7e290*/  LDL.LU R235, [R1+0x1bc] ;  /* 0x0001bc0001eb7983 */ /* 0x000f220000300800 */
[C---:B---3--:R-:W-:Y:S11]  /*7e2a0*/  HMMA.1688.F32.TF32 R4, R80.reuse, R164, R244 ;  /* 0x000000a45004723c */ /* 0x048ff600000810f4 */
        /* <DEDUP_REMOVED lines=14> */
[----:B------:R-:W-:Y:S02]  /*7e390*/  IMAD.MOV.U32 R56, RZ, RZ, R239 ;  /* 0x000000ffff387224 */ /* 0x000fe400078e00ef */
[----:B------:R-:W-:Y:S11]  /*7e3a0*/  IMAD.MOV.U32 R57, RZ, RZ, R237 ;  /* 0x000000ffff397224 */ /* 0x000ff600078e00ed */
[----:B------:R-:W-:Y:S10]  /*7e3b0*/  @!UPT UIADD3 URZ, URZ, URZ, URZ ;  /* 0x0000003f3f3ff290 */ /* 0x000ff4000fffe03f */
[----:B------:R-:W-:Y:S02]  /*7e3c0*/  IMAD.MOV.U32 R9, RZ, RZ, R4 ;  /* 0x000000ffff097224 */ /* 0x000fe400078e0004 */
[----:B------:R-:W-:Y:S02]  /*7e3d0*/  IMAD.MOV.U32 R10, RZ, RZ, R5 ;  /* 0x000000ffff0a7224 */ /* 0x000fe400078e0005 */
[----:B------:R-:W-:Y:S02]  /*7e3e0*/  IMAD.MOV.U32 R11, RZ, RZ, R6 ;  /* 0x000000ffff0b7224 */ /* 0x000fe400078e0006 */
[----:B------:R-:W-:Y:S02]  /*7e3f0*/  IMAD.MOV.U32 R2, RZ, RZ, R7 ;  /* 0x000000ffff027224 */ /* 0x000fe400078e0007 */
[----:B------:R-:W-:Y:S07]  /*7e400*/  HMMA.1688.F32.TF32 R4, R80, R152, R136 ;  /* 0x000000985004723c */ /* 0x000fee0000081088 */
[----:B------:R-:W-:Y:S01]  /*7e410*/  MOV R136, R242 ;  /* 0x000000f200887202 */ /* 0x000fe20000000f00 */
[----:B------:R-:W-:Y:S01]  /*7e420*/  IMAD.MOV.U32 R137, RZ, RZ, R243 ;  /* 0x000000ffff897224 */ /* 0x000fe200078e00f3 */
[----:B------:R-:W-:Y:S01]  /*7e430*/  HMMA.1688.F32.TF32 R244, R76, R120, R128 ;  /* 0x000000784cf4723c */ /* 0x000fe20000081080 */
[----:B------:R-:W-:-:S06]  /*7e440*/  IMAD.MOV.U32 R138, RZ, RZ, R236 ;  /* 0x000000ffff8a7224 */ /* 0x000fcc00078e00ec */
[----:B------:R-:W-:Y:S02]  /*7e450*/  IMAD.MOV.U32 R128, RZ, RZ, R249 ;  /* 0x000000ffff807224 */ /* 0x000fe400078e00f9 */
[----:B------:R-:W3:Y:S01]  /*7e460*/  LDL.LU R249, [R1+0x1acc] ;  /* 0x001acc0001f97983 */ /* 0x000ee20000300800 */
[----:B------:R-:W-:Y:S02]  /*7e470*/  IMAD.MOV.U32 R129, RZ, RZ, R248 ;  /* 0x000000ffff817224 */ /* 0x000fe400078e00f8 */
[----:B------:R-:W-:Y:S01]  /*7e480*/  IMAD.MOV.U32 R130, RZ, RZ, R240 ;  /* 0x000000ffff827224 */ /* 0x000fe200078e00f0 */
[----:B------:R-:W5:Y:S01]  /*7e490*/  LDL.LU R248, [R1+0x1ac8] ;  /* 0x001ac80001f87983 */ /* 0x000f620000300800 */
[----:B------:R-:W-:-:S03]  /*7e4a0*/  IMAD.MOV.U32 R131, RZ, RZ, R241 ;  /* 0x000000ffff837224 */ /* 0x000fc600078e00f1 */
[----:B------:R-:W2:Y:S01]  /*7e4b0*/  LDL.LU R240, [R1+0x1ac4] ;  /* 0x001ac40001f07983 */ /* 0x000ea20000300800 */
[----:B------:R-:W-:-:S03]  /*7e4c0*/  IMAD.MOV.U32 R139, RZ, RZ, R238 ;  /* 0x000000ffff8b7224 */ /* 0x000fc600078e00ee */
        /* <DEDUP_REMOVED lines=8> */
[----:B------:R-:W5:Y:S01]  /*7e550*/  LDL.LU R59, [R1+0x3c] ;  /* 0x00003c00013b7983 */ /* 0x000f620000300800 */
[----:B------:R-:W-:Y:S01]  /*7e560*/  IMAD.MOV.U32 R97, RZ, RZ, R4 ;  /* 0x000000ffff617224 */ /* 0x000fe200078e0004 */
[----:B------:R-:W-:Y:S01]  /*7e570*/  HMMA.1688.F32.TF32 R100, R80, R184, R100 ;  /* 0x000000b85064723c */ /* 0x000fe20000081064 */
[----:B------:R-:W-:-:S02]  /*7e580*/  IMAD.MOV.U32 R98, RZ, RZ, R5 ;  /* 0x000000ffff627224 */ /* 0x000fc400078e0005 */
[----:B------:R-:W-:Y:S02]  /*7e590*/  IMAD.MOV.U32 R99, RZ, RZ, R6 ;  /* 0x000000ffff637224 */ /* 0x000fe400078e0006 */
[----:B------:R-:W-:-:S03]  /*7e5a0*/  IMAD.MOV.U32 R92, RZ, RZ, R7 ;  /* 0x000000ffff5c7224 */ /* 0x000fc600078e0007 */
[C---:B------:R-:W-:Y:S08]  /*7e5b0*/  HMMA.1688.F32.TF32 R104, R80.reuse, R180, R104 ;  /* 0x000000b45068723c */ /* 0x040ff00000081068 */
[----:B------:R-:W-:Y:S08]  /*7e5c0*/  HMMA.1688.F32.TF32 R108, R80, R176, R108 ;  /* 0x000000b0506c723c */ /* 0x000ff0000008106c */
[----:B------:R-:W-:Y:S07]  /*7e5d0*/  HMMA.1688.F32.TF32 R80, R76, R116, R60 ;  /* 0x000000744c50723c */ /* 0x000fee000008103c */
[----:B------:R-:W-:-:S02]  /*7e5e0*/  IMAD.MOV.U32 R60, RZ, RZ, R250 ;  /* 0x000000ffff3c7224 */ /* 0x000fc400078e00fa */
[----:B------:R-:W-:Y:S02]  /*7e5f0*/  IMAD.MOV.U32 R61, RZ, RZ, R251 ;  /* 0x000000ffff3d7224 */ /* 0x000fe400078e00fb */
[----:B--2---:R-:W-:Y:S02]  /*7e600*/  IMAD.MOV.U32 R127, RZ, RZ, R240 ;  /* 0x000000ffff7f7224 */ /* 0x004fe400078e00f0 */
[----:B---3--:R-:W-:Y:S02]  /*7e610*/  IMAD.MOV.U32 R126, RZ, RZ, R241 ;  /* 0x000000ffff7e7224 */ /* 0x008fe400078e00f1 */
[----:B----4-:R-:W-:Y:S02]  /*7e620*/  IMAD.MOV.U32 R125, RZ, RZ, R242 ;  /* 0x000000ffff7d7224 */ /* 0x010fe400078e00f2 */
[----:B-----5:R-:W-:Y:S02]  /*7e630*/  IMAD.MOV.U32 R124, RZ, RZ, R243 ;  /* 0x000000ffff7c7224 */ /* 0x020fe400078e00f3 */
[----:B------:R-:W-:-:S02]  /*7e640*/  IMAD.MOV.U32 R243, RZ, RZ, R236 ;  /* 0x000000fffff37224 */ /* 0x000fc400078e00ec */
[----:B------:R-:W2:Y:S01]  /*7e650*/  LDL.LU R236, [R1+0x1a0] ;  /* 0x0001a00001ec7983 */ /* 0x000ea20000300800 */
[----:B------:R-:W-:Y:S02]  /*7e660*/  IMAD.MOV.U32 R241, RZ, RZ, R238 ;  /* 0x000000fffff17224 */ /* 0x000fe400078e00ee */
[----:B------:R-:W-:Y:S02]  /*7e670*/  IMAD.MOV.U32 R240, RZ, RZ, R239 ;  /* 0x000000fffff07224 */ /* 0x000fe400078e00ef */
[----:B------:R-:W-:Y:S02]  /*7e680*/  IMAD.MOV.U32 R242, RZ, RZ, R237 ;  /* 0x000000fffff27224 */ /* 0x000fe400078e00ed */
        /* <DEDUP_REMOVED lines=34> */
[----:B------:R-:W4:Y:S01]  /*7e8b0*/  LDL.LU R251, [R1+0x1a98] ;  /* 0x001a980001fb7983 */ /* 0x000f220000300800 */
        /* <DEDUP_REMOVED lines=10> */
[----:B------:R-:W-:Y:S01]  /*7e960*/  MOV R62, R252 ;  /* 0x000000fc003e7202 */ /* 0x000fe20000000f00 */
[----:B------:R-:W-:Y:S01]  /*7e970*/  IMAD.MOV.U32 R63, RZ, RZ, R3 ;  /* 0x000000ffff3f7224 */ /* 0x000fe200078e0003 */
[----:B------:R-:W4:Y:S04]  /*7e980*/  LDL.LU R252, [R1+0x1a94] ;  /* 0x001a940001fc7983 */ /* 0x000f280000300800 */
[----:B------:R-:W4:Y:S01]  /*7e990*/  LDL.LU R3, [R1+0x1a90] ;  /* 0x001a900001037983 */ /* 0x000f220000300800 */
[C---:B------:R-:W-:Y:S08]  /*7e9a0*/  HMMA.1688.F32.TF32 R56, R72.reuse, R172, R56 ;  /* 0x000000ac4838723c */ /* 0x040ff00000081038 */
[C---:B------:R-:W-:Y:S08]  /*7e9b0*/  HMMA.1688.F32.TF32 R136, R72.reuse, R168, R136 ;  /* 0x000000a84888723c */ /* 0x040ff00000081088 */
[----:B------:R-:W-:Y:S08]  /*7e9c0*/  HMMA.1688.F32.TF32 R128, R72, R164, R128 ;  /* 0x000000a44880723c */ /* 0x000ff00000081080 */
[C---:B--2---:R-:W-:Y:S08]  /*7e9d0*/  HMMA.1688.F32.TF32 R236, R76.reuse, R160, R236 ;  /* 0x000000a04cec723c */ /* 0x044ff000000810ec */
[----:B---3--:R-:W-:Y:S08]  /*7e9e0*/  HMMA.1688.F32.TF32 R76, R76, R152, R144 ;  /* 0x000000984c4c723c */ /* 0x008ff00000081090 */
[C---:B------:R-:W-:Y:S11]  /*7e9f0*/  HMMA.1688.F32.TF32 R144, R72.reuse, R196, R124 ;  /* 0x000000c44890723c */ /* 0x040ff6000008107c */
[----:B------:R-:W-:Y:S11]  /*7ea00*/  @!UPT UIADD3 URZ, URZ, URZ, URZ ;  /* 0x0000003f3f3ff290 */ /* 0x000ff6000fffe03f */
[----:B------:R-:W-:Y:S02]  /*7ea10*/  @!UPT UIADD3 URZ, URZ, URZ, URZ ;  /* 0x0000003f3f3ff290 */ /* 0x000fe4000fffe03f */
[----:B------:R-:W-:Y:S02]  /*7ea20*/  IMAD.MOV.U32 R126, RZ, RZ, R144 ;  /* 0x000000ffff7e7224 */ /* 0x000fe400078e0090 */
[----:B------:R-:W-:Y:S02]  /*7ea30*/  IMAD.MOV.U32 R127, RZ, RZ, R145 ;  /* 0x000000ffff7f7224 */ /* 0x000fe400078e0091 */
[----:B------:R-:W-:Y:S02]  /*7ea40*/  IMAD.MOV.U32 R197, RZ, RZ, R146 ;  /* 0x000000ffffc57224 */ /* 0x000fe400078e0092 */
[----:B------:R-:W-:Y:S01]  /*7ea50*/  IMAD.MOV.U32 R196, RZ, RZ, R147 ;  /* 0x000000ffffc47224 */ /* 0x000fe200078e0093 */
[C---:B-----5:R-:W-:Y:S08]  /*7ea60*/  HMMA.1688.F32.TF32 R148, R72.reuse, R184, R148 ;  /* 0x000000b84894723c */ /* 0x060ff00000081094 */
[C---:B----4-:R-:W-:Y:S08]  /*7ea70*/  HMMA.1688.F32.TF32 R132, R72.reuse, R180, R132 ;  /* 0x000000b44884723c */ /* 0x050ff00000081084 */
[C---:B------:R-:W-:Y:S08]  /*7ea80*/  HMMA.1688.F32.TF32 R68, R72.reuse, R188, R68 ;  /* 0x000000bc4844723c */ /* 0x040ff00000081044 */
[C---:B------:R-:W-:Y:S08]  /*7ea90*/  HMMA.1688.F32.TF32 R144, R72.reuse, R192, R248 ;  /* 0x000000c04890723c */ /* 0x040ff000000810f8 */
[C---:B------:R-:W-:Y:S11]  /*7eaa0*/  HMMA.1688.F32.TF32 R112, R72.reuse, R116, R112 ;  /* 0x000000744870723c */ /* 0x040ff60000081070 */
[----:B------:R-:W-:Y:S05]  /*7eab0*/  @!UPT UIADD3 URZ, URZ, URZ, URZ ;  /* 0x0000003f3f3ff290 */ /* 0x000fea000fffe03f */
[----:B------:R-:W-:Y:S02]  /*7eac0*/  IMAD.MOV.U32 R124, RZ, RZ, R144 ;  /* 0x000000ffff7c7224 */ /* 0x000fe400078e0090 */
[----:B------:R-:W-:Y:S02]  /*7ead0*/  IMAD.MOV.U32 R125, RZ, RZ, R145 ;  /* 0x000000ffff7d7224 */ /* 0x000fe400078e0091 */
[----:B------:R-:W-:Y:S02]  /*7eae0*/  IMAD.MOV.U32 R193, RZ, RZ, R146 ;  /* 0x000000ffffc17224 */ /* 0x000fe400078e0092 */
[----:B------:R-:W-:Y:S02]  /*7eaf0*/  IMAD.MOV.U32 R192, RZ, RZ, R147 ;  /* 0x000000ffffc07224 */ /* 0x000fe400078e0093 */
[C---:B------:R-:W-:Y:S08]  /*7eb00*/  HMMA.1688.F32.TF32 R144, R72.reuse, R120, R84 ;  /* 0x000000784890723c */ /* 0x040ff00000081054 */
[----:B------:R-:W-:Y:S11]  /*7eb10*/  HMMA.1688.F32.TF32 R4, R72, R176, R4 ;  /* 0x000000b04804723c */ /* 0x000ff60000081004 */
[----:B------:R-:W-:Y:S05]  /*7eb20*/  @!UPT UIADD3 URZ, URZ, URZ, URZ ;  /* 0x0000003f3f3ff290 */ /* 0x000fea000fffe03f */
[----:B------:R-:W-:Y:S02]  /*7eb30*/  IMAD.MOV.U32 R86, RZ, RZ, R146 ;  /* 0x000000ffff567224 */ /* 0x000fe400078e0092 */
[----:B------:R-:W-:Y:S02]  /*7eb40*/  IMAD.MOV.U32 R87, RZ, RZ, R147 ;  /* 0x000000ffff577224 */ /* 0x000fe400078e0093 */
[----:B------:R-:W-:Y:S01]  /*7eb50*/  IMAD.MOV.U32 R84, RZ, RZ, R144 ;  /* 0x000000ffff547224 */ /* 0x000fe200078e0090 */
[----:B------:R-:W2:Y:S01]  /*7eb60*/  LDL.LU.64 R146, [R1+0x1a88] ;  /* 0x001a880001927983 */ /* 0x000ea20000300a00 */
[----:B------:R-:W-:-:S03]  /*7eb70*/  IMAD.MOV.U32 R85, RZ, RZ, R145 ;  /* 0x000000ffff557224 */ /* 0x000fc600078e0091 */
[----:B------:R-:W2:Y:S04]  /*7eb80*/  LDL.LU.64 R144, [R1+0x1a80] ;  /* 0x001a800001907983 */ /* 0x000ea80000300a00 */
[----:B------:R-:W-:Y:S04]  /*7eb90*/  STL.64 [R1+0xf0], R112 ;  /* 0x0000f07001007387 */ /* 0x000fe80000100a00 */
[----:B------:R1:W-:Y:S01]  /*7eba0*/  STL.64 [R1+0xf8], R114 ;  /* 0x0000f87201007387 */ /* 0x0003e20000100a00 */
[----:B------:R-:W-:Y:S03]  /*7ebb0*/  HMMA.1688.F32.TF32 R60, R72, R160, R60 ;  /* 0x000000a0483c723c */ /* 0x000fe6000008103c */
[----:B------:R-:W-:Y:S04]  /*7ebc0*/  LDS R249, [R252+0x146800] ;  /* 0x14680000fcf97984 */ /* 0x000fe80000000800 */
[----:B------:R-:W-:Y:S04]  /*7ebd0*/  LDS R248, [R3+0x146800] ;  /* 0x1468000003f87984 */ /* 0x000fe80000000800 */
[----:B-1----:R-:W3:Y:S04]  /*7ebe0*/  LDL.LU.64 R114, [R1+0x1a78] ;  /* 0x001a780001727983 */ /* 0x002ee80000300a00 */
[----:B------:R-:W3:Y:S04]  /*7ebf0*/  LDL.LU.64 R112, [R1+0x1a70] ;  /* 0x001a700001707983 */ /* 0x000ee80000300a00 */
[----:B------:R-:W-:Y:S04]  /*7ec00*/  STL.64 [R1+0xe0], R68 ;  /* 0x0000e04401007387 */ /* 0x000fe80000100a00 */
[----:B------:R1:W-:Y:S04]  /*7ec10*/  STL.64 [R1+0xe8], R70 ;  /* 0x0000e84601007387 */ /* 0x0003e80000100a00 */
[----:B------:R-:W-:Y:S04]  /*7ec20*/  LDS R250, [R3+0x146c00] ;  /* 0x146c000003fa7984 */ /* 0x000fe80000000800 */
[----:B------:R-:W4:Y:S04]  /*7ec30*/  LDS R251, [R252+0x146c00] ;  /* 0x146c0000fcfb7984 */ /* 0x000f280000000800 */
[----:B-1----:R-:W5:Y:S04]  /*7ec40*/  LDL.LU.64 R70, [R1+0x1a68] ;  /* 0x001a680001467983 */ /* 0x002f680000300a00 */
[----:B------:R-:W-:Y:S04]  /*7ec50*/  STL.64 [R1+0xd0], R148 ;  /* 0x0000d09401007387 */ /* 0x000fe80000100a00 */
[----:B------:R1:W-:Y:S04]  /*7ec60*/  STL.64 [R1+0xd8], R150 ;  /* 0x0000d89601007387 */ /* 0x0003e80000100a00 */
[----:B-1----:R-:W2:Y:S04]  /*7ec70*/  LDL.LU.64 R150, [R1+0x1a60] ;  /* 0x001a600001967983 */ /* 0x002ea80000300a00 */
[----:B------:R-:W2:Y:S04]  /*7ec80*/  LDL.LU.64 R148, [R1+0x1a58] ;  /* 0x001a580001947983 */ /* 0x000ea80000300a00 */
[----:B------:R-:W-:Y:S04]  /*7ec90*/  STL.64 [R1+0xc0], R132 ;  /* 0x0000c08401007387 */ /* 0x000fe80000100a00 */
[----:B------:R1:W-:Y:S04]  /*7eca0*/  STL.64 [R1+0xc8], R134 ;  /* 0x0000c88601007387 */ /* 0x0003e80000100a00 */
[----:B-1----:R-:W5:Y:S04]  /*7ecb0*/  LDL.LU.64 R134, [R1+0x1a50] ;  /* 0x001a500001867983 */ /* 0x002f680000300a00 */
[----:B------:R-:W5:Y:S04]  /*7ecc0*/  LDL.LU.64 R132, [R1+0x1a48] ;  /* 0x001a480001847983 */ /* 0x000f680000300a00 */
[----:B------:R-:W-:Y:S04]  /*7ecd0*/  STL.64 [R1+0x50], R4 ;  /* 0x0000500401007387 */ /* 0x000fe80000100a00 */
[----:B------:R1:W-:Y:S04]  /*7ece0*/  STL.64 [R1+0x58], R6 ;  /* 0x0000580601007387 */ /* 0x0003e80000100a00 */
[----:B-1----:R-:W2:Y:S04]  /*7ecf0*/  LDL.LU.64 R6, [R1+0x1a40] ;  /* 0x001a400001067983 */ /* 0x002ea80000300a00 */
        /* <DEDUP_REMOVED lines=16> */
[C---:B----4-:R-:W-:Y:S11]  /*7ee00*/  HMMA.1688.F32.TF32 R16, R248.reuse, R118, R16 ;  /* 0x00000076f810723c */ /* 0x050ff60000081010 */
[----:B------:R-:W-:Y:S11]  /*7ee10*/  @!UPT UIADD3 URZ, URZ, URZ, URZ ;  /* 0x0000003f3f3ff290 */ /* 0x000ff6000fffe03f */
[----:B------:R-:W-:Y:S02]  /*7ee20*/  @!UPT UIADD3 URZ, URZ, URZ, URZ ;  /* 0x0000003f3f3ff290 */ /* 0x000fe4000fffe03f */
[----:B------:R-:W-:Y:S02]  /*7ee30*/  IMAD.MOV.U32 R116, RZ, RZ, R16 ;  /* 0x000000ffff747224 */ /* 0x000fe400078e0010 */
[----:B------:R-:W-:Y:S02]  /*7ee40*/  IMAD.MOV.U32 R117, RZ, RZ, R17 ;  /* 0x000000ffff757224 */ /* 0x000fe400078e0011 */
[----:B------:R-:W-:Y:S02]  /*7ee50*/  IMAD.MOV.U32 R181, RZ, RZ, R18 ;  /* 0x000000ffffb57224 */ /* 0x000fe400078e0012 */
[----:B------:R-:W-:Y:S01]  /*7ee60*/  IMAD.MOV.U32 R180, RZ, RZ, R19 ;  /* 0x000000ffffb47224 */ /* 0x000fe200078e0013 */
[C---:B---3--:R-:W-:Y:S11]  /*7ee70*/  HMMA.1688.F32.TF32 R112, R248.reuse, R198, R112 ;  /* 0x000000c6f870723c */ /* 0x048ff60000081070 */
[----:B------:R-:W-:Y:S11]  /*7ee80*/  @!UPT UIADD3 URZ, URZ, URZ, URZ ;  /* 0x0000003f3f3ff290 */ /* 0x000ff6000fffe03f */
[----:B------:R-:W-:Y:S02]  /*7ee90*/  @!UPT UIADD3 URZ, URZ, URZ, URZ ;  /* 0x0000003f3f3ff290 */ /* 0x000fe4000fffe03f */
[----:B------:R-:W-:Y:S01]  /*7eea0*/  IMAD.MOV.U32 R177, RZ, RZ, R112 ;  /* 0x000000ffffb17224 */ /* 0x000fe200078e0070 */
[----:B------:R-:W-:Y:S01]  /*7eeb0*/  MOV R176, R113 ;  /* 0x0000007100b07202 */ /* 0x000fe20000000f00 */
[----:B------:R-:W-:Y:S02]  /*7eec0*/  IMAD.MOV.U32 R173, RZ, RZ, R114 ;  /* 0x000000ffffad7224 */ /* 0x000fe400078e0072 */
[----:B------:R-:W-:Y:S02]  /*7eed0*/  IMAD.MOV.U32 R172, RZ, RZ, R115 ;  /* 0x000000ffffac7224 */ /* 0x000fe400078e0073 */
[C---:B------:R-:W-:Y:S08]  /*7eee0*/  HMMA.1688.F32.TF32 R112, R248.reuse, R122, R12 ;  /* 0x0000007af870723c */ /* 0x040ff0000008100c */
[C---:B------:R-:W-:Y:S11]  /*7eef0*/  HMMA.1688.F32.TF32 R12, R248.reuse, R190, R20 ;  /* 0x000000bef80c723c */ /* 0x040ff60000081014 */
[----:B------:R-:W-:Y:S11]  /*7ef00*/  @!UPT UIADD3 URZ, URZ, URZ, URZ ;  /* 0x0000003f3f3ff290 */ /* 0x000ff6000fffe03f */
[----:B------:R-:W-:Y:S02]  /*7ef10*/  @!UPT UIADD3 URZ, URZ, URZ, URZ ;  /* 0x0000003f3f3ff290 */ /* 0x000fe4000fffe03f */
[----:B------:R-:W-:Y:S02]  /*7ef20*/  IMAD.MOV.U32 R120, RZ, RZ, R12 ;  /* 0x000000ffff787224 */ /* 0x000fe400078e000c */
[----:B------:R-:W-:Y:S02]  /*7ef30*/  IMAD.MOV.U32 R121, RZ, RZ, R13 ;  /* 0x000000ffff797224 */ /* 0x000fe400078e000d */
[----:B------:R-:W-:Y:S02]  /*7ef40*/  IMAD.MOV.U32 R185, RZ, RZ, R14 ;  /* 0x000000ffffb97224 */ /* 0x000fe400078e000e */
[----:B------:R-:W-:Y:S02]  /*7ef50*/  IMAD.MOV.U32 R184, RZ, RZ, R15 ;  /* 0x000000ffffb87224 */ /* 0x000fe400078e000f */
[----:B------:R-:W-:Y:S08]  /*7ef60*/  HMMA.1688.F32.TF32 R12, R248, R186, R24 ;  /* 0x000000baf80c723c */ /* 0x000ff00000081018 */
[----:B--2---:R-:W-:Y:S11]  /*7ef70*/  HMMA.1688.F32.TF32 R60, R72, R156, R60 ;  /* 0x0000009c483c723c */ /* 0x004ff6000008103c */
[----:B------:R-:W-:Y:S11]  /*7ef80*/  @!UPT UIADD3 URZ, URZ, URZ, URZ ;  /* 0x0000003f3f3ff290 */ /* 0x000ff6000fffe03f */
[----:B------:R-:W-:Y:S01]  /*7ef90*/  @!UPT UIADD3 URZ, URZ, URZ, URZ ;  /* 0x0000003f3f3ff290 */ /* 0x000fe2000fffe03f */
[----:B------:R-:W-:Y:S01]  /*7efa0*/  STL [R1], R60 ;  /* 0x0000003c01007387 */ /* 0x000fe20000100800 */
[----:B------:R-:W-:Y:S02]  /*7efb0*/  IMAD.MOV.U32 R69, RZ, RZ, R61 ;  /* 0x000000ffff457224 */ /* 0x000fe400078e003d */
[----:B------:R-:W-:Y:S01]  /*7efc0*/  IMAD.MOV.U32 R68, RZ, RZ, R62 ;  /* 0x000000ffff447224 */ /* 0x000fe200078e003e */
[----:B------:R-:W-:Y:S01]  /*7efd0*/  LDS R60, [R3+0x146880] ;  /* 0x14688000033c7984 */ /* 0x000fe20000000800 */
[----:B------:R-:W-:-:S03]  /*7efe0*/  IMAD.MOV.U32 R0, RZ, RZ, R63 ;  /* 0x000000ffff007224 */ /* 0x000fc600078e003f */
[----:B------:R-:W-:Y:S04]  /*7eff0*/  LDS R62, [R3+0x146c80] ;  /* 0x146c8000033e7984 */ /* 0x000fe80000000800 */
[----:B------:R-:W-:Y:S04]  /*7f000*/  LDS R61, [R252+0x146880] ;  /* 0x14688000fc3d7984 */ /* 0x000fe80000000800 */
[----:B------:R-:W1:Y:S01]  /*7f010*/  LDS R63, [R252+0x146c80] ;  /* 0x146c8000fc3f7984 */ /* 0x000e620000000800 */
[----:B------:R-:W-:Y:S08]  /*7f020*/  HMMA.1688.F32.TF32 R128, R72, R152, R128 ;  /* 0x000000984880723c */ /* 0x000ff00000081080 */
[----:B------:R-:W-:Y:S01]  /*7f030*/  HMMA.1688.F32.TF32 R72, R248, R194, R144 ;  /* 0x000000c2f848723c */ /* 0x000fe20000081090 */
[----:B------:R-:W-:Y:S04]  /*7f040*/  STL [R1+0x1948], R172 ;  /* 0x001948ac01007387 */ /* 0x000fe80000100800 */
[----:B------:R-:W-:Y:S04]  /*7f050*/  STL [R1+0x1944], R173 ;  /* 0x001944ad01007387 */ /* 0x000fe80000100800 */
[----:B------:R-:W-:Y:S04]  /*7f060*/  STL [R1+0x1940], R176 ;  /* 0x001940b001007387 */ /* 0x000fe80000100800 */
[----:B------:R-:W-:Y:S11]  /*7f070*/  STL [R1+0x193c], R177 ;  /* 0x00193cb101007387 */ /* 0x000ff60000100800 */
[----:B------:R-:W-:-:S02]  /*7f080*/  IMAD.MOV.U32 R164, RZ, RZ, R75 ;  /* 0x000000ffffa47224 */ /* 0x000fc400078e004b */
[----:B------:R-:W-:Y:S02]  /*7f090*/  IMAD.MOV.U32 R165, RZ, RZ, R74 ;  /* 0x000000ffffa57224 */ /* 0x000fe400078e004a */
[----:B------:R-:W-:Y:S01]  /*7f0a0*/  IMAD.MOV.U32 R168, RZ, RZ, R73 ;  /* 0x000000ffffa87224 */ /* 0x000fe200078e0049 */
[C---:B-1----:R-:W-:Y:S01]  /*7f0b0*/  HMMA.1688.F32.TF32 R24, R60.reuse, R198, R200 ;  /* 0x000000c63c18723c */ /* 0x042fe200000810c8 */
[----:B------:R-:W-:Y:S01]  /*7f0c0*/  IMAD.MOV.U32 R169, RZ, RZ, R72 ;  /* 0x000000ffffa97224 */ /* 0x000fe200078e0048 */
[----:B------:R-:W-:Y:S06]  /*7f0d0*/  STL [R1+0x1958], R164 ;  /* 0x001958a401007387 */ /* 0x000fec0000100800 */
[C---:B------:R-:W-:Y:S01]  /*7f0e0*/  HMMA.1688.F32.TF32 R20, R60.reuse, R194, R204 ;  /* 0x000000c23c14723c */ /* 0x040fe200000810cc */
[----:B------:R-:W-:Y:S04]  /*7f0f0*/  STL [R1+0x1954], R165 ;  /* 0x001954a501007387 */ /* 0x000fe80000100800 */
[----:B------:R-:W-:Y:S03]  /*7f100*/  STL [R1+0x1950], R168 ;  /* 0x001950a801007387 */ /* 0x000fe60000100800 */
        /* <DEDUP_REMOVED lines=14> */
[----:B------:R-:W2:Y:S04]  /*7f1f0*/  LDL R4, [R1+0x470] ;  /* 0x0004700001047983 */ /* 0x000ea80000100800 */
[----:B------:R-:W3:Y:S04]  /*7f200*/  LDL R5, [R1+0x474] ;  /* 0x0004740001057983 */ /* 0x000ee80000100800 */
[----:B------:R-:W-:Y:S04]  /*7f210*/  STL.64 [R1+0x1f0], R24 ;  /* 0x0001f01801007387 */ /* 0x000fe80000100a00 */
[----:B------:R1:W-:Y:S04]  /*7f220*/  STL.64 [R1+0x1f8], R26 ;  /* 0x0001f81a01007387 */ /* 0x0003e80000100a00 */
[----:B------:R-:W-:Y:S04]  /*7f230*/  STL.64 [R1+0x200], R20 ;  /* 0x0002001401007387 */ /* 0x000fe80000100a00 */
[----:B------:R4:W-:Y:S01]  /*7f240*/  STL.64 [R1+0x208], R22 ;  /* 0x0002081601007387 */ /* 0x0009e20000100a00 */
[C---:B-1----:R-:W-:Y:S03]  /*7f250*/  HMMA.1688.F32.TF32 R24, R60.reuse, R118, R80 ;  /* 0x000000763c18723c */ /* 0x042fe60000081050 */
[----:B------:R-:W-:Y:S01]  /*7f260*/  STL.64 [R1+0x2c0], R16 ;  /* 0x0002c01001007387 */ /* 0x000fe20000100a00 */
[----:B------:R-:W-:Y:S01]  /*7f270*/  IMAD.MOV.U32 R161, RZ, RZ, R12 ;  /* 0x000000ffffa17224 */ /* 0x000fe200078e000c */
[----:B------:R-:W-:Y:S01]  /*7f280*/  MOV R156, R15 ;  /* 0x0000000f009c7202 */ /* 0x000fe20000000f00 */
[----:B------:R-:W-:Y:S01]  /*7f290*/  IMAD.MOV.U32 R160, RZ, RZ, R13 ;  /* 0x000000ffffa07224 */ /* 0x000fe200078e000d */
[----:B------:R1:W-:Y:S01]  /*7f2a0*/  STL.64 [R1+0x2c8], R18 ;  /* 0x0002c81201007387 */ /* 0x0003e20000100a00 */
[----:B----4-:R-:W-:Y:S01]  /*7f2b0*/  HMMA.1688.F32.TF32 R20, R60, R190, R208 ;  /* 0x000000be3c14723c */ /* 0x010fe200000810d0 */
[----:B------:R-:W-:-:S07]  /*7f2c0*/  IMAD.MOV.U32 R157, RZ, RZ, R14 ;  /* 0x000000ffff9d7224 */ /* 0x000fce00078e000e */
[----:B------:R-:W-:Y:S08]  /*7f2d0*/  HMMA.1688.F32.TF32 R12, R248, R182, R28 ;  /* 0x000000b6f80c723c */ /* 0x000ff0000008101c */
[C---:B-1----:R-:W-:Y:S01]  /*7f2e0*/  HMMA.1688.F32.TF32 R16, R60.reuse, R186, R212 ;  /* 0x000000ba3c10723c */ /* 0x042fe200000810d4 */
[----:B------:R-:W-:Y:S04]  /*7f2f0*/  STL.64 [R1+0x2a0], R24 ;  /* 0x0002a01801007387 */ /* 0x000fe80000100a00 */
[----:B------:R1:W-:Y:S04]  /*7f300*/  STL.64 [R1+0x2a8], R26 ;  /* 0x0002a81a01007387 */ /* 0x0003e80000100a00 */
[----:B------:R-:W-:Y:S04]  /*7f310*/  STL.64 [R1+0x290], R20 ;  /* 0x0002901401007387 */ /* 0x000fe80000100a00 */
[----:B------:R4:W-:Y:S01]  /*7f320*/  STL.64 [R1+0x298], R22 ;  /* 0x0002981601007387 */ /* 0x0009e20000100a00 */
[----:B-1----:R-:W-:Y:S02]  /*7f330*/  HMMA.1688.F32.TF32 R24, R60, R182, R216 ;  /* 0x000000b63c18723c */ /* 0x002fe400000810d8 */
[----:B------:R-:W-:-:S02]  /*7f340*/  IMAD.MOV.U32 R176, RZ, RZ, R12 ;  /* 0x000000ffffb07224 */ /* 0x000fc400078e000c */
[----:B------:R-:W-:-:S05]  /*7f350*/  IMAD.MOV.U32 R177, RZ, RZ, R13 ;  /* 0x000000ffffb17224 */ /* 0x000fca00078e000d */
[----:B------:R-:W-:Y:S01]  /*7f360*/  STL.64 [R1+0x280], R16 ;  /* 0x0002801001007387 */ /* 0x000fe20000100a00 */
[----:B----4-:R-:W-:Y:S01]  /*7f370*/  HMMA.1688.F32.TF32 R20, R60, R178, R220 ;  /* 0x000000b23c14723c */ /* 0x010fe200000810dc */
[----:B------:R-:W-:Y:S02]  /*7f380*/  IMAD.MOV.U32 R189, RZ, RZ, R14 ;  /* 0x000000ffffbd7224 */ /* 0x000fe400078e000e */
[----:B------:R1:W-:Y:S01]  /*7f390*/  STL.64 [R1+0x288], R18 ;  /* 0x0002881201007387 */ /* 0x0003e20000100a00 */
[----:B------:R-:W-:-:S04]  /*7f3a0*/  IMAD.MOV.U32 R188, RZ, RZ, R15 ;  /* 0x000000ffffbc7224 */ /* 0x000fc800078e000f */
[----:B------:R-:W-:Y:S08]  /*7f3b0*/  HMMA.1688.F32.TF32 R12, R248, R178, R32 ;  /* 0x000000b2f80c723c */ /* 0x000ff00000081020 */
[C---:B-1----:R-:W-:Y:S01]  /*7f3c0*/  HMMA.1688.F32.TF32 R16, R60.reuse, R174, R224 ;  /* 0x000000ae3c10723c */ /* 0x042fe200000810e0 */
[----:B------:R-:W-:Y:S04]  /*7f3d0*/  STL.64 [R1+0x270], R24 ;  /* 0x0002701801007387 */ /* 0x000fe80000100a00 */
[----:B------:R1:W-:Y:S04]  /*7f3e0*/  STL.64 [R1+0x278], R26 ;  /* 0x0002781a01007387 */ /* 0x0003e80000100a00 */
[----:B------:R-:W-:Y:S01]  /*7f3f0*/  STL.64 [R1+0x260], R20 ;  /* 0x0002601401007387 */ /* 0x000fe20000100a00 */
[C---:B------:R-:W-:Y:S03]  /*7f400*/  HMMA.1688.F32.TF32 R212, R60.reuse, R158, R240 ;  /* 0x0000009e3cd4723c */ /* 0x040fe600000810f0 */
[----:B------:R4:W-:Y:S05]  /*7f410*/  STL.64 [R1+0x268], R22 ;  /* 0x0002681601007387 */ /* 0x0009ea0000100a00 */
[----:B-1----:R-:W-:Y:S01]  /*7f420*/  HMMA.1688.F32.TF32 R24, R60, R170, R228 ;  /* 0x000000aa3c18723c */ /* 0x002fe200000810e4 */
[----:B------:R-:W-:-:S02]  /*7f430*/  IMAD.MOV.U32 R168, RZ, RZ, R12 ;  /* 0x000000ffffa87224 */ /* 0x000fc400078e000c */
[----:B------:R-:W-:Y:S02]  /*7f440*/  IMAD.MOV.U32 R169, RZ, RZ, R13 ;  /* 0x000000ffffa97224 */ /* 0x000fe400078e000d */
[----:B------:R-:W-:Y:S03]  /*7f450*/  STL.64 [R1+0x250], R16 ;  /* 0x0002501001007387 */ /* 0x000fe60000100a00 */
[----:B----4-:R-:W-:Y:S01]  /*7f460*/  HMMA.1688.F32.TF32 R20, R60, R166, R232 ;  /* 0x000000a63c14723c */ /* 0x010fe200000810e8 */
[----:B------:R1:W-:Y:S01]  /*7f470*/  STL.64 [R1+0x258], R18 ;  /* 0x0002581201007387 */ /* 0x0003e20000100a00 */
[----:B------:R-:W-:Y:S02]  /*7f480*/  IMAD.MOV.U32 R172, RZ, RZ, R14 ;  /* 0x000000ffffac7224 */ /* 0x000fe400078e000e */
[----:B------:R-:W-:-:S04]  /*7f490*/  IMAD.MOV.U32 R173, RZ, RZ, R15 ;  /* 0x000000ffffad7224 */ /* 0x000fc800078e000f */
[----:B------:R-:W-:Y:S08]  /*7f4a0*/  HMMA.1688.F32.TF32 R12, R248, R174, R36 ;  /* 0x000000aef80c723c */ /* 0x000ff00000081024 */
[----:B-1----:R-:W-:Y:S01]  /*7f4b0*/  HMMA.1688.F32.TF32 R16, R60, R162, R236 ;  /* 0x000000a23c10723c */ /* 0x002fe200000810ec */
[----:B------:R-:W-:Y:S04]  /*7f4c0*/  STL.64 [R1+0x240], R24 ;  /* 0x0002401801007387 */ /* 0x000fe80000100a00 */
[----:B------:R-:W-:Y:S04]  /*7f4d0*/  STL.64 [R1+0x248], R26 ;  /* 0x0002481a01007387 */ /* 0x000fe80000100a00 */
[----:B------:R-:W-:Y:S04]  /*7f4e0*/  STL.64 [R1+0x230], R20 ;  /* 0x0002301401007387 */ /* 0x000fe80000100a00 */
[----:B------:R-:W-:Y:S04]  /*7f4f0*/  STL.64 [R1+0x238], R22 ;  /* 0x0002381601007387 */ /* 0x000fe80000100a00 */
[----:B------:R-:W-:Y:S01]  /*7f500*/  STL [R1+0x1918], R212 ;  /* 0x001918d401007387 */ /* 0x000fe20000100800 */
[----:B------:R-:W-:-:S02]  /*7f510*/  IMAD.MOV.U32 R152, RZ, RZ, R12 ;  /* 0x000000ffff987224 */ /* 0x000fc400078e000c */
[----:B------:R-:W-:-:S03]  /*7f520*/  IMAD.MOV.U32 R153, RZ, RZ, R13 ;  /* 0x000000ffff997224 */ /* 0x000fc600078e000d */
[----:B------:R-:W-:Y:S01]  /*7f530*/  STL.64 [R1+0x220], R16 ;  /* 0x0002201001007387 */ /* 0x000fe20000100a00 */
[----:B------:R-:W-:Y:S02]  /*7f540*/  IMAD.MOV.U32 R164, RZ, RZ, R14 ;  /* 0x000000ffffa47224 */ /* 0x000fe400078e000e */
[----:B------:R-:W-:Y:S01]  /*7f550*/  IMAD.MOV.U32 R165, RZ, RZ, R15 ;  /* 0x000000ffffa57224 */ /* 0x000fe200078e000f */
[----:B------:R1:W-:Y:S01]  /*7f560*/  STL.64 [R1+0x228], R18 ;  /* 0x0002281201007387 */ /* 0x0003e20000100a00 */
[----:B------:R-:W-:Y:S08]  /*7f570*/  HMMA.1688.F32.TF32 R12, R248, R170, R40 ;  /* 0x000000aaf80c723c */ /* 0x000ff00000081028 */
[----:B-1----:R-:W-:Y:S01]  /*7f580*/  HMMA.1688.F32.TF32 R16, R60, R154, R76 ;  /* 0x0000009a3c10723c */ /* 0x002fe2000008104c */
[----:B------:R-:W-:Y:S04]  /*7f590*/  STL [R1+0x1914], R213 ;  /* 0x001914d501007387 */ /* 0x000fe80000100800 */
[----:B------:R-:W-:Y:S04]  /*7f5a0*/  STL [R1+0x1910], R214 ;  /* 0x001910d601007387 */ /* 0x000fe80000100800 */
[----:B------:R-:W-:Y:S04]  /*7f5b0*/  STL [R1+0x190c], R215 ;  /* 0x00190cd701007387 */ /* 0x000fe80000100800 */
[----:B------:R-:W4:Y:S03]  /*7f5c0*/  LDL.LU R40, [R1+0x3d0] ;  /* 0x0003d00001287983 */ /* 0x000f260000300800 */
[----:B------:R-:W-:-:S02]  /*7f5d0*/  IMAD.MOV.U32 R112, RZ, RZ, R12 ;  /* 0x000000ffff707224 */ /* 0x000fc400078e000c */
[----:B------:R-:W-:Y:S02]  /*7f5e0*/  IMAD.MOV.U32 R113, RZ, RZ, R13 ;  /* 0x000000ffff717224 */ /* 0x000fe400078e000d */
[----:B------:R-:W-:Y:S02]  /*7f5f0*/  IMAD.MOV.U32 R114, RZ, RZ, R14 ;  /* 0x000000ffff727224 */ /* 0x000fe400078e000e */
[----:B------:R-:W-:Y:S01]  /*7f600*/  IMAD.MOV.U32 R115, RZ, RZ, R15 ;  /* 0x000000ffff737224 */ /* 0x000fe200078e000f */
[----:B------:R1:W-:Y:S01]  /*7f610*/  STL.64 [R1+0x210], R16 ;  /* 0x0002101001007387 */ /* 0x0003e20000100a00 */
[----:B------:R-:W-:Y:S03]  /*7f620*/  HMMA.1688.F32.TF32 R12, R248, R166, R44 ;  /* 0x000000a6f80c723c */ /* 0x000fe6000008102c */
[----:B------:R1:W-:Y:S04]  /*7f630*/  STL.64 [R1+0x218], R18 ;  /* 0x0002181201007387 */ /* 0x0003e80000100a00 */
        /* <DEDUP_REMOVED lines=13> */
[----:B------:R-:W-:Y:S01]  /*7f710*/  IMAD.MOV.U32 R30, RZ, RZ, R95 ;  /* 0x000000ffff1e7224 */ /* 0x000fe200078e005f */
[----:B------:R-:W-:Y:S02]  /*7f720*/  MOV R31, R88 ;  /* 0x00000058001f7202 */ /* 0x000fe40000000f00 */
        /* <DEDUP_REMOVED lines=19> */
[----:B------:R-:W4:Y:S01]  /*7f860*/  LDL.LU R8, [R1+0x19c0] ;  /* 0x0019c00001087983 */ /* 0x000f220000300800 */
[----:B------:R-:W-:-:S03]  /*7f870*/  IMAD.MOV.U32 R32, RZ, RZ, R9 ;  /* 0x000000ffff207224 */ /* 0x000fc600078e0009 */
[----:B-1----:R-:W4:Y:S01]  /*7f880*/  LDL.LU R16, [R1+0x60] ;  /* 0x0000600001107983 */ /* 0x002f220000300800 */
        /* <DEDUP_REMOVED lines=9> */
[----:B------:R-:W4:Y:S01]  /*7f920*/  LDL.LU R2, [R1+0x19b0] ;  /* 0x0019b00001027983 */ /* 0x000f220000300800 */
[----:B------:R-:W-:Y:S01]  /*7f930*/  IMAD.MOV.U32 R180, RZ, RZ, R12 ;  /* 0x000000ffffb47224 */ /* 0x000fe200078e000c */
[----:B------:R-:W-:Y:S01]  /*7f940*/  MOV R181, R13 ;  /* 0x0000000d00b57202 */ /* 0x000fe20000000f00 */
[----:B------:R-:W-:Y:S01]  /*7f950*/  IMAD.MOV.U32 R117, RZ, RZ, R14 ;  /* 0x000000ffff757224 */ /* 0x000fe200078e000e */
[C---:B------:R-:W-:Y:S01]  /*7f960*/  HMMA.1688.F32.TF32 R136, R248.reuse, R6, R136 ;  /* 0x00000006f888723c */ /* 0x040fe20000081088 */
[----:B------:R-:W-:Y:S01]  /*7f970*/  IMAD.MOV.U32 R116, RZ, RZ, R15 ;  /* 0x000000ffff747224 */ /* 0x000fe200078e000f */
[----:B------:R-:W-:Y:S01]  /*7f980*/  MOV R201, R125 ;  /* 0x0000007d00c97202 */ /* 0x000fe20000000f00 */
[----:B------:R-:W-:Y:S01]  /*7f990*/  IMAD.MOV.U32 R200, RZ, RZ, R124 ;  /* 0x000000ffffc87224 */ /* 0x000fe200078e007c */
[----:B--2---:R-:W-:Y:S04]  /*7f9a0*/  LDS R36, [R4+0x146800] ;  /* 0x1468000004247984 */ /* 0x004fe80000000800 */
[C---:B------:R-:W-:Y:S01]  /*7f9b0*/  HMMA.1688.F32.TF32 R12, R248.reuse, R158, R140 ;  /* 0x0000009ef80c723c */ /* 0x040fe2000008108c */
[----:B------:R-:W-:Y:S01]  /*7f9c0*/  IMAD.MOV.U32 R204, RZ, RZ, R126 ;  /* 0x000000ffffcc7224 */ /* 0x000fe200078e007e */
[----:B------:R-:W-:Y:S06]  /*7f9d0*/  LDS R38, [R4+0x146c00] ;  /* 0x146c000004267984 */ /* 0x000fec0000000800 */
[C---:B-----5:R-:W-:Y:S08]  /*7f9e0*/  HMMA.1688.F32.TF32 R132, R248.reuse, R70, R132 ;  /* 0x00000046f884723c */ /* 0x060ff00000081084 */
[----:B------:R-:W-:Y:S01]  /*7f9f0*/  HMMA.1688.F32.TF32 R144, R248, R162, R48 ;  /* 0x000000a2f890723c */ /* 0x000fe20000081030 */
[----:B------:R-:W-:Y:S01]  /*7fa00*/  IMAD.MOV.U32 R205, RZ, RZ, R127 ;  /* 0x000000ffffcd7224 */ /* 0x000fe200078e007f */
[----:B---3--:R-:W-:Y:S04]  /*7fa10*/  LDS R37, [R5+0x146800] ;  /* 0x1468000005257984 */ /* 0x008fe80000000800 */
[----:B------:R-:W-:Y:S02]  /*7fa20*/  LDS R39, [R5+0x146c00] ;  /* 0x146c000005277984 */ /* 0x000fe40000000800 */
[----:B------:R-:W-:-:S02]  /*7fa30*/  IMAD.MOV.U32 R143, RZ, RZ, R12 ;  /* 0x000000ffff8f7224 */ /* 0x000fc400078e000c */
[----:B------:R-:W-:Y:S01]  /*7fa40*/  IMAD.MOV.U32 R142, RZ, RZ, R13 ;  /* 0x000000ffff8e7224 */ /* 0x000fe200078e000d */
[----:B------:R-:W-:Y:S01]  /*7fa50*/  HMMA.1688.F32.TF32 R148, R60, R70, R148 ;  /* 0x000000463c94723c */ /* 0x000fe20000081094 */
[----:B------:R-:W-:Y:S01]  /*7fa60*/  IMAD.MOV.U32 R141, RZ, RZ, R14 ;  /* 0x000000ffff8d7224 */ /* 0x000fe200078e000e */
[----:B------:R-:W-:Y:S01]  /*7fa70*/  LDS R48, [R4+0x147080] ;  /* 0x1470800004307984 */ /* 0x000fe20000000800 */
[----:B------:R-:W-:Y:S02]  /*7fa80*/  IMAD.MOV.U32 R140, RZ, RZ, R15 ;  /* 0x000000ffff8c7224 */ /* 0x000fe400078e000f */
[----:B------:R-:W-:Y:S01]  /*7fa90*/  IMAD.MOV.U32 R206, RZ, RZ, R197 ;  /* 0x000000ffffce7224 */ /* 0x000fe200078e00c5 */
[----:B------:R-:W-:Y:S02]  /*7faa0*/  LDS R50, [R4+0x147480] ;  /* 0x1474800004327984 */ /* 0x000fe40000000800 */
[----:B------:R-:W-:Y:S01]  /*7fab0*/  HMMA.1688.F32.TF32 R12, R248, R154, R52 ;  /* 0x0000009af80c723c */ /* 0x000fe20000081034 */
[----:B------:R-:W-:Y:S01]  /*7fac0*/  IMAD.MOV.U32 R207, RZ, RZ, R196 ;  /* 0x000000ffffcf7224 */ /* 0x000fe200078e00c4 */
[----:B------:R-:W-:Y:S01]  /*7fad0*/  LDS R52, [R3+0x147000] ;  /* 0x1470000003347984 */ /* 0x000fe20000000800 */
[----:B------:R-:W-:-:S02]  /*7fae0*/  IMAD.MOV.U32 R202, RZ, RZ, R193 ;  /* 0x000000ffffca7224 */ /* 0x000fc400078e00c1 */
[----:B------:R-:W-:Y:S01]  /*7faf0*/  IMAD.MOV.U32 R203, RZ, RZ, R192 ;  /* 0x000000ffffcb7224 */ /* 0x000fe200078e00c0 */
[----:B------:R-:W-:Y:S01]  /*7fb00*/  LDS R54, [R3+0x147400] ;  /* 0x1474000003367984 */ /* 0x000fe20000000800 */
[----:B------:R-:W-:Y:S02]  /*7fb10*/  IMAD.MOV.U32 R248, RZ, RZ, R84 ;  /* 0x000000fffff87224 */ /* 0x000fe400078e0054 */
[----:B------:R-:W-:Y:S01]  /*7fb20*/  IMAD.MOV.U32 R249, RZ, RZ, R85 ;  /* 0x000000fffff97224 */ /* 0x000fe200078e0055 */
[----:B------:R-:W2:Y:S01]  /*7fb30*/  LDL.LU R84, [R1+0x19ac] ;  /* 0x0019ac0001547983 */ /* 0x000ea20000300800 */
[----:B------:R-:W-:Y:S02]  /*7fb40*/  IMAD.MOV.U32 R250, RZ, RZ, R86 ;  /* 0x000000fffffa7224 */ /* 0x000fe400078e0056 */
[----:B------:R-:W-:Y:S01]  /*7fb50*/  IMAD.MOV.U32 R251, RZ, RZ, R87 ;  /* 0x000000fffffb7224 */ /* 0x000fe200078e0057 */
[----:B------:R-:W2:Y:S04]  /*7fb60*/  LDL.LU R85, [R1+0x19a8] ;  /* 0x0019a80001557983 */ /* 0x000ea80000300800 */
[----:B------:R-:W2:Y:S04]  /*7fb70*/  LDL.LU R86, [R1+0x19a4] ;  /* 0x0019a40001567983 */ /* 0x000ea80000300800 */
[----:B------:R-:W2:Y:S02]  /*7fb80*/  LDL.LU R87, [R1+0x19a0] ;  /* 0x0019a00001577983 */ /* 0x000ea40000300800 */
[----:B------:R-:W-:-:S02]  /*7fb90*/  IMAD.MOV.U32 R184, RZ, RZ, R12 ;  /* 0x000000ffffb87224 */ /* 0x000fc400078e000c */
[----:B------:R-:W-:Y:S01]  /*7fba0*/  IMAD.MOV.U32 R185, RZ, RZ, R13 ;  /* 0x000000ffffb97224 */ /* 0x000fe200078e000d */
[----:B------:R-:W-:Y:S01]  /*7fbb0*/  LDS R12, [R4+0x146880] ;  /* 0x14688000040c7984 */ /* 0x000fe20000000800 */
[----:B------:R-:W-:Y:S02]  /*7fbc0*/  IMAD.MOV.U32 R121, RZ, RZ, R14 ;  /* 0x000000ffff797224 */ /* 0x000fe400078e000e */
[----:B------:R-:W-:Y:S01]  /*7fbd0*/  IMAD.MOV.U32 R120, RZ, RZ, R15 ;  /* 0x000000ffff787224 */ /* 0x000fe200078e000f */
[----:B------:R-:W-:Y:S04]  /*7fbe0*/  LDS R14, [R4+0x146c80] ;  /* 0x146c8000040e7984 */ /* 0x000fe80000000800 */
[----:B------:R-:W-:Y:S04]  /*7fbf0*/  LDS R13, [R5+0x146880] ;  /* 0x14688000050d7984 */ /* 0x000fe80000000800 */
[----:B------:R-:W1:Y:S04]  /*7fc00*/  LDS R15, [R5+0x146c80] ;  /* 0x146c8000050f7984 */ /* 0x000e680000000800 */
[----:B------:R-:W3:Y:S04]  /*7fc10*/  LDL.LU R124, [R1+0x199c] ;  /* 0x00199c00017c7983 */ /* 0x000ee80000300800 */
[----:B------:R-:W3:Y:S04]  /*7fc20*/  LDL.LU R125, [R1+0x1998] ;  /* 0x00199800017d7983 */ /* 0x000ee80000300800 */
[----:B------:R-:W3:Y:S04]  /*7fc30*/  LDL.LU R126, [R1+0x1994] ;  /* 0x00199400017e7983 */ /* 0x000ee80000300800 */
[----:B------:R-:W3:Y:S04]  /*7fc40*/  LDL.LU R127, [R1+0x1990] ;  /* 0x00199000017f7983 */ /* 0x000ee80000300800 */
[----:B------:R-:W5:Y:S04]  /*7fc50*/  LDL.LU R72, [R1+0x3e0] ;  /* 0x0003e00001487983 */ /* 0x000f680000300800 */
[----:B------:R-:W5:Y:S04]  /*7fc60*/  LDL.LU R73, [R1+0x3e4] ;  /* 0x0003e40001497983 */ /* 0x000f680000300800 */
[----:B------:R-:W5:Y:S04]  /*7fc70*/  LDL.LU R74, [R1+0x3e8] ;  /* 0x0003e800014a7983 */ /* 0x000f680000300800 */
[----:B------:R-:W-:Y:S04]  /*7fc80*/  LDS R53, [R252+0x147000] ;  /* 0x14700000fc357984 */ /* 0x000fe80000000800 */
[----:B------:R-:W-:Y:S01]  /*7fc90*/  LDS R55, [R252+0x147400] ;  /* 0x14740000fc377984 */ /* 0x000fe20000000800 */
[----:B-1----:R-:W-:Y:S03]  /*7fca0*/  HMMA.1688.F32.TF32 R224, R12, R122, R248 ;  /* 0x0000007a0ce0723c */ /* 0x002fe600000810f8 */
[----:B------:R-:W-:Y:S04]  /*7fcb0*/  LDS R49, [R5+0x147080] ;  /* 0x1470800005317984 */ /* 0x000fe80000000800 */
[----:B------:R-:W-:Y:S01]  /*7fcc0*/  LDS R51, [R5+0x147480] ;  /* 0x1474800005337984 */ /* 0x000fe20000000800 */
[----:B----4-:R-:W-:-:S03]  /*7fcd0*/  IMAD.MOV.U32 R75, RZ, RZ, R2 ;  /* 0x000000ffff4b7224 */ /* 0x010fc600078e0002 */
[----:B------:R-:W4:Y:S04]  /*7fce0*/  LDL.LU R2, [R1+0x198c] ;  /* 0x00198c0001027983 */ /* 0x000f280000300800 */
        /* <DEDUP_REMOVED lines=23> */
[-C--:B------:R-:W-:Y:S03]  /*7fe60*/  HMMA.1688.F32.TF32 R8, R36, R198.reuse, R8 ;  /* 0x000000c62408723c */ /* 0x080fe60000081008 */
[----:B------:R-:W4:Y:S04]  /*7fe70*/  LDL.LU R219, [R1+0xcc] ;  /* 0x0000cc0001db7983 */ /* 0x000f280000300800 */
[----:B------:R-:W4:Y:S01]  /*7fe80*/  LDL.LU R208, [R1+0x40] ;  /* 0x0000400001d07983 */ /* 0x000f220000300800 */
[----:B------:R-:W-:Y:S03]  /*7fe90*/  HMMA.1688.F32.TF32 R196, R12, R198, R204 ;  /* 0x000000c60cc4723c */ /* 0x000fe600000810cc */
        /* <DEDUP_REMOVED lines=8> */
[----:B------:R-:W-:Y:S04]  /*7ff20*/  STL.64 [R1+0x18f8], R226 ;  /* 0x0018f8e201007387 */ /* 0x000fe80000100a00 */
[----:B------:R-:W-:Y:S01]  /*7ff30*/  STL.64 [R1+0x18f0], R224 ;  /* 0x0018f0e001007387 */ /* 0x000fe20000100a00 */
[C---:B------:R-:W-:Y:S03]  /*7ff40*/  HMMA.1688.F32.TF32 R192, R12.reuse, R194, R200 ;  /* 0x000000c20cc0723c */ /* 0x040fe600000810c8 */
[----:B------:R-:W4:Y:S04]  /*7ff50*/  LDL.LU R200, [R1+0x10] ;  /* 0x0000100001c87983 */ /* 0x000f280000300800 */
[----:B------:R-:W4:Y:S04]  /*7ff60*/  LDL.LU R201, [R1+0x14] ;  /* 0x0000140001c97983 */ /* 0x000f280000300800 */
[----:B------:R-:W4:Y:S04]  /*7ff70*/  LDL.LU R202, [R1+0x18] ;  /* 0x0000180001ca7983 */ /* 0x000f280000300800 */
[----:B------:R-:W4:Y:S01]  /*7ff80*/  LDL.LU R203, [R1+0x1c] ;  /* 0x00001c0001cb7983 */ /* 0x000f220000300800 */
[----:B--2---:R-:W-:Y:S03]  /*7ff90*/  HMMA.1688.F32.TF32 R228, R12, R118, R248 ;  /* 0x000000760ce4723c */ /* 0x004fe600000810f8 */
[----:B------:R-:W2:Y:S04]  /*7ffa0*/  LDL.LU R248, [R1] ;  /* 0x0000000001f87983 */ /* 0x000ea80000300800 */
[----:B------:R-:W-:Y:S01]  /*7ffb0*/  IMAD.MOV.U32 R249, RZ, RZ, R69 ;  /* 0x000000fffff97224 */ /* 0x000fe200078e0045 */
[----:B------:R-:W-:Y:S01]  /*7ffc0*/  HMMA.1688.F32.TF32 R84, R36, R70, R84 ;  /* 0x000000462454723c */ /* 0x000fe20000081054 */
[----:B------:R-:W-:-:S07]  /*7ffd0*/  IMAD.MOV.U32 R250, RZ, RZ, R68 ;  /* 0x000000fffffa7224 */ /* 0x000fce00078e0044 */
[C---:B-----5:R-:W-:Y:S08]  /*7ffe0*/  HMMA.1688.F32.TF32 R72, R12.reuse, R70, R72 ;  /* 0x000000460c48723c */ /* 0x060ff00000081048 */
[C---:B---3--:R-:W-:Y:S01]  /*7fff0*/  HMMA.1688.F32.TF32 R68, R12.reuse, R170, R80 ;  /* 0x000000aa0c44723c */ /* 0x048fe20000081050 */
[----:B------:R-:W-:Y:S07]  /*80000*/  STL [R1+0x1920], R228 ;  /* 0x001920e401007387 */ /* 0x000fee0000100800 */
[C---:B----4-:R-:W-:Y:S08]  /*80010*/  HMMA.1688.F32.TF32 R232, R12.reuse, R190, R232 ;  /* 0x000000be0ce8723c */ /* 0x050ff000000810e8 */
[----:B------:R-:W-:Y:S01]  /*80020*/  HMMA.1688.F32.TF32 R236, R12, R186, R220 ;  /* 0x000000ba0cec723c */ /* 0x000fe200000810dc */
[----:B------:R-:W-:Y:S04]  /*80030*/  STL [R1+0x191c], R229 ;  /* 0x00191ce501007387 */ /* 0x000fe80000100800 */
[----:B------:R-:W-:Y:S04]  /*80040*/  STL [R1+0x1908], R230 ;  /* 0x001908e601007387 */ /* 0x000fe80000100800 */
[----:B------:R-:W-:Y:S06]  /*80050*/  STL [R1+0x1904], R231 ;  /* 0x001904e701007387 */ /* 0x000fec0000100800 */
[----:B------:R1:W-:Y:S04]  /*80060*/  STL [R1+0x1930], R232 ;  /* 0x001930e801007387 */ /* 0x0003e80000100800 */
[----:B------:R3:W-:Y:S04]  /*80070*/  STL [R1+0x192c], R233 ;  /* 0x00192ce901007387 */ /* 0x0007e80000100800 */
[----:B------:R-:W-:Y:S04]  /*80080*/  STL [R1+0x1928], R234 ;  /* 0x001928ea01007387 */ /* 0x000fe80000100800 */
[----:B------:R-:W-:Y:S01]  /*80090*/  STL [R1+0x1924], R235 ;  /* 0x001924eb01007387 */ /* 0x000fe20000100800 */
[----:B-1----:R-:W-:-:S03]  /*800a0*/  IMAD.MOV.U32 R232, RZ, RZ, R70 ;  /* 0x000000ffffe87224 */ /* 0x002fc600078e0046 */
[----:B------:R1:W-:Y:S01]  /*800b0*/  STL [R1+0x1938], R237 ;  /* 0x001938ed01007387 */ /* 0x0003e20000100800 */
[----:B---3--:R-:W-:-:S03]  /*800c0*/  IMAD.MOV.U32 R233, RZ, RZ, R71 ;  /* 0x000000ffffe97224 */ /* 0x008fc600078e0047 */
[----:B------:R3:W-:Y:S01]  /*800d0*/  STL [R1+0x1934], R238 ;  /* 0x001934ee01007387 */ /* 0x0007e20000100800 */
[----:B-1----:R-:W-:Y:S02]  /*800e0*/  IMAD.MOV.U32 R237, RZ, RZ, R68 ;  /* 0x000000ffffed7224 */ /* 0x002fe400078e0044 */
[----:B---3--:R-:W-:Y:S02]  /*800f0*/  IMAD.MOV.U32 R238, RZ, RZ, R69 ;  /* 0x000000ffffee7224 */ /* 0x008fe400078e0045 */
[C---:B------:R-:W-:Y:S08]  /*80100*/  HMMA.1688.F32.TF32 R68, R12.reuse, R166, R204 ;  /* 0x000000a60c44723c */ /* 0x040ff000000810cc */
[----:B------:R-:W-:Y:S01]  /*80110*/  HMMA.1688.F32.TF32 R76, R12, R6, R40 ;  /* 0x000000060c4c723c */ /* 0x000fe20000081028 */
[----:B------:R-:W1:Y:S01]  /*80120*/  LDSM.16.M88.4 R40, [R2+0x180] ;  /* 0x000180000228783b */ /* 0x000e620000000200 */
[----:B------:R-:W-:-:S06]  /*80130*/  IMAD.MOV.U32 R251, RZ, RZ, R0 ;  /* 0x000000fffffb7224 */ /* 0x000fcc00078e0000 */
[C---:B------:R-:W-:Y:S08]  /*80140*/  HMMA.1688.F32.TF32 R124, R36.reuse, R6, R124 ;  /* 0x00000006247c723c */ /* 0x040ff0000008107c */
[----:B------:R-:W-:Y:S01]  /*80150*/  HMMA.1688.F32.TF32 R88, R36, R122, R88 ;  /* 0x0000007a2458723c */ /* 0x000fe20000081058 */
[----:B------:R-:W-:Y:S01]  /*80160*/  IMAD.MOV.U32 R234, RZ, RZ, R68 ;  /* 0x000000ffffea7224 */ /* 0x000fe200078e0044 */
[----:B------:R-:W-:Y:S01]  /*80170*/  MOV R229, R71 ;  /* 0x0000004700e57202 */ /* 0x000fe20000000f00 */
[----:B------:R-:W-:-:S05]  /*80180*/  IMAD.MOV.U32 R235, RZ, RZ, R69 ;  /* 0x000000ffffeb7224 */ /* 0x000fca00078e0045 */
[----:B------:R-:W-:Y:S01]  /*80190*/  HMMA.1688.F32.TF32 R92, R36, R118, R92 ;  /* 0x00000076245c723c */ /* 0x000fe2000008105c */
[----:B------:R-:W-:-:S07]  /*801a0*/  IMAD.MOV.U32 R228, RZ, RZ, R70 ;  /* 0x000000ffffe47224 */ /* 0x000fce00078e0046 */
        /* <DEDUP_REMOVED lines=9> */
[----:B------:R-:W-:Y:S01]  /*80240*/  HMMA.1688.F32.TF32 R56, R60, R6, R56 ;  /* 0x000000063c38723c */ /* 0x000fe20000081038 */
[----:B------:R-:W-:Y:S04]  /*80250*/  LDS R60, [R4+0x147000] ;  /* 0x14700000043c7984 */ /* 0x000fe80000000800 */
[----:B------:R-:W-:Y:S03]  /*80260*/  LDS R62, [R4+0x147400] ;  /* 0x14740000043e7984 */ /* 0x000fe60000000800 */
[----:B------:R-:W-:Y:S01]  /*80270*/  HMMA.1688.F32.TF32 R68, R12, R162, R200 ;  /* 0x000000a20c44723c */ /* 0x000fe200000810c8 */
[----:B------:R-:W-:Y:S04]  /*80280*/  LDS R61, [R5+0x147000] ;  /* 0x14700000053d7984 */ /* 0x000fe80000000800 */
[----:B------:R-:W-:Y:S03]  /*80290*/  LDS R63, [R5+0x147400] ;  /* 0x14740000053f7984 */ /* 0x000fe60000000800 */
[----:B------:R-:W-:Y:S01]  /*802a0*/  HMMA.1688.F32.TF32 R36, R36, R154, R44 ;  /* 0x0000009a2424723c */ /* 0x000fe2000008102c */
[----:B------:R-:W-:Y:S04]  /*802b0*/  LDS R44, [R3+0x147080] ;  /* 0x14708000032c7984 */ /* 0x000fe80000000800 */
[----:B------:R-:W-:Y:S04]  /*802c0*/  LDS R46, [R3+0x147480] ;  /* 0x14748000032e7984 */ /* 0x000fe80000000800 */
[----:B------:R-:W-:Y:S04]  /*802d0*/  LDS R45, [R252+0x147080] ;  /* 0x14708000fc2d7984 */ /* 0x000fe80000000800 */
[----:B------:R-:W-:Y:S03]  /*802e0*/  LDS R47, [R252+0x147480] ;  /* 0x14748000fc2f7984 */ /* 0x000fe60000000800 */
[----:B------:R-:W-:Y:S01]  /*802f0*/  IMAD.MOV.U32 R212, RZ, RZ, R68 ;  /* 0x000000ffffd47224 */ /* 0x000fe200078e0044 */
[----:B------:R-:W-:Y:S01]  /*80300*/  HMMA.1688.F32.TF32 R208, R12, R174, R208 ;  /* 0x000000ae0cd0723c */ /* 0x000fe200000810d0 */
[----:B------:R-:W-:Y:S01]  /*80310*/  IMAD.MOV.U32 R213, RZ, RZ, R69 ;  /* 0x000000ffffd57224 */ /* 0x000fe200078e0045 */
[----:B------:R3:W-:Y:S01]  /*80320*/  STL [R1+0x1900], R239 ;  /* 0x001900ef01007387 */ /* 0x0007e20000100800 */
[----:B------:R-:W-:-:S02]  /*80330*/  IMAD.MOV.U32 R214, RZ, RZ, R70 ;  /* 0x000000ffffd67224 */ /* 0x000fc400078e0046 */
[----:B------:R-:W-:Y:S01]  /*80340*/  IMAD.MOV.U32 R215, RZ, RZ, R71 ;  /* 0x000000ffffd77224 */ /* 0x000fe200078e0047 */
[----:B------:R-:W4:Y:S02]  /*80350*/  LDSM.16.M88.4 R4, [R2+0x4180] ;  /* 0x004180000204783b */ /* 0x000f240000000200 */
[C---:B------:R-:W-:Y:S08]  /*80360*/  HMMA.1688.F32.TF32 R240, R12.reuse, R182, R216 ;  /* 0x000000b60cf0723c */ /* 0x040ff000000810d8 */
[----:B------:R-:W-:Y:S01]  /*80370*/  HMMA.1688.F32.TF32 R244, R12, R178, R244 ;  /* 0x000000b20cf4723c */ /* 0x000fe200000810f4 */
[----:B------:R-:W-:Y:S01]  /*80380*/  IMAD.MOV.U32 R224, RZ, RZ, R180 ;  /* 0x000000ffffe07224 */ /* 0x000fe200078e00b4 */
[----:B------:R-:W-:Y:S01]  /*80390*/  MOV R225, R181 ;  /* 0x000000b500e17202 */ /* 0x000fe20000000f00 */
[----:B------:R-:W-:Y:S01]  /*803a0*/  IMAD.MOV.U32 R226, RZ, RZ, R117 ;  /* 0x000000ffffe27224 */ /* 0x000fe200078e0075 */
[----:B------:R-:W-:Y:S01]  /*803b0*/  LDSM.16.M88.4 R204, [R2+0x14180] ;  /* 0x0141800002cc783b */ /* 0x000fe20000000200 */
[----:B------:R-:W-:-:S02]  /*803c0*/  IMAD.MOV.U32 R223, RZ, RZ, R140 ;  /* 0x000000ffffdf7224 */ /* 0x000fc400078e008c */
[----:B------:R-:W-:Y:S01]  /*803d0*/  IMAD.MOV.U32 R227, RZ, RZ, R116 ;  /* 0x000000ffffe37224 */ /* 0x000fe200078e0074 */
[----:B------:R-:W-:Y:S01]  /*803e0*/  LDSM.16.M88.4 R200, [R2+0x18180] ;  /* 0x0181800002c8783b */ /* 0x000fe20000000200 */
[C---:B--2---:R-:W-:Y:S08]  /*803f0*/  HMMA.1688.F32.TF32 R68, R12.reuse, R158, R248 ;  /* 0x0000009e0c44723c */ /* 0x044ff000000810f8 */
[----:B------:R-:W-:Y:S11]  /*80400*/  HMMA.1688.F32.TF32 R12, R12, R154, R128 ;  /* 0x0000009a0c0c723c */ /* 0x000ff60000081080 */
[----:B------:R-:W-:Y:S05]  /*80410*/  @!UPT UIADD3 URZ, URZ, URZ, URZ ;  /* 0x0000003f3f3ff290 */ /* 0x000fea000fffe03f */
[----:B------:R-:W-:Y:S02]  /*80420*/  IMAD.MOV.U32 R230, RZ, RZ, R68 ;  /* 0x000000ffffe67224 */ /* 0x000fe400078e0044 */
[----:B------:R-:W-:Y:S02]  /*80430*/  IMAD.MOV.U32 R231, RZ, RZ, R69 ;  /* 0x000000ffffe77224 */ /* 0x000fe400078e0045 */
[----:B---3--:R-:W-:Y:S02]  /*80440*/  IMAD.MOV.U32 R239, RZ, RZ, R70 ;  /* 0x000000ffffef7224 */ /* 0x008fe400078e0046 */
[----:B------:R-:W-:Y:S02]  /*80450*/  IMAD.MOV.U32 R0, RZ, RZ, R71 ;  /* 0x000000ffff007224 */ /* 0x000fe400078e0047 */
[----:B-1----:R-:W-:Y:S01]  /*80460*/  HMMA.1688.F32.TF32 R68, R52, R40, R136 ;  /* 0x000000283444723c */ /* 0x002fe20000081088 */
[----:B------:R-:W-:Y:S04]  /*80470*/  STL.64 [R1+0xf0], R208 ;  /* 0x0000f0d001007387 */ /* 0x000fe80000100a00 */
[----:B------:R-:W-:Y:S04]  /*80480*/  STL.64 [R1+0xf8], R210 ;  /* 0x0000f8d201007387 */ /* 0x000fe80000100a00 */
[----:B------:R-:W-:Y:S04]  /*80490*/  STL.64 [R1+0x18b8], R14 ;  /* 0x0018b80e01007387 */ /* 0x000fe80000100a00 */
[----:B------:R1:W-:Y:S01]  /*804a0*/  STL.64 [R1+0x18b0], R12 ;  /* 0x0018b00c01007387 */ /* 0x0003e20000100a00 */
[----:B----4-:R-:W-:Y:S01]  /*804b0*/  HMMA.1688.F32.TF32 R248, R44, R4, R148 ;  /* 0x000000042cf8723c */ /* 0x010fe20000081094 */
[----:B------:R-:W-:-:S02]  /*804c0*/  IMAD.MOV.U32 R216, RZ, RZ, R184 ;  /* 0x000000ffffd87224 */ /* 0x000fc400078e00b8 */
[----:B------:R-:W-:Y:S01]  /*804d0*/  IMAD.MOV.U32 R217, RZ, RZ, R185 ;  /* 0x000000ffffd97224 */ /* 0x000fe200078e00b9 */
[----:B------:R-:W-:Y:S05]  /*804e0*/  LDSM.16.M88.4 R208, [R2+0x10180] ;  /* 0x0101800002d0783b */ /* 0x000fea0000000200 */
[----:B------:R-:W-:Y:S04]  /*804f0*/  STL.64 [R1+0x18c8], R70 ;  /* 0x0018c84601007387 */ /* 0x000fe80000100a00 */
[----:B------:R2:W-:Y:S01]  /*80500*/  STL.64 [R1+0x18c0], R68 ;  /* 0x0018c04401007387 */ /* 0x0005e20000100a00 */
[----:B-1----:R-:W-:Y:S01]  /*80510*/  HMMA.1688.F32.TF32 R12, R48, R40, R76 ;  /* 0x00000028300c723c */ /* 0x002fe2000008104c */
[----:B------:R-:W-:-:S02]  /*80520*/  IMAD.MOV.U32 R218, RZ, RZ, R121 ;  /* 0x000000ffffda7224 */ /* 0x000fc400078e0079 */
[----:B------:R-:W-:Y:S01]  /*80530*/  IMAD.MOV.U32 R219, RZ, RZ, R120 ;  /* 0x000000ffffdb7224 */ /* 0x000fe200078e0078 */
[----:B------:R-:W-:Y:S04]  /*80540*/  LDSM.16.M88.4 R76, [R2+0x8180] ;  /* 0x00818000024c783b */ /* 0x000fe80000000200 */
[-C--:B--2---:R-:W-:Y:S08]  /*80550*/  HMMA.1688.F32.TF32 R68, R44, R40.reuse, R56 ;  /* 0x000000282c44723c */ /* 0x084ff00000081038 */
[----:B------:R-:W-:Y:S11]  /*80560*/  HMMA.1688.F32.TF32 R56, R60, R40, R124 ;  /* 0x000000283c38723c */ /* 0x000ff6000008107c */
[----:B------:R-:W-:Y:S04]  /*80570*/  @!UPT UIADD3 URZ, URZ, URZ, URZ ;  /* 0x0000003f3f3ff290 */ /* 0x000fe8000fffe03f */
[----:B------:R-:W-:Y:S04]  /*80580*/  STL.64 [R1+0xb0], R68 ;  /* 0x0000b04401007387 */ /* 0x000fe80000100a00 */
[----:B------:R-:W-:Y:S04]  /*80590*/  STL.64 [R1+0xb8], R70 ;  /* 0x0000b84601007387 */ /* 0x000fe80000100a00 */
[----:B------:R-:W-:Y:S04]  /*805a0*/  STL.64 [R1+0x18d0], R42 ;  /* 0x0018d02a01007387 */ /* 0x000fe80000100a00 */
[----:B------:R-:W-:Y:S04]  /*805b0*/  STL.64 [R1+0x2b0], R56 ;  /* 0x0002b03801007387 */ /* 0x000fe80000100a00 */
[----:B------:R1:W-:Y:S04]  /*805c0*/  STL.64 [R1+0x2b8], R58 ;  /* 0x0002b83a01007387 */ /* 0x0003e80000100a00 */
[----:B------:R-:W-:Y:S04]  /*805d0*/  STL.64 [R1+0x2e0], R12 ;  /* 0x0002e00c01007387 */ /* 0x000fe80000100a00 */
[----:B------:R2:W-:Y:S01]  /*805e0*/  STL.64 [R1+0x2e8], R14 ;  /* 0x0002e80e01007387 */ /* 0x0005e20000100a00 */
[-C--:B-1----:R-:W-:Y:S08]  /*805f0*/  HMMA.1688.F32.TF32 R56, R52, R4.reuse, R132 ;  /* 0x000000043438723c */ /* 0x082ff00000081084 */
[-C--:B--2---:R-:W-:Y:S11]  /*80600*/  HMMA.1688.F32.TF32 R12, R60, R4.reuse, R84 ;  /* 0x000000043c0c723c */ /* 0x084ff60000081054 */
[----:B------:R-:W-:Y:S04]  /*80610*/  @!UPT UIADD3 URZ, URZ, URZ, URZ ;  /* 0x0000003f3f3ff290 */ /* 0x000fe8000fffe03f */
[----:B------:R-:W-:Y:S04]  /*80620*/  STL.64 [R1+0x18e0], R58 ;  /* 0x0018e03a01007387 */ /* 0x000fe80000100a00 */
[----:B------:R-:W-:Y:S04]  /*80630*/  STL.64 [R1+0x18d8], R56 ;  /* 0x0018d83801007387 */ /* 0x000fe80000100a00 */
[----:B------:R-:W-:Y:S04]  /*80640*/  STL [R1+0x186c], R248 ;  /* 0x00186cf801007387 */ /* 0x000fe80000100800 */
[----:B------:R-:W-:Y:S04]  /*80650*/  STL.64 [R1+0x150], R12 ;  /* 0x0001500c01007387 */ /* 0x000fe80000100a00 */
[----:B------:R1:W-:Y:S02]  /*80660*/  STL.64 [R1+0x158], R14 ;  /* 0x0001580e01007387 */ /* 0x0003e40000100a00 */
[----:B-1----:R-:W-:Y:S02]  /*80670*/  HMMA.1688.F32.TF32 R12, R48, R4, R72 ;  /* 0x00000004300c723c */ /* 0x002fe40000081048 */
[----:B------:R-:W-:Y:S04]  /*80680*/  STL [R1+0x1868], R249 ;  /* 0x001868f901007387 */ /* 0x000fe80000100800 */
[----:B------:R-:W-:Y:S04]  /*80690*/  STL [R1+0x1864], R250 ;  /* 0x001864fa01007387 */ /* 0x000fe80000100800 */
[----:B------:R-:W-:Y:S04]  /*806a0*/  STL [R1+0x1860], R251 ;  /* 0x001860fb01007387 */ /* 0x000fe80000100800 */
[----:B------:R-:W2:Y:S01]  /*806b0*/  LDL.LU R184, [R1+0x1988] ;  /* 0x0019880001b87983 */ /* 0x000ea20000300800 */
[----:B------:R-:W-:-:S02]  /*806c0*/  IMAD.MOV.U32 R222, RZ, RZ, R141 ;  /* 0x000000ffffde7224 */ /* 0x000fc400078e008d */
[----:B------:R-:W-:Y:S01]  /*806d0*/  IMAD.MOV.U32 R140, RZ, RZ, R112 ;  /* 0x000000ffff8c7224 */ /* 0x000fe200078e0070 */
[----:B------:R-:W-:Y:S05]  /*806e0*/  LDSM.16.M88.4 R72, [R2+0xc180] ;  /* 0x00c180000248783b */ /* 0x000fea0000000200 */
[----:B------:R1:W-:Y:S04]  /*806f0*/  STL.64 [R1+0x2d0], R12 ;  /* 0x0002d00c01007387 */ /* 0x0003e80000100a00 */
[----:B------:R3:W-:Y:S04]  /*80700*/  STL.64 [R1+0x2d8], R14 ;  /* 0x0002d80e01007387 */ /* 0x0007e80000100a00 */
[----:B------:R-:W4:Y:S04]  /*80710*/  LDL.LU R185, [R1+0x1984] ;  /* 0x0019840001b97983 */ /* 0x000f280000300800 */
        /* <DEDUP_REMOVED lines=17> */
[----:B-1----:R-:W-:-:S03]  /*80830*/  IMAD.MOV.U32 R12, RZ, RZ, R168 ;  /* 0x000000ffff0c7224 */ /* 0x002fc600078e00a8 */
[----:B------:R-:W5:Y:S01]  /*80840*/  LDL.LU R164, [R1+0x1958] ;  /* 0x0019580001a47983 */ /* 0x000f620000300800 */
[----:B------:R-:W-:-:S03]  /*80850*/  IMAD.MOV.U32 R13, RZ, RZ, R169 ;  /* 0x000000ffff0d7224 */ /* 0x000fc600078e00a9 */
[----:B------:R-:W5:Y:S01]  /*80860*/  LDL.LU R165, [R1+0x1954] ;  /* 0x0019540001a57983 */ /* 0x000f620000300800 */
[----:B---3--:R-:W-:-:S03]  /*80870*/  IMAD.MOV.U32 R14, RZ, RZ, R172 ;  /* 0x000000ffff0e7224 */ /* 0x008fc600078e00ac */
[----:B------:R-:W3:Y:S01]  /*80880*/  LDL.LU R168, [R1+0x1950] ;  /* 0x0019500001a87983 */ /* 0x000ee20000300800 */
[----:B------:R-:W-:-:S03]  /*80890*/  IMAD.MOV.U32 R15, RZ, RZ, R173 ;  /* 0x000000ffff0f7224 */ /* 0x000fc600078e00ad */
[----:B------:R-:W3:Y:S01]  /*808a0*/  LDL.LU R169, [R1+0x194c] ;  /* 0x00194c0001a97983 */ /* 0x000ee20000300800 */
[----:B------:R-:W-:-:S03]  /*808b0*/  IMAD.MOV.U32 R128, RZ, RZ, R176 ;  /* 0x000000ffff807224 */ /* 0x000fc600078e00b0 */
[----:B------:R-:W3:Y:S01]  /*808c0*/  LDL.LU R172, [R1+0x1948] ;  /* 0x0019480001ac7983 */ /* 0x000ee20000300800 */
[----:B------:R-:W-:-:S03]  /*808d0*/  IMAD.MOV.U32 R129, RZ, RZ, R177 ;  /* 0x000000ffff817224 */ /* 0x000fc600078e00b1 */
[----:B------:R-:W3:Y:S04]  /*808e0*/  LDL.LU R173, [R1+0x1944] ;  /* 0x0019440001ad7983 */ /* 0x000ee80000300800 */
[----:B------:R-:W3:Y:S04]  /*808f0*/  LDL.LU R176, [R1+0x1940] ;  /* 0x0019400001b07983 */ /* 0x000ee80000300800 */
[----:B------:R-:W3:Y:S01]  /*80900*/  LDL.LU R177, [R1+0x193c] ;  /* 0x00193c0001b17983 */ /* 0x000ee20000300800 */
[----:B------:R-:W-:Y:S02]  /*80910*/  IMAD.MOV.U32 R130, RZ, RZ, R189 ;  /* 0x000000ffff827224 */ /* 0x000fe400078e00bd */
[----:B------:R-:W-:-:S02]  /*80920*/  IMAD.MOV.U32 R131, RZ, RZ, R188 ;  /* 0x000000ffff837224 */ /* 0x000fc400078e00bc */
[----:B------:R-:W1:Y:S01]  /*80930*/  LDSM.16.M88.4 R188, [R2+0x1c180] ;  /* 0x01c1800002bc783b */ /* 0x000e620000000200 */
[----:B------:R-:W-:Y:S02]  /*80940*/  IMAD.MOV.U32 R136, RZ, RZ, R161 ;  /* 0x000000ffff887224 */ /* 0x000fe400078e00a1 */
[----:B------:R-:W-:Y:S02]  /*80950*/  IMAD.MOV.U32 R137, RZ, RZ, R160 ;  /* 0x000000ffff897224 */ /* 0x000fe400078e00a0 */
[----:B------:R-:W1:Y:S01]  /*80960*/  LDSM.16.M88.4 R160, [R2+0x38180] ;  /* 0x0381800002a0783b */ /* 0x000e620000000200 */
[----:B------:R-:W-:Y:S02]  /*80970*/  IMAD.MOV.U32 R138, RZ, RZ, R157 ;  /* 0x000000ffff8a7224 */ /* 0x000fe400078e009d */
[----:B------:R-:W-:Y:S02]  /*80980*/  IMAD.MOV.U32 R139, RZ, RZ, R156 ;  /* 0x000000ffff8b7224 */ /* 0x000fe400078e009c */
[----:B------:R-:W-:Y:S04]  /*80990*/  LDSM.16.M88.4 R156, [R2+0x3c180] ;  /* 0x03c18000029c783b */ /* 0x000fe80000000200 */
[----:B------:R1:W-:Y:S02]  /*809a0*/  STL.64 [R1+0x18e8], R6 ;  /* 0x0018e80601007387 */ /* 0x0003e40000100a00 */
[C---:B-1----:R-:W-:Y:S08]  /*809b0*/  HMMA.1688.F32.TF32 R124, R52.reuse, R188, R136 ;  /* 0x000000bc347c723c */ /* 0x042ff00000081088 */
[----:B------:R-:W-:Y:S08]  /*809c0*/  HMMA.1688.F32.TF32 R148, R52, R160, R220 ;  /* 0x000000a03494723c */ /* 0x000ff000000810dc */
[----:B------:R-:W-:Y:S01]  /*809d0*/  HMMA.1688.F32.TF32 R4, R60, R76, R8 ;  /* 0x0000004c3c04723c */ /* 0x000fe20000081008 */
[----:B--2---:R-:W-:Y:S01]  /*809e0*/  MOV R123, R184 ;  /* 0x000000b8007b7202 */ /* 0x004fe20000000f00 */
[----:B----4-:R-:W-:-:S02]  /*809f0*/  IMAD.MOV.U32 R122, RZ, RZ, R185 ;  /* 0x000000ffff7a7224 */ /* 0x010fc400078e00b9 */
[----:B------:R-:W-:Y:S01]  /*80a00*/  LDSM.16.M88.4 R184, [R2+0x20180] ;  /* 0x0201800002b8783b */ /* 0x000fe20000000200 */
[----:B-----5:R-:W-:Y:S02]  /*80a10*/  IMAD.MOV.U32 R119, RZ, RZ, R180 ;  /* 0x000000ffff777224 */ /* 0x020fe400078e00b4 */
[----:B------:R-:W-:Y:S02]  /*80a20*/  IMAD.MOV.U32 R118, RZ, RZ, R181 ;  /* 0x000000ffff767224 */ /* 0x000fe400078e00b5 */
[----:B------:R-:W-:Y:S01]  /*80a30*/  LDSM.16.M88.4 R180, [R2+0x24180] ;  /* 0x0241800002b4783b */ /* 0x000fe20000000200 */
[----:B---3--:R-:W-:Y:S02]  /*80a40*/  IMAD.MOV.U32 R69, RZ, RZ, R168 ;  /* 0x000000ffff457224 */ /* 0x008fe400078e00a8 */
[----:B------:R-:W-:Y:S02]  /*80a50*/  IMAD.MOV.U32 R68, RZ, RZ, R169 ;  /* 0x000000ffff447224 */ /* 0x000fe400078e00a9 */
[----:B------:R-:W-:Y:S01]  /*80a60*/  LDSM.16.M88.4 R168, [R2+0x30180] ;  /* 0x0301800002a8783b */ /* 0x000fe20000000200 */
[----:B------:R-:W-:-:S02]  /*80a70*/  IMAD.MOV.U32 R83, RZ, RZ, R172 ;  /* 0x000000ffff537224 */ /* 0x000fc400078e00ac */
[----:B------:R-:W-:Y:S02]  /*80a80*/  IMAD.MOV.U32 R82, RZ, RZ, R173 ;  /* 0x000000ffff527224 */ /* 0x000fe400078e00ad */
[----:B------:R-:W1:Y:S01]  /*80a90*/  LDSM.16.M88.4 R172, [R2+0x2c180] ;  /* 0x02c1800002ac783b */ /* 0x000e620000000200 */
[----:B------:R-:W-:Y:S02]  /*80aa0*/  IMAD.MOV.U32 R81, RZ, RZ, R176 ;  /* 0x000000ffff517224 */ /* 0x000fe400078e00b0 */
[----:B------:R-:W-:Y:S02]  /*80ab0*/  IMAD.MOV.U32 R80, RZ, RZ, R177 ;  /* 0x000000ffff507224 */ /* 0x000fe400078e00b1 */
[----:B------:R-:W2:Y:S01]  /*80ac0*/  LDSM.16.M88.4 R176, [R2+0x28180] ;  /* 0x0281800002b0783b */ /* 0x000ea20000000200 */
[----:B------:R-:W-:Y:S02]  /*80ad0*/  IMAD.MOV.U32 R70, RZ, RZ, R165 ;  /* 0x000000ffff467224 */ /* 0x000fe400078e00a5 */
[----:B------:R-:W-:-:S02]  /*80ae0*/  IMAD.MOV.U32 R71, RZ, RZ, R164 ;  /* 0x000000ffff477224 */ /* 0x000fc400078e00a4 */
[----:B------:R-:W3:Y:S01]  /*80af0*/  LDSM.16.M88.4 R164, [R2+0x34180] ;  /* 0x0341800002a4783b */ /* 0x000ee20000000200 */
[C---:B-1----:R-:W-:Y:S08]  /*80b00*/  HMMA.1688.F32.TF32 R140, R52.reuse, R172, R140 ;  /* 0x000000ac348c723c */ /* 0x042ff0000008108c */
[C---:B--2---:R-:W-:Y:S08]  /*80b10*/  HMMA.1688.F32.TF32 R136, R52.reuse, R176, R152 ;  /* 0x000000b03488723c */ /* 0x044ff00000081098 */
[C---:B------:R-:W-:Y:S01]  /*80b20*/  HMMA.1688.F32.TF32 R152, R52.reuse, R168, R224 ;  /* 0x000000a83498723c */ /* 0x040fe200000810e0 */
[----:B------:R-:W-:Y:S04]  /*80b30*/  STL [R1+0x1874], R174 ;  /* 0x001874ae01007387 */ /* 0x000fe80000100800 */
[----:B------:R-:W-:Y:S04]  /*80b40*/  STL [R1+0x1870], R175 ;  /* 0x001870af01007387 */ /* 0x000fe80000100800 */
[----:B------:R1:W-:Y:S04]  /*80b50*/  STL [R1+0x187c], R170 ;  /* 0x00187caa01007387 */ /* 0x0003e80000100800 */
[----:B------:R2:W-:Y:S04]  /*80b60*/  STL [R1+0x1878], R171 ;  /* 0x001878ab01007387 */ /* 0x0005e80000100800 */
[----:B---3--:R-:W-:Y:S04]  /*80b70*/  STL [R1+0x1884], R166 ;  /* 0x001884a601007387 */ /* 0x008fe80000100800 */
[----:B------:R-:W-:Y:S04]  /*80b80*/  STL [R1+0x1880], R167 ;  /* 0x001880a701007387 */ /* 0x000fe80000100800 */
[----:B------:R3:W-:Y:S04]  /*80b90*/  STL [R1+0x188c], R162 ;  /* 0x00188ca201007387 */ /* 0x0007e80000100800 */
[----:B------:R4:W-:Y:S04]  /*80ba0*/  STL [R1+0x1888], R163 ;  /* 0x001888a301007387 */ /* 0x0009e80000100800 */
[----:B------:R-:W-:Y:S04]  /*80bb0*/  STL [R1+0x1894], R158 ;  /* 0x0018949e01007387 */ /* 0x000fe80000100800 */
[----:B------:R-:W-:Y:S04]  /*80bc0*/  STL [R1+0x1890], R159 ;  /* 0x0018909f01007387 */ /* 0x000fe80000100800 */
[----:B------:R-:W-:Y:S04]  /*80bd0*/  STL [R1+0x18a4], R140 ;  /* 0x0018a48c01007387 */ /* 0x000fe80000100800 */
[----:B------:R-:W-:Y:S04]  /*80be0*/  STL [R1+0x18a0], R141 ;  /* 0x0018a08d01007387 */ /* 0x000fe80000100800 */
[----:B------:R2:W-:Y:S04]  /*80bf0*/  STL [R1+0x189c], R142 ;  /* 0x00189c8e01007387 */ /* 0x0005e80000100800 */
[----:B------:R1:W-:Y:S04]  /*80c00*/  STL [R1+0x1898], R143 ;  /* 0x0018988f01007387 */ /* 0x0003e80000100800 */
[----:B------:R1:W-:Y:S01]  /*80c10*/  STL [R1+0x18ac], R154 ;  /* 0x0018ac9a01007387 */ /* 0x0003e20000100800 */
[C---:B------:R-:W-:Y:S03]  /*80c20*/  HMMA.1688.F32.TF32 R80, R52.reuse, R76, R80 ;  /* 0x0000004c3450723c */ /* 0x040fe60000081050 */
[----:B------:R1:W-:Y:S04]  /*80c30*/  STL [R1+0x18a8], R155 ;  /* 0x0018a89b01007387 */ /* 0x0003e80000100800 */
[----:B------:R-:W5:Y:S01]  /*80c40*/  LDL.LU R220, [R1+0x1f0] ;  /* 0x0001f00001dc7983 */ /* 0x000f620000300800 */
[C---:B------:R-:W-:Y:S03]  /*80c50*/  HMMA.1688.F32.TF32 R84, R52.reuse, R72, R68 ;  /* 0x000000483454723c */ /* 0x040fe60000081044 */
[----:B------:R-:W5:Y:S04]  /*80c60*/  LDL.LU R221, [R1+0x1f4] ;  /* 0x0001f40001dd7983 */ /* 0x000f680000300800 */
[----:B------:R-:W5:Y:S01]  /*80c70*/  LDL.LU R222, [R1+0x1f8] ;  /* 0x0001f80001de7983 */ /* 0x000f620000300800 */
[C---:B------:R-:W-:Y:S03]  /*80c80*/  HMMA.1688.F32.TF32 R112, R52.reuse, R208, R112 ;  /* 0x000000d03470723c */ /* 0x040fe60000081070 */
[----:B------:R-:W5:Y:S05]  /*80c90*/  LDL.LU R223, [R1+0x1fc] ;  /* 0x0001fc0001df7983 */ /* 0x000f6a0000300800 */
[C---:B------:R-:W-:Y:S08]  /*80ca0*/  HMMA.1688.F32.TF32 R116, R52.reuse, R204, R116 ;  /* 0x000000cc3474723c */ /* 0x040ff00000081074 */
[C---:B------:R-:W-:Y:S08]  /*80cb0*/  HMMA.1688.F32.TF32 R120, R52.reuse, R200, R120 ;  /* 0x000000c83478723c */ /* 0x040ff00000081078 */
[C---:B------:R-:W-:Y:S08]  /*80cc0*/  HMMA.1688.F32.TF32 R128, R52.reuse, R184, R128 ;  /* 0x000000b83480723c */ /* 0x040ff00000081080 */
[C---:B------:R-:W-:Y:S08]  /*80cd0*/  HMMA.1688.F32.TF32 R132, R52.reuse, R180, R12 ;  /* 0x000000b43484723c */ /* 0x040ff0000008100c */
[C---:B------:R-:W-:Y:S08]  /*80ce0*/  HMMA.1688.F32.TF32 R144, R52.reuse, R164, R144 ;  /* 0x000000a43490723c */ /* 0x040ff00000081090 */
[----:B------:R-:W-:Y:S01]  /*80cf0*/  HMMA.1688.F32.TF32 R52, R52, R156, R216 ;  /* 0x0000009c3434723c */ /* 0x000fe200000810d8 */
[----:B------:R-:W5:Y:S04]  /*80d00*/  LDL.LU R216, [R1+0x200] ;  /* 0x0002000001d87983 */ /* 0x000f680000300800 */
[----:B------:R-:W5:Y:S04]  /*80d10*/  LDL.LU R217, [R1+0x204] ;  /* 0x0002040001d97983 */ /* 0x000f680000300800 */
[----:B------:R-:W5:Y:S04]  /*80d20*/  LDL.LU R218, [R1+0x208] ;  /* 0x0002080001da7983 */ /* 0x000f680000300800 */
[----:B------:R-:W5:Y:S01]  /*80d30*/  LDL.LU R219, [R1+0x20c] ;  /* 0x00020c0001db7983 */ /* 0x000f620000300800 */
[----:B------:R-:W-:Y:S01]  /*80d40*/  IMAD.MOV.U32 R248, RZ, RZ, R4 ;  /* 0x000000fffff87224 */ /* 0x000fe200078e0004 */
[----:B------:R-:W-:Y:S01]  /*80d50*/  MOV R251, R7 ;  /* 0x0000000700fb7202 */ /* 0x000fe20000000f00 */
[----:B------:R-:W-:Y:S01]  /*80d60*/  IMAD.MOV.U32 R249, RZ, RZ, R5 ;  /* 0x000000fffff97224 */ /* 0x000fe200078e0005 */
[C---:B------:R-:W-:Y:S01]  /*80d70*/  HMMA.1688.F32.TF32 R8, R60.reuse, R188, R100 ;  /* 0x000000bc3c08723c */ /* 0x040fe20000081064 */
[----:B------:R-:W-:Y:S01]  /*80d80*/  IMAD.MOV.U32 R250, RZ, RZ, R6 ;  /* 0x000000fffffa7224 */ /* 0x000fe200078e0006 */
[----:B------:R-:W5:Y:S04]  /*80d90*/  LDL.LU R224, [R1+0x2c0] ;  /* 0x0002c00001e07983 */ /* 0x000f680000300800 */
[----:B------:R-:W5:Y:S02]  /*80da0*/  LDL.LU R225, [R1+0x2c4] ;  /* 0x0002c40001e17983 */ /* 0x000f640000300800 */
[C---:B------:R-:W-:Y:S02]  /*80db0*/  HMMA.1688.F32.TF32 R4, R60.reuse, R72, R64 ;  /* 0x000000483c04723c */ /* 0x040fe40000081040 */
[----:B------:R-:W5:Y:S04]  /*80dc0*/  LDL.LU R226, [R1+0x2c8] ;  /* 0x0002c80001e27983 */ /* 0x000f680000300800 */
[----:B------:R-:W5:Y:S11]  /*80dd0*/  LDL.LU R227, [R1+0x2cc] ;  /* 0x0002cc0001e37983 */ /* 0x000f760000300800 */
[----:B------:R-:W-:Y:S07]  /*80de0*/  @!UPT UIADD3 URZ, URZ, URZ, URZ ;  /* 0x0000003f3f3ff290 */ /* 0x000fee000fffe03f */
[----:B-1----:R-:W-:Y:S02]  /*80df0*/  IMAD.MOV.U32 R170, RZ, RZ, R4 ;  /* 0x000000ffffaa7224 */ /* 0x002fe400078e0004 */
[----:B--2---:R-:W-:Y:S02]  /*80e00*/  IMAD.MOV.U32 R171, RZ, RZ, R5 ;  /* 0x000000ffffab7224 */ /* 0x004fe400078e0005 */
[----:B------:R-:W-:Y:S02]  /*80e10*/  IMAD.MOV.U32 R174, RZ, RZ, R6 ;  /* 0x000000ffffae7224 */ /* 0x000fe400078e0006 */
[----:B------:R-:W-:Y:S02]  /*80e20*/  IMAD.MOV.U32 R175, RZ, RZ, R7 ;  /* 0x000000ffffaf7224 */ /* 0x000fe400078e0007 */
[C---:B------:R-:W-:Y:S11]  /*80e30*/  HMMA.1688.F32.TF32 R4, R60.reuse, R208, R88 ;  /* 0x000000d03c04723c */ /* 0x040ff60000081058 */
[----:B------:R-:W-:Y:S11]  /*80e40*/  @!UPT UIADD3 URZ, URZ, URZ, URZ ;  /* 0x0000003f3f3ff290 */ /* 0x000ff6000fffe03f */
[----:B------:R-:W-:Y:S02]  /*80e50*/  @!UPT UIADD3 URZ, URZ, URZ, URZ ;  /* 0x0000003f3f3ff290 */ /* 0x000fe4000fffe03f */
[----:B---3--:R-:W-:Y:S02]  /*80e60*/  IMAD.MOV.U32 R162, RZ, RZ, R4 ;  /* 0x000000ffffa27224 */ /* 0x008fe400078e0004 */
[----:B----4-:R-:W-:Y:S02]  /*80e70*/  IMAD.MOV.U32 R163, RZ, RZ, R5 ;  /* 0x000000ffffa37224 */ /* 0x010fe400078e0005 */
        /* <DEDUP_REMOVED lines=18> */
[----:B------:R1:W-:Y:S07]  /*80fa0*/  STL.64 [R1+0x48], R10 ;  /* 0x0000480a01007387 */ /* 0x0003ee0000100a00 */
[C---:B------:R-:W-:Y:S08]  /*80fb0*/  HMMA.1688.F32.TF32 R12, R60.reuse, R180, R108 ;  /* 0x000000b43c0c723c */ /* 0x040ff0000008106c */
[C---:B-1----:R-:W-:Y:S07]  /*80fc0*/  HMMA.1688.F32.TF32 R8, R60.reuse, R176, R16 ;  /* 0x000000b03c08723c */ /* 0x042fee0000081010 */
[----:B------:R-:W-:Y:S04]  /*80fd0*/  STL.64 [R1+0x30], R4 ;  /* 0x0000300401007387 */ /* 0x000fe80000100a00 */
[----:B------:R1:W-:Y:S02]  /*80fe0*/  STL.64 [R1+0x38], R6 ;  /* 0x0000380601007387 */ /* 0x0003e40000100a00 */
[----:B-1----:R-:W-:Y:S02]  /*80ff0*/  HMMA.1688.F32.TF32 R4, R60, R172, R20 ;  /* 0x000000ac3c04723c */ /* 0x002fe40000081014 */
[----:B------:R-:W-:Y:S04]  /*81000*/  STL.64 [R1+0x20], R12 ;  /* 0x0000200c01007387 */ /* 0x000fe80000100a00 */
[----:B------:R-:W-:Y:S04]  /*81010*/  STL.64 [R1+0x28], R14 ;  /* 0x0000280e01007387 */ /* 0x000fe80000100a00 */
[----:B------:R-:W-:Y:S04]  /*81020*/  STL.64 [R1+0x10], R8 ;  /* 0x0000100801007387 */ /* 0x000fe80000100a00 */
[----:B------:R-:W-:Y:S09]  /*81030*/  STL.64 [R1+0x18], R10 ;  /* 0x0000180a01007387 */ /* 0x000ff20000100a00 */
[----:B------:R1:W-:Y:S04]  /*81040*/  STL.64 [R1], R4 ;  /* 0x0000000401007387 */ /* 0x0003e80000100a00 */
[----:B------:R2:W-:Y:S04]  /*81050*/  STL.64 [R1+0x8], R6 ;  /* 0x0000080601007387 */ /* 0x0005e80000100a00 */
        /* <DEDUP_REMOVED lines=8> */
[----:B-1----:R-:W3:Y:S04]  /*810e0*/  LDL.LU R4, [R1+0x280] ;  /* 0x0002800001047983 */ /* 0x002ee80000300800 */
[----:B------:R-:W3:Y:S04]  /*810f0*/  LDL.LU R5, [R1+0x284] ;  /* 0x0002840001057983 */ /* 0x000ee80000300800 */
[----:B--2---:R-:W3:Y:S04]  /*81100*/  LDL.LU R6, [R1+0x288] ;  /* 0x0002880001067983 */ /* 0x004ee80000300800 */
[----:B------:R-:W3:Y:S04]  /*81110*/  LDL.LU R7, [R1+0x28c] ;  /* 0x00028c0001077983 */ /* 0x000ee80000300800 */
        /* <DEDUP_REMOVED lines=11> */
[-C--:B-----5:R-:W-:Y:S03]  /*811d0*/  HMMA.1688.F32.TF32 R16, R44, R72.reuse, R216 ;  /* 0x000000482c10723c */ /* 0x0a0fe600000810d8 */
[----:B------:R-:W5:Y:S05]  /*811e0*/  LDL.LU R71, [R1+0x25c] ;  /* 0x00025c0001477983 */ /* 0x000f6a0000300800 */
[----:B------:R-:W-:Y:S01]  /*811f0*/  HMMA.1688.F32.TF32 R216, R48, R72, R192 ;  /* 0x0000004830d8723c */ /* 0x000fe200000810c0 */
        /* <DEDUP_REMOVED lines=10> */
[----:B------:R-:W5:Y:S01]  /*812a0*/  LDL.LU R109, [R1+0x234] ;  /* 0x00023400016d7983 */ /* 0x000f620000300800 */
[C---:B------:R-:W-:Y:S03]  /*812b0*/  HMMA.1688.F32.TF32 R24, R60.reuse, R168, R24 ;  /* 0x000000a83c18723c */ /* 0x040fe60000081018 */
        /* <DEDUP_REMOVED lines=8> */
[----:B------:R-:W-:Y:S08]  /*81340*/  HMMA.1688.F32.TF32 R36, R60, R156, R36 ;  /* 0x0000009c3c24723c */ /* 0x000ff00000081024 */
[C---:B----4-:R-:W-:Y:S08]  /*81350*/  HMMA.1688.F32.TF32 R60, R44.reuse, R204, R88 ;  /* 0x000000cc2c3c723c */ /* 0x050ff00000081058 */
[C---:B---3--:R-:W-:Y:S01]  /*81360*/  HMMA.1688.F32.TF32 R88, R44.reuse, R188, R4 ;  /* 0x000000bc2c58723c */ /* 0x048fe20000081004 */
[----:B------:R-:W3:Y:S04]  /*81370*/  LDL.LU R4, [R1+0xf0] ;  /* 0x0000f00001047983 */ /* 0x000ee80000300800 */
[----:B------:R-:W3:Y:S04]  /*81380*/  LDL.LU R5, [R1+0xf4] ;  /* 0x0000f40001057983 */ /* 0x000ee80000300800 */
[----:B------:R-:W3:Y:S04]  /*81390*/  LDL.LU R6, [R1+0xf8] ;  /* 0x0000f80001067983 */ /* 0x000ee80000300800 */
[----:B------:R-:W3:Y:S01]  /*813a0*/  LDL.LU R7, [R1+0xfc] ;  /* 0x0000fc0001077983 */ /* 0x000ee20000300800 */
[----:B--2---:R-:W-:Y:S07]  /*813b0*/  HMMA.1688.F32.TF32 R92, R44, R184, R56 ;  /* 0x000000b82c5c723c */ /* 0x004fee0000081038 */
[----:B------:R-:W-:Y:S01]  /*813c0*/  IMAD.MOV.U32 R56, RZ, RZ, R237 ;  /* 0x000000ffff387224 */ /* 0x000fe200078e00ed */
[----:B------:R-:W-:Y:S01]  /*813d0*/  MOV R57, R238 ;  /* 0x000000ee00397202 */ /* 0x000fe20000000f00 */
[----:B------:R-:W2:Y:S01]  /*813e0*/  LDL.LU R237, [R1+0x1938] ;  /* 0x0019380001ed7983 */ /* 0x000ea20000300800 */
[----:B------:R-:W-:-:S02]  /*813f0*/  IMAD.MOV.U32 R58, RZ, RZ, R232 ;  /* 0x000000ffff3a7224 */ /* 0x000fc400078e00e8 */
[----:B------:R-:W-:Y:S01]  /*81400*/  IMAD.MOV.U32 R59, RZ, RZ, R233 ;  /* 0x000000ffff3b7224 */ /* 0x000fe200078e00e9 */
[----:B------:R-:W2:Y:S01]  /*81410*/  LDL.LU R238, [R1+0x1934] ;  /* 0x0019340001ee7983 */ /* 0x000ea20000300800 */
[----:B------:R-:W-:Y:S03]  /*81420*/  HMMA.1688.F32.TF32 R96, R44, R180, R40 ;  /* 0x000000b42c60723c */ /* 0x000fe60000081028 */
[----:B------:R-:W4:Y:S04]  /*81430*/  LDL.LU R232, [R1+0x1930] ;  /* 0x0019300001e87983 */ /* 0x000f280000300800 */
[----:B------:R-:W4:Y:S01]  /*81440*/  LDL.LU R233, [R1+0x192c] ;  /* 0x00192c0001e97983 */ /* 0x000f220000300800 */
[----:B------:R-:W-:-:S03]  /*81450*/  IMAD.MOV.U32 R40, RZ, RZ, R234 ;  /* 0x000000ffff287224 */ /* 0x000fc600078e00ea */
[----:B------:R-:W4:Y:S01]  /*81460*/  LDL.LU R234, [R1+0x1928] ;  /* 0x0019280001ea7983 */ /* 0x000f220000300800 */
[----:B------:R-:W-:Y:S02]  /*81470*/  IMAD.MOV.U32 R41, RZ, RZ, R235 ;  /* 0x000000ffff297224 */ /* 0x000fe400078e00eb */
[----:B------:R-:W-:Y:S01]  /*81480*/  IMAD.MOV.U32 R42, RZ, RZ, R228 ;  /* 0x000000ffff2a7224 */ /* 0x000fe200078e00e4 */
[----:B------:R-:W4:Y:S01]  /*81490*/  LDL.LU R235, [R1+0x1924] ;  /* 0x0019240001eb7983 */ /* 0x000f220000300800 */
[----:B------:R-:W-:Y:S01]  /*814a0*/  IMAD.MOV.U32 R43, RZ, RZ, R229 ;  /* 0x000000ffff2b7224 */ /* 0x000fe200078e00e5 */
[----:B-----5:R-:W-:Y:S02]  /*814b0*/  HMMA.1688.F32.TF32 R100, R44, R176, R68 ;  /* 0x000000b02c64723c */ /* 0x020fe40000081044 */
[----:B------:R-:W5:Y:S04]  /*814c0*/  LDL.LU R228, [R1+0x1920] ;  /* 0x0019200001e47983 */ /* 0x000f680000300800 */
[----:B------:R-:W5:Y:S01]  /*814d0*/  LDL.LU R229, [R1+0x191c] ;  /* 0x00191c0001e57983 */ /* 0x000f620000300800 */
[----:B------:R-:W-:-:S03]  /*814e0*/  IMAD.MOV.U32 R68, RZ, RZ, R212 ;  /* 0x000000ffff447224 */ /* 0x000fc600078e00d4 */
[----:B------:R-:W2:Y:S01]  /*814f0*/  LDL.LU R212, [R1+0x1918] ;  /* 0x0019180001d47983 */ /* 0x000ea20000300800 */
[----:B------:R-:W-:Y:S02]  /*81500*/  IMAD.MOV.U32 R69, RZ, RZ, R213 ;  /* 0x000000ffff457224 */ /* 0x000fe400078e00d5 */
[----:B------:R-:W-:Y:S01]  /*81510*/  IMAD.MOV.U32 R70, RZ, RZ, R214 ;  /* 0x000000ffff467224 */ /* 0x000fe200078e00d6 */
[----:B------:R-:W2:Y:S01]  /*81520*/  LDL.LU R213, [R1+0x1914] ;  /* 0x0019140001d57983 */ /* 0x000ea20000300800 */
[----:B------:R-:W-:-:S03]  /*81530*/  IMAD.MOV.U32 R71, RZ, RZ, R215 ;  /* 0x000000ffff477224 */ /* 0x000fc600078e00d7 */
[----:B------:R-:W2:Y:S04]  /*81540*/  LDL.LU R214, [R1+0x1910] ;  /* 0x0019100001d67983 */ /* 0x000ea80000300800 */
[----:B------:R-:W2:Y:S01]  /*81550*/  LDL.LU R215, [R1+0x190c] ;  /* 0x00190c0001d77983 */ /* 0x000ea20000300800 */
[----:B------:R-:W-:Y:S07]  /*81560*/  HMMA.1688.F32.TF32 R104, R44, R172, R12 ;  /* 0x000000ac2c68723c */ /* 0x000fee000008100c */
[----:B------:R-:W-:-:S02]  /*81570*/  IMAD.MOV.U32 R12, RZ, RZ, R230 ;  /* 0x000000ffff0c7224 */ /* 0x000fc400078e00e6 */
[----:B------:R-:W5:Y:S01]  /*81580*/  LDL.LU R230, [R1+0x1908] ;  /* 0x0019080001e67983 */ /* 0x000f620000300800 */
[----:B------:R-:W-:Y:S02]  /*81590*/  IMAD.MOV.U32 R13, RZ, RZ, R231 ;  /* 0x000000ffff0d7224 */ /* 0x000fe400078e00e7 */
[----:B------:R-:W-:Y:S01]  /*815a0*/  IMAD.MOV.U32 R14, RZ, RZ, R239 ;  /* 0x000000ffff0e7224 */ /* 0x000fe200078e00ef */
[----:B------:R-:W5:Y:S04]  /*815b0*/  LDL.LU R231, [R1+0x1904] ;  /* 0x0019040001e77983 */ /* 0x000f680000300800 */
[----:B------:R-:W4:Y:S01]  /*815c0*/  LDL.LU R239, [R1+0x1900] ;  /* 0x0019000001ef7983 */ /* 0x000f220000300800 */
[----:B------:R-:W-:Y:S01]  /*815d0*/  IMAD.MOV.U32 R15, RZ, RZ, R0 ;  /* 0x000000ffff0f7224 */ /* 0x000fe200078e0000 */
[C---:B------:R-:W-:Y:S08]  /*815e0*/  HMMA.1688.F32.TF32 R56, R48.reuse, R172, R56 ;  /* 0x000000ac3038723c */ /* 0x040ff00000081038 */
[C---:B------:R-:W-:Y:S08]  /*815f0*/  HMMA.1688.F32.TF32 R40, R48.reuse, R168, R40 ;  /* 0x000000a83028723c */ /* 0x040ff00000081028 */
[C---:B------:R-:W-:Y:S08]  /*81600*/  HMMA.1688.F32.TF32 R68, R48.reuse, R164, R68 ;  /* 0x000000a43044723c */ /* 0x040ff00000081044 */
[----:B------:R-:W-:Y:S01]  /*81610*/  HMMA.1688.F32.TF32 R12, R48, R160, R12 ;  /* 0x000000a0300c723c */ /* 0x000fe2000008100c */
[----:B------:R-:W-:-:S02]  /*81620*/  IMAD.MOV.U32 R173, RZ, RZ, R56 ;  /* 0x000000ffffad7224 */ /* 0x000fc400078e0038 */
[----:B------:R-:W-:-:S05]  /*81630*/  IMAD.MOV.U32 R172, RZ, RZ, R57 ;  /* 0x000000ffffac7224 */ /* 0x000fca00078e0039 */
[C---:B------:R-:W-:Y:S01]  /*81640*/  HMMA.1688.F32.TF32 R8, R44.reuse, R76, R220 ;  /* 0x0000004c2c08723c */ /* 0x040fe200000810dc */
[----:B------:R-:W-:Y:S04]  /*81650*/  LDS R220, [R3+0x147800] ;  /* 0x1478000003dc7984 */ /* 0x000fe80000000800 */
[----:B------:R-:W-:Y:S03]  /*81660*/  LDS R222, [R3+0x147c00] ;  /* 0x147c000003de7984 */ /* 0x000fe60000000800 */
[C---:B------:R-:W-:Y:S01]  /*81670*/  HMMA.1688.F32.TF32 R64, R44.reuse, R200, R64 ;  /* 0x000000c82c40723c */ /* 0x040fe20000081040 */
[----:B------:R-:W-:Y:S04]  /*81680*/  LDS R221, [R252+0x147800] ;  /* 0x14780000fcdd7984 */ /* 0x000fe80000000800 */
[----:B------:R-:W1:Y:S03]  /*81690*/  LDS R223, [R252+0x147c00] ;  /* 0x147c0000fcdf7984 */ /* 0x000e660000000800 */
[C---:B------:R-:W-:Y:S08]  /*816a0*/  HMMA.1688.F32.TF32 R108, R44.reuse, R168, R108 ;  /* 0x000000a82c6c723c */ /* 0x040ff0000008106c */
[----:B------:R-:W-:Y:S01]  /*816b0*/  HMMA.1688.F32.TF32 R192, R44, R164, R192 ;  /* 0x000000a42cc0723c */ /* 0x000fe200000810c0 */
[----:B------:R-:W-:-:S02]  /*816c0*/  IMAD.MOV.U32 R169, RZ, RZ, R42 ;  /* 0x000000ffffa97224 */ /* 0x000fc400078e002a */
[----:B------:R-:W-:-:S05]  /*816d0*/  IMAD.MOV.U32 R168, RZ, RZ, R43 ;  /* 0x000000ffffa87224 */ /* 0x000fca00078e002b */
[----:B------:R-:W-:Y:S01]  /*816e0*/  HMMA.1688.F32.TF32 R196, R48, R76, R196 ;  /* 0x0000004c30c4723c */ /* 0x000fe200000810c4 */
[----:B------:R-:W-:Y:S02]  /*816f0*/  IMAD.MOV.U32 R165, RZ, RZ, R70 ;  /* 0x000000ffffa57224 */ /* 0x000fe400078e0046 */
[----:B------:R-:W-:-:S04]  /*81700*/  IMAD.MOV.U32 R164, RZ, RZ, R71 ;  /* 0x000000ffffa47224 */ /* 0x000fc800078e0047 */
[----:B------:R-:W-:Y:S02]  /*81710*/  IMAD.MOV.U32 R77, RZ, RZ, R58 ;  /* 0x000000ffff4d7224 */ /* 0x000fe400078e003a */
[----:B------:R-:W-:Y:S01]  /*81720*/  IMAD.MOV.U32 R76, RZ, RZ, R59 ;  /* 0x000000ffff4c7224 */ /* 0x000fe200078e003b */
[----:B------:R-:W-:Y:S01]  /*81730*/  HMMA.1688.F32.TF32 R240, R48, R184, R240 ;  /* 0x000000b830f0723c */ /* 0x000fe200000810f0 */
[----:B------:R-:W-:Y:S02]  /*81740*/  IMAD.MOV.U32 R73, RZ, RZ, R12 ;  /* 0x000000ffff497224 */ /* 0x000fe400078e000c */
[----:B------:R-:W-:-:S04]  /*81750*/  IMAD.MOV.U32 R72, RZ, RZ, R13 ;  /* 0x000000ffff487224 */ /* 0x000fc800078e000d */
[----:B------:R-:W-:Y:S02]  /*81760*/  IMAD.MOV.U32 R185, RZ, RZ, R40 ;  /* 0x000000ffffb97224 */ /* 0x000fe400078e0028 */
[----:B------:R-:W-:Y:S02]  /*81770*/  IMAD.MOV.U32 R184, RZ, RZ, R41 ;  /* 0x000000ffffb87224 */ /* 0x000fe400078e0029 */
[----:B------:R-:W-:Y:S02]  /*81780*/  IMAD.MOV.U32 R41, RZ, RZ, R14 ;  /* 0x000000ffff297224 */ /* 0x000fe400078e000e */
[----:B------:R-:W-:Y:S01]  /*81790*/  IMAD.MOV.U32 R40, RZ, RZ, R15 ;  /* 0x000000ffff287224 */ /* 0x000fe200078e000f */
[----:B---3--:R-:W-:Y:S11]  /*817a0*/  HMMA.1688.F32.TF32 R4, R48, R176, R4 ;  /* 0x000000b03004723c */ /* 0x008ff60000081004 */
[----:B------:R-:W-:Y:S11]  /*817b0*/  @!UPT UIADD3 URZ, URZ, URZ, URZ ;  /* 0x0000003f3f3ff290 */ /* 0x000ff6000fffe03f */
[----:B------:R-:W-:Y:S02]  /*817c0*/  @!UPT UIADD3 URZ, URZ, URZ, URZ ;  /* 0x0000003f3f3ff290 */ /* 0x000fe4000fffe03f */
[----:B------:R-:W-:Y:S01]  /*817d0*/  IMAD.MOV.U32 R177, RZ, RZ, R6 ;  /* 0x000000ffffb17224 */ /* 0x000fe200078e0006 */
[----:B------:R-:W-:Y:S01]  /*817e0*/  MOV R176, R7 ;  /* 0x0000000700b07202 */ /* 0x000fe20000000f00 */
[C---:B--2---:R-:W-:Y:S08]  /*817f0*/  HMMA.1688.F32.TF32 R212, R44.reuse, R160, R212 ;  /* 0x000000a02cd4723c */ /* 0x044ff000000810d4 */
[----:B------:R-:W-:Y:S01]  /*81800*/  HMMA.1688.F32.TF32 R44, R44, R156, R224 ;  /* 0x0000009c2c2c723c */ /* 0x000fe200000810e0 */
[----:B------:R-:W2:Y:S04]  /*81810*/  LDL.LU.64 R226, [R1+0x18f8] ;  /* 0x0018f80001e27983 */ /* 0x000ea80000300a00 */
[----:B------:R-:W2:Y:S04]  /*81820*/  LDL.LU.64 R224, [R1+0x18f0] ;  /* 0x0018f00001e07983 */ /* 0x000ea80000300a00 */
[----:B------:R-:W3:Y:S04]  /*81830*/  LDL.LU.64 R6, [R1+0x18e8] ;  /* 0x0018e80001067983 */ /* 0x000ee80000300a00 */
[----:B------:R-:W3:Y:S04]  /*81840*/  LDL.LU.64 R58, [R1+0x18e0] ;  /* 0x0018e000013a7983 */ /* 0x000ee80000300a00 */
[----:B------:R-:W3:Y:S04]  /*81850*/  LDL.LU.64 R56, [R1+0x18d8] ;  /* 0x0018d80001387983 */ /* 0x000ee80000300a00 */
[----:B------:R-:W1:Y:S01]  /*81860*/  LDL.LU.64 R42, [R1+0x18d0] ;  /* 0x0018d000012a7983 */ /* 0x000e620000300a00 */
[----:B----4-:R-:W-:Y:S03]  /*81870*/  HMMA.1688.F32.TF32 R236, R48, R188, R236 ;  /* 0x000000bc30ec723c */ /* 0x010fe600000810ec */
[----:B------:R-:W1:Y:S04]  /*81880*/  LDL.LU.64 R70, [R1+0x18c8] ;  /* 0x0018c80001467983 */ /* 0x000e680000300a00 */
[----:B------:R-:W-:-:S02]  /*81890*/  IMAD.MOV.U32 R189, RZ, RZ, R68 ;  /* 0x000000ffffbd7224 */ /* 0x000fc400078e0044 */
[----:B------:R-:W-:Y:S02]  /*818a0*/  IMAD.MOV.U32 R188, RZ, RZ, R69 ;  /* 0x000000ffffbc7224 */ /* 0x000fe400078e0045 */
[----:B------:R-:W1:Y:S04]  /*818b0*/  LDL.LU.64 R68, [R1+0x18c0] ;  /* 0x0018c00001447983 */ /* 0x000e680000300a00 */
[----:B------:R-:W4:Y:S04]  /*818c0*/  LDL.LU.64 R14, [R1+0x18b8] ;  /* 0x0018b800010e7983 */ /* 0x000f280000300a00 */
[----:B------:R-:W4:Y:S01]  /*818d0*/  LDL.LU.64 R12, [R1+0x18b0] ;  /* 0x0018b000010c7983 */ /* 0x000f220000300a00 */
[C---:B-----5:R-:W-:Y:S08]  /*818e0*/  HMMA.1688.F32.TF32 R228, R48.reuse, R204, R228 ;  /* 0x000000cc30e4723c */ /* 0x060ff000000810e4 */
[C---:B------:R-:W-:Y:S08]  /*818f0*/  HMMA.1688.F32.TF32 R232, R48.reuse, R200, R232 ;  /* 0x000000c830e8723c */ /* 0x040ff000000810e8 */
[----:B------:R-:W-:Y:S07]  /*81900*/  HMMA.1688.F32.TF32 R244, R48, R180, R244 ;  /* 0x000000b430f4723c */ /* 0x000fee00000810f4 */
[----:B------:R-:W-:-:S02]  /*81910*/  IMAD.MOV.U32 R181, RZ, RZ, R4 ;  /* 0x000000ffffb57224 */ /* 0x000fc400078e0004 */
[----:B------:R-:W-:Y:S01]  /*81920*/  IMAD.MOV.U32 R180, RZ, RZ, R5 ;  /* 0x000000ffffb47224 */ /* 0x000fe200078e0005 */
[C---:B--2---:R-:W-:Y:S08]  /*81930*/  HMMA.1688.F32.TF32 R224, R48.reuse, R208, R224 ;  /* 0x000000d030e0723c */ /* 0x044ff000000810e0 */
[----:B----4-:R-:W-:Y:S08]  /*81940*/  HMMA.1688.F32.TF32 R12, R48, R156, R12 ;  /* 0x0000009c300c723c */ /* 0x010ff0000008100c */
[----:B-1----:R-:W-:Y:S01]  /*81950*/  HMMA.1688.F32.TF32 R48, R220, R42, R68 ;  /* 0x0000002adc30723c */ /* 0x002fe20000081044 */
[----:B------:R-:W-:Y:S04]  /*81960*/  LDS R68, [R3+0x147880] ;  /* 0x1478800003447984 */ /* 0x000fe80000000800 */
[----:B------:R-:W-:Y:S04]  /*81970*/  LDS R70, [R3+0x147c80] ;  /* 0x147c800003467984 */ /* 0x000fe80000000800 */
[----:B------:R-:W-:Y:S04]  /*81980*/  LDS R69, [R252+0x147880] ;  /* 0x14788000fc457984 */ /* 0x000fe80000000800 */
[----:B------:R-:W1:Y:S03]  /*81990*/  LDS R71, [R252+0x147c80] ;  /* 0x147c8000fc477984 */ /* 0x000e660000000800 */
[----:B------:R-:W-:Y:S01]  /*819a0*/  IMAD.MOV.U32 R5, RZ, RZ, R12 ;  /* 0x000000ffff057224 */ /* 0x000fe200078e000c */
[----:B------:R-:W-:Y:S01]  /*819b0*/  MOV R4, R13 ;  /* 0x0000000d00047202 */ /* 0x000fe20000000f00 */
[----:B------:R-:W-:-:S02]  /*819c0*/  IMAD.MOV.U32 R2, RZ, RZ, R14 ;  /* 0x000000ffff027224 */ /* 0x000fc400078e000e */
[----:B------:R-:W-:Y:S02]  /*819d0*/  IMAD.MOV.U32 R0, RZ, RZ, R15 ;  /* 0x000000ffff007224 */ /* 0x000fe400078e000f */
[C---:B---3--:R-:W-:Y:S01]  /*819e0*/  HMMA.1688.F32.TF32 R12, R220.reuse, R6, R56 ;  /* 0x00000006dc0c723c */ /* 0x048fe20000081038 */
[----:B------:R-:W-:Y:S04]  /*819f0*/  STL.64 [R1+0xc0], R48 ;  /* 0x0000c03001007387 */ /* 0x000fe80000100a00 */
[----:B------:R2:W-:Y:S03]  /*81a00*/  STL.64 [R1+0xc8], R50 ;  /* 0x0000c83201007387 */ /* 0x0005e60000100a00 */
[C---:B------:R-:W-:Y:S08]  /*81a10*/  HMMA.1688.F32.TF32 R56, R220.reuse, R78, R80 ;  /* 0x0000004edc38723c */ /* 0x040ff00000081050 */
[C---:B--2---:R-:W-:Y:S07]  /*81a20*/  HMMA.1688.F32.TF32 R48, R220.reuse, R74, R84 ;  /* 0x0000004adc30723c */ /* 0x044fee0000081054 */
[----:B------:R-:W-:Y:S04]  /*81a30*/  STL.64 [R1+0xa0], R12 ;  /* 0x0000a00c01007387 */ /* 0x000fe80000100a00 */
[----:B------:R2:W-:Y:S02]  /*81a40*/  STL.64 [R1+0xa8], R14 ;  /* 0x0000a80e01007387 */ /* 0x0005e40000100a00 */
[C---:B--2---:R-:W-:Y:S02]  /*81a50*/  HMMA.1688.F32.TF32 R12, R220.reuse, R210, R112 ;  /* 0x000000d2dc0c723c */ /* 0x044fe40000081070 */
[----:B------:R-:W-:Y:S04]  /*81a60*/  STL.64 [R1+0x1f0], R56 ;  /* 0x0001f03801007387 */ /* 0x000fe80000100a00 */
[----:B------:R-:W-:Y:S04]  /*81a70*/  STL.64 [R1+0x1f8], R58 ;  /* 0x0001f83a01007387 */ /* 0x000fe80000100a00 */
[----:B------:R-:W-:Y:S04]  /*81a80*/  STL.64 [R1+0x1e0], R48 ;  /* 0x0001e03001007387 */ /* 0x000fe80000100a00 */
[----:B------:R-:W-:Y:S09]  /*81a90*/  STL.64 [R1+0x1e8], R50 ;  /* 0x0001e83201007387 */ /* 0x000ff20000100a00 */
[----:B------:R-:W-:Y:S04]  /*81aa0*/  STL.64 [R1+0x1d0], R12 ;  /* 0x0001d00c01007387 */ /* 0x000fe80000100a00 */
[----:B------:R2:W-:Y:S02]  /*81ab0*/  STL.64 [R1+0x1d8], R14 ;  /* 0x0001d80e01007387 */ /* 0x0005e40000100a00 */
[C---:B--2---:R-:W-:Y:S08]  /*81ac0*/  HMMA.1688.F32.TF32 R12, R220.reuse, R206, R116 ;  /* 0x000000cedc0c723c */ /* 0x044ff00000081074 */
[C---:B------:R-:W-:Y:S11]  /*81ad0*/  HMMA.1688.F32.TF32 R48, R220.reuse, R202, R120 ;  /* 0x000000cadc30723c */ /* 0x040ff60000081078 */
[----:B------:R-:W-:Y:S04]  /*81ae0*/  @!UPT UIADD3 URZ, URZ, URZ, URZ ;  /* 0x0000003f3f3ff290 */ /* 0x000fe8000fffe03f */
[----:B------:R-:W-:Y:S04]  /*81af0*/  STL.64 [R1+0x1c0], R12 ;  /* 0x0001c00c01007387 */ /* 0x000fe80000100a00 */
[----:B------:R2:W-:Y:S02]  /*81b00*/  STL.64 [R1+0x1c8], R14 ;  /* 0x0001c80e01007387 */ /* 0x0005e40000100a00 */
[C---:B--2---:R-:W-:Y:S02]  /*81b10*/  HMMA.1688.F32.TF32 R12, R220.reuse, R190, R124 ;  /* 0x000000bedc0c723c */ /* 0x044fe4000008107c */
[----:B------:R-:W-:Y:S04]  /*81b20*/  STL.64 [R1+0x1b0], R48 ;  /* 0x0001b03001007387 */ /* 0x000fe80000100a00 */
[----:B------:R2:W-:Y:S02]  /*81b30*/  STL.64 [R1+0x1b8], R50 ;  /* 0x0001b83201007387 */ /* 0x0005e40000100a00 */
[C---:B------:R-:W-:Y:S08]  /*81b40*/  HMMA.1688.F32.TF32 R56, R220.reuse, R186, R128 ;  /* 0x000000badc38723c */ /* 0x040ff00000081080 */
[C---:B--2---:R-:W-:Y:S07]  /*81b50*/  HMMA.1688.F32.TF32 R48, R220.reuse, R182, R132 ;  /* 0x000000b6dc30723c */ /* 0x044fee0000081084 */
[----:B------:R-:W-:Y:S04]  /*81b60*/  STL.64 [R1+0x1a0], R12 ;  /* 0x0001a00c01007387 */ /* 0x000fe80000100a00 */
[----:B------:R2:W-:Y:S02]  /*81b70*/  STL.64 [R1+0x1a8], R14 ;  /* 0x0001a80e01007387 */ /* 0x0005e40000100a00 */
[----:B--2---:R-:W-:Y:S02]  /*81b80*/  HMMA.1688.F32.TF32 R12, R220, R178, R136 ;  /* 0x000000b2dc0c723c */ /* 0x004fe40000081088 */
[----:B------:R-:W-:Y:S04]  /*81b90*/  STL.64 [R1+0x190], R56 ;  /* 0x0001903801007387 */ /* 0x000fe80000100a00 */
[----:B------:R-:W-:Y:S04]  /*81ba0*/  STL.64 [R1+0x198], R58 ;  /* 0x0001983a01007387 */ /* 0x000fe80000100a00 */
[----:B------:R-:W2:Y:S04]  /*81bb0*/  LDL.LU R208, [R1+0x470] ;  /* 0x0004700001d07983 */ /* 0x000ea80000300800 */
[----:B------:R3:W-:Y:S01]  /*81bc0*/  STL.64 [R1+0x180], R48 ;  /* 0x0001803001007387 */ /* 0x0007e20000100a00 */
[----:B------:R-:W-:-:S03]  /*81bd0*/  IMAD.MOV.U32 R80, RZ, RZ, R154 ;  /* 0x000000ffff507224 */ /* 0x000fc600078e009a */
[----:B------:R4:W-:Y:S01]  /*81be0*/  STL.64 [R1+0x188], R50 ;  /* 0x0001883201007387 */ /* 0x0009e20000100a00 */
[----:B------:R-:W-:-:S03]  /*81bf0*/  IMAD.MOV.U32 R81, RZ, RZ, R155 ;  /* 0x000000ffff517224 */ /* 0x000fc600078e009b */
[----:B------:R-:W5:Y:S01]  /*81c00*/  LDL.LU R209, [R1+0x474] ;  /* 0x0004740001d17983 */ /* 0x000f620000300800 */
[----:B------:R-:W-:-:S03]  /*81c10*/  IMAD.MOV.U32 R82, RZ, RZ, R140 ;  /* 0x000000ffff527224 */ /* 0x000fc600078e008c */
[----:B------:R-:W-:Y:S01]  /*81c20*/  STL.64 [R1+0x170], R12 ;  /* 0x0001700c01007387 */ /* 0x000fe20000100a00 */
[----:B------:R-:W-:-:S03]  /*81c30*/  IMAD.MOV.U32 R83, RZ, RZ, R141 ;  /* 0x000000ffff537224 */ /* 0x000fc600078e008d */
[----:B------:R-:W-:Y:S01]  /*81c40*/  STL.64 [R1+0x178], R14 ;  /* 0x0001780e01007387 */ /* 0x000fe20000100a00 */
        /* <DEDUP_REMOVED lines=12> */
[----:B------:R-:W-:-:S03]  /*81d10*/  IMAD.MOV.U32 R112, RZ, RZ, R162 ;  /* 0x000000ffff707224 */ /* 0x000fc600078e00a2 */
[----:B---3--:R-:W3:Y:S01]  /*81d20*/  LDL.LU R48, [R1+0xb0] ;  /* 0x0000b00001307983 */ /* 0x008ee20000300800 */
[----:B------:R-:W-:-:S03]  /*81d30*/  IMAD.MOV.U32 R113, RZ, RZ, R163 ;  /* 0x000000ffff717224 */ /* 0x000fc600078e00a3 */
[----:B------:R-:W3:Y:S01]  /*81d40*/  LDL.LU R49, [R1+0xb4] ;  /* 0x0000b40001317983 */ /* 0x000ee20000300800 */
[----:B------:R-:W-:-:S03]  /*81d50*/  IMAD.MOV.U32 R114, RZ, RZ, R166 ;  /* 0x000000ffff727224 */ /* 0x000fc600078e00a6 */
[----:B----4-:R-:W3:Y:S01]  /*81d60*/  LDL.LU R50, [R1+0xb8] ;  /* 0x0000b80001327983 */ /* 0x010ee20000300800 */
[----:B------:R-:W-:-:S03]  /*81d70*/  IMAD.MOV.U32 R115, RZ, RZ, R167 ;  /* 0x000000ffff737224 */ /* 0x000fc600078e00a7 */
[----:B------:R-:W3:Y:S04]  /*81d80*/  LDL.LU R51, [R1+0xbc] ;  /* 0x0000bc0001337983 */ /* 0x000ee80000300800 */
[----:B------:R-:W4:Y:S04]  /*81d90*/  LDL.LU R162, [R1+0x188c] ;  /* 0x00188c0001a27983 */ /* 0x000f280000300800 */
[----:B------:R-:W4:Y:S04]  /*81da0*/  LDL.LU R163, [R1+0x1888] ;  /* 0x0018880001a37983 */ /* 0x000f280000300800 */
[----:B------:R-:W3:Y:S04]  /*81db0*/  LDL.LU R166, [R1+0x1884] ;  /* 0x0018840001a67983 */ /* 0x000ee80000300800 */
[----:B------:R-:W3:Y:S01]  /*81dc0*/  LDL.LU R167, [R1+0x1880] ;  /* 0x0018800001a77983 */ /* 0x000ee20000300800 */
[----:B------:R-:W-:-:S02]  /*81dd0*/  IMAD.MOV.U32 R128, RZ, RZ, R170 ;  /* 0x000000ffff807224 */ /* 0x000fc400078e00aa */
[----:B------:R-:W-:Y:S01]  /*81de0*/  IMAD.MOV.U32 R129, RZ, RZ, R171 ;  /* 0x000000ffff817224 */ /* 0x000fe200078e00ab */
[----:B------:R-:W4:Y:S04]  /*81df0*/  LDL.LU R170, [R1+0x187c] ;  /* 0x00187c0001aa7983 */ /* 0x000f280000300800 */
[----:B------:R-:W4:Y:S01]  /*81e00*/  LDL.LU R171, [R1+0x1878] ;  /* 0x0018780001ab7983 */ /* 0x000f220000300800 */
[----:B------:R-:W-:Y:S01]  /*81e10*/  IMAD.MOV.U32 R130, RZ, RZ, R174 ;  /* 0x000000ffff827224 */ /* 0x000fe200078e00ae */
[----:B------:R-:W-:Y:S02]  /*81e20*/  MOV R131, R175 ;  /* 0x000000af00837202 */ /* 0x000fe40000000f00 */
[----:B------:R-:W4:Y:S04]  /*81e30*/  LDL.LU R174, [R1+0x1874] ;  /* 0x0018740001ae7983 */ /* 0x000f280000300800 */
[----:B------:R-:W4:Y:S01]  /*81e40*/  LDL.LU R175, [R1+0x1870] ;  /* 0x0018700001af7983 */ /* 0x000f220000300800 */
[----:B------:R-:W-:-:S02]  /*81e50*/  IMAD.MOV.U32 R132, RZ, RZ, R248 ;  /* 0x000000ffff847224 */ /* 0x000fc400078e00f8 */
[----:B------:R-:W-:Y:S01]  /*81e60*/  IMAD.MOV.U32 R133, RZ, RZ, R249 ;  /* 0x000000ffff857224 */ /* 0x000fe200078e00f9 */
[----:B------:R-:W4:Y:S01]  /*81e70*/  LDL.LU R248, [R1+0x186c] ;  /* 0x00186c0001f87983 */ /* 0x000f220000300800 */
[----:B------:R-:W-:Y:S02]  /*81e80*/  IMAD.MOV.U32 R134, RZ, RZ, R250 ;  /* 0x000000ffff867224 */ /* 0x000fe400078e00fa */
[----:B------:R-:W-:Y:S01]  /*81e90*/  IMAD.MOV.U32 R135, RZ, RZ, R251 ;  /* 0x000000ffff877224 */ /* 0x000fe200078e00fb */
[----:B------:R-:W4:Y:S04]  /*81ea0*/  LDL.LU R249, [R1+0x1868] ;  /* 0x0018680001f97983 */ /* 0x000f280000300800 */
[----:B------:R-:W4:Y:S04]  /*81eb0*/  LDL.LU R250, [R1+0x1864] ;  /* 0x0018640001fa7983 */ /* 0x000f280000300800 */
[----:B------:R-:W4:Y:S04]  /*81ec0*/  LDL.LU R251, [R1+0x1860] ;  /* 0x0018600001fb7983 */ /* 0x000f280000300800 */
[----:B------:R-:W4:Y:S04]  /*81ed0*/  LDL.LU R136, [R1+0x150] ;  /* 0x0001500001887983 */ /* 0x000f280000300800 */
[----:B------:R-:W4:Y:S04]  /*81ee0*/  LDL.LU R137, [R1+0x154] ;  /* 0x0001540001897983 */ /* 0x000f280000300800 */
[----:B------:R-:W4:Y:S04]  /*81ef0*/  LDL.LU R138, [R1+0x158] ;  /* 0x00015800018a7983 */ /* 0x000f280000300800 */
[----:B------:R-:W4:Y:S01]  /*81f00*/  LDL.LU R139, [R1+0x15c] ;  /* 0x00015c00018b7983 */ /* 0x000f220000300800 */
[----:B-1----:R-:W-:Y:S03]  /*81f10*/  HMMA.1688.F32.TF32 R20, R68, R210, R20 ;  /* 0x000000d24414723c */ /* 0x002fe60000081014 */
[----:B--2---:R-:W-:Y:S04]  /*81f20*/  LDS R12, [R208+0x147800] ;  /* 0x14780000d00c7984 */ /* 0x004fe80000000800 */
[----:B------:R-:W-:Y:S04]  /*81f30*/  LDS R14, [R208+0x147c00] ;  /* 0x147c0000d00e7984 */ /* 0x000fe80000000800 */
[----:B------:R-:W-:Y:S04]  /*81f40*/  LDS R56, [R208+0x147880] ;  /* 0x14788000d0387984 */ /* 0x000fe80000000800 */
[----:B-----5:R-:W-:Y:S04]  /*81f50*/  LDS R13, [R209+0x147800] ;  /* 0x14780000d10d7984 */ /* 0x020fe80000000800 */
[----:B------:R-:W1:Y:S04]  /*81f60*/  LDS R15, [R209+0x147c00] ;  /* 0x147c0000d10f7984 */ /* 0x000e680000000800 */
[----:B------:R-:W-:Y:S04]  /*81f70*/  LDS R58, [R208+0x147c80] ;  /* 0x147c8000d03a7984 */ /* 0x000fe80000000800 */
[----:B------:R-:W-:Y:S04]  /*81f80*/  LDS R57, [R209+0x147880] ;  /* 0x14788000d1397984 */ /* 0x000fe80000000800 */
[----:B------:R-:W2:Y:S01]  /*81f90*/  LDS R59, [R209+0x147c80] ;  /* 0x147c8000d13b7984 */ /* 0x000ea20000000800 */
[C---:B------:R-:W-:Y:S08]  /*81fa0*/  HMMA.1688.F32.TF32 R52, R220.reuse, R158, R52 ;  /* 0x0000009edc34723c */ /* 0x040ff00000081034 */
[----:B---3--:R-:W-:Y:S08]  /*81fb0*/  HMMA.1688.F32.TF32 R124, R220, R166, R144 ;  /* 0x000000a6dc7c723c */ /* 0x008ff00000081090 */
[C---:B------:R-:W-:Y:S08]  /*81fc0*/  HMMA.1688.F32.TF32 R144, R68.reuse, R78, R8 ;  /* 0x0000004e4490723c */ /* 0x040ff00000081008 */
[----:B------:R-:W-:Y:S08]  /*81fd0*/  HMMA.1688.F32.TF32 R8, R68, R74, R16 ;  /* 0x0000004a4408723c */ /* 0x000ff00000081010 */
[----:B----4-:R-:W-:Y:S01]  /*81fe0*/  HMMA.1688.F32.TF32 R116, R220, R170, R152 ;  /* 0x000000aadc74723c */ /* 0x010fe20000081098 */
[----:B------:R-:W3:Y:S04]  /*81ff0*/  LDL.LU R152, [R1+0x2b0] ;  /* 0x0002b00001987983 */ /* 0x000ee80000300800 */
[----:B------:R-:W3:Y:S04]  /*82000*/  LDL.LU R153, [R1+0x2b4] ;  /* 0x0002b40001997983 */ /* 0x000ee80000300800 */
[----:B------:R-:W3:Y:S04]  /*82010*/  LDL.LU R154, [R1+0x2b8] ;  /* 0x0002b800019a7983 */ /* 0x000ee80000300800 */
[----:B------:R-:W3:Y:S04]  /*82020*/  LDL.LU R155, [R1+0x2bc] ;  /* 0x0002bc00019b7983 */ /* 0x000ee80000300800 */
[----:B------:R-:W-:Y:S01]  /*82030*/  STL.64 [R1+0x160], R52 ;  /* 0x0001603401007387 */ /* 0x000fe20000100a00 */
[C---:B------:R-:W-:Y:S03]  /*82040*/  HMMA.1688.F32.TF32 R16, R68.reuse, R206, R60 ;  /* 0x000000ce4410723c */ /* 0x040fe6000008103c */
[----:B------:R-:W-:Y:S04]  /*82050*/  STL.64 [R1+0x168], R54 ;  /* 0x0001683601007387 */ /* 0x000fe80000100a00 */
[----:B------:R-:W-:Y:S04]  /*82060*/  STL.64 [R1+0x300], R144 ;  /* 0x0003009001007387 */ /* 0x000fe80000100a00 */
[----:B------:R-:W-:Y:S04]  /*82070*/  STL.64 [R1+0x308], R146 ;  /* 0x0003089201007387 */ /* 0x000fe80000100a00 */
[----:B------:R-:W-:Y:S04]  /*82080*/  STL.64 [R1+0x2f0], R8 ;  /* 0x0002f00801007387 */ /* 0x000fe80000100a00 */
[----:B------:R4:W-:Y:S02]  /*82090*/  STL.64 [R1+0x2f8], R10 ;  /* 0x0002f80a01007387 */ /* 0x0009e40000100a00 */
[C---:B----4-:R-:W-:Y:S02]  /*820a0*/  HMMA.1688.F32.TF32 R8, R68.reuse, R202, R64 ;  /* 0x000000ca4408723c */ /* 0x050fe40000081040 */
[----:B------:R-:W-:Y:S04]  /*820b0*/  STL.64 [R1+0x2c0], R20 ;  /* 0x0002c01401007387 */ /* 0x000fe80000100a00 */
[----:B------:R4:W-:Y:S04]  /*820c0*/  STL.64 [R1+0x2c8], R22 ;  /* 0x0002c81601007387 */ /* 0x0009e80000100a00 */
[----:B------:R-:W-:Y:S04]  /*820d0*/  STL.64 [R1+0x2a0], R16 ;  /* 0x0002a01001007387 */ /* 0x000fe80000100a00 */
[----:B------:R5:W-:Y:S01]  /*820e0*/  STL.64 [R1+0x2a8], R18 ;  /* 0x0002a81201007387 */ /* 0x000be20000100a00 */
[C---:B----4-:R-:W-:Y:S08]  /*820f0*/  HMMA.1688.F32.TF32 R20, R68.reuse, R190, R88 ;  /* 0x000000be4414723c */ /* 0x050ff00000081058 */
[----:B------:R-:W-:Y:S01]  /*82100*/  STL.64 [R1+0x290], R8 ;  /* 0x0002900801007387 */ /* 0x000fe20000100a00 */
[C---:B-----5:R-:W-:Y:S03]  /*82110*/  HMMA.1688.F32.TF32 R16, R68.reuse, R186, R92 ;  /* 0x000000ba4410723c */ /* 0x060fe6000008105c */
[----:B------:R4:W-:Y:S05]  /*82120*/  STL.64 [R1+0x298], R10 ;  /* 0x0002980a01007387 */ /* 0x0009ea0000100a00 */
[C---:B----4-:R-:W-:Y:S06]  /*82130*/  HMMA.1688.F32.TF32 R8, R68.reuse, R182, R96 ;  /* 0x000000b64408723c */ /* 0x050fec0000081060 */
[----:B------:R-:W-:Y:S04]  /*82140*/  STL.64 [R1+0x280], R20 ;  /* 0x0002801401007387 */ /* 0x000fe80000100a00 */
[----:B------:R4:W-:Y:S05]  /*82150*/  STL.64 [R1+0x288], R22 ;  /* 0x0002881601007387 */ /* 0x0009ea0000100a00 */
[----:B------:R-:W-:Y:S04]  /*82160*/  STL.64 [R1+0x270], R16 ;  /* 0x0002701001007387 */ /* 0x000fe80000100a00 */
[----:B------:R5:W-:Y:S01]  /*82170*/  STL.64 [R1+0x278], R18 ;  /* 0x0002781201007387 */ /* 0x000be20000100a00 */
[C---:B----4-:R-:W-:Y:S03]  /*82180*/  HMMA.1688.F32.TF32 R20, R68.reuse, R178, R100 ;  /* 0x000000b24414723c */ /* 0x050fe60000081064 */
[----:B------:R-:W-:Y:S05]  /*82190*/  STL.64 [R1+0x260], R8 ;  /* 0x0002600801007387 */ /* 0x000fea0000100a00 */
[C---:B-----5:R-:W-:Y:S01]  /*821a0*/  HMMA.1688.F32.TF32 R16, R68.reuse, R174, R104 ;  /* 0x000000ae4410723c */ /* 0x060fe20000081068 */
[----:B------:R4:W-:Y:S07]  /*821b0*/  STL.64 [R1+0x268], R10 ;  /* 0x0002680a01007387 */ /* 0x0009ee0000100a00 */
[C---:B----4-:R-:W-:Y:S07]  /*821c0*/  HMMA.1688.F32.TF32 R8, R68.reuse, R170, R108 ;  /* 0x000000aa4408723c */ /* 0x050fee000008106c */
[----:B------:R-:W-:Y:S04]  /*821d0*/  STL.64 [R1+0x250], R20 ;  /* 0x0002501401007387 */ /* 0x000fe80000100a00 */
[----:B------:R4:W-:Y:S04]  /*821e0*/  STL.64 [R1+0x258], R22 ;  /* 0x0002581601007387 */ /* 0x0009e80000100a00 */
        /* <DEDUP_REMOVED lines=8> */
[----:B------:R-:W-:Y:S04]  /*82270*/  STL.64 [R1+0x228], R22 ;  /* 0x0002281601007387 */ /* 0x000fe80000100a00 */
[----:B------:R-:W-:Y:S01]  /*82280*/  STL.64 [R1+0x210], R16 ;  /* 0x0002101001007387 */ /* 0x000fe20000100a00 */
[C---:B------:R-:W-:Y:S03]  /*82290*/  HMMA.1688.F32.TF32 R52, R68.reuse, R42, R48 ;  /* 0x0000002a4434723c */ /* 0x040fe60000081030 */
[----:B------:R4:W-:Y:S05]  /*822a0*/  STL.64 [R1+0x218], R18 ;  /* 0x0002181201007387 */ /* 0x0009ea0000100a00 */
[----:B------:R-:W-:Y:S01]  /*822b0*/  HMMA.1688.F32.TF32 R48, R68, R6, R248 ;  /* 0x000000064430723c */ /* 0x000fe200000810f8 */
[----:B------:R-:W-:Y:S04]  /*822c0*/  STL.64 [R1+0x200], R8 ;  /* 0x0002000801007387 */ /* 0x000fe80000100a00 */
[----:B------:R5:W-:Y:S03]  /*822d0*/  STL.64 [R1+0x208], R10 ;  /* 0x0002080a01007387 */ /* 0x000be60000100a00 */
[C---:B-1----:R-:W-:Y:S01]  /*822e0*/  HMMA.1688.F32.TF32 R68, R12.reuse, R202, R80 ;  /* 0x000000ca0c44723c */ /* 0x042fe20000081050 */
[----:B------:R-:W2:Y:S04]  /*822f0*/  LDL.LU R248, [R1] ;  /* 0x0000000001f87983 */ /* 0x000ea80000300800 */
[----:B------:R-:W2:Y:S04]  /*82300*/  LDL.LU R249, [R1+0x4] ;  /* 0x0000040001f97983 */ /* 0x000ea80000300800 */
[----:B------:R-:W2:Y:S04]  /*82310*/  LDL.LU R250, [R1+0x8] ;  /* 0x0000080001fa7983 */ /* 0x000ea80000300800 */
[----:B------:R-:W2:Y:S04]  /*82320*/  LDL.LU R251, [R1+0xc] ;  /* 0x00000c0001fb7983 */ /* 0x000ea80000300800 */
[----:B------:R-:W2:Y:S04]  /*82330*/  LDL.LU R80, [R1+0x30] ;  /* 0x0000300001507983 */ /* 0x000ea80000300800 */
[----:B------:R-:W2:Y:S04]  /*82340*/  LDL.LU R81, [R1+0x34] ;  /* 0x0000340001517983 */ /* 0x000ea80000300800 */
[----:B------:R-:W2:Y:S04]  /*82350*/  LDL.LU R82, [R1+0x38] ;  /* 0x0000380001527983 */ /* 0x000ea80000300800 */
[----:B------:R-:W2:Y:S01]  /*82360*/  LDL.LU R83, [R1+0x3c] ;  /* 0x00003c0001537983 */ /* 0x000ea20000300800 */
[C---:B----4-:R-:W-:Y:S03]  /*82370*/  HMMA.1688.F32.TF32 R16, R12.reuse, R210, R112 ;  /* 0x000000d20c10723c */ /* 0x050fe60000081070 */
[----:B------:R-:W4:Y:S04]  /*82380*/  LDL.LU R20, [R1+0x40] ;  /* 0x0000400001147983 */ /* 0x000f280000300800 */
[----:B------:R-:W4:Y:S04]  /*82390*/  LDL.LU R21, [R1+0x44] ;  /* 0x0000440001157983 */ /* 0x000f280000300800 */
[----:B------:R-:W4:Y:S04]  /*823a0*/  LDL.LU R22, [R1+0x48] ;  /* 0x0000480001167983 */ /* 0x000f280000300800 */
[----:B------:R-:W4:Y:S01]  /*823b0*/  LDL.LU R23, [R1+0x4c] ;  /* 0x00004c0001177983 */ /* 0x000f220000300800 */
[----:B-----5:R-:W-:Y:S03]  /*823c0*/  HMMA.1688.F32.TF32 R8, R12, R206, R84 ;  /* 0x000000ce0c08723c */ /* 0x020fe60000081054 */
[----:B------:R-:W5:Y:S04]  /*823d0*/  LDL.LU R112, [R1+0x20] ;  /* 0x0000200001707983 */ /* 0x000f680000300800 */
[----:B------:R-:W5:Y:S04]  /*823e0*/  LDL.LU R113, [R1+0x24] ;  /* 0x0000240001717983 */ /* 0x000f680000300800 */
[----:B------:R-:W5:Y:S04]  /*823f0*/  LDL.LU R114, [R1+0x28] ;  /* 0x0000280001727983 */ /* 0x000f680000300800 */
[----:B------:R-:W5:Y:S01]  /*82400*/  LDL.LU R115, [R1+0x2c] ;  /* 0x00002c0001737983 */ /* 0x000f620000300800 */
[C---:B------:R-:W-:Y:S03]  /*82410*/  HMMA.1688.F32.TF32 R140, R220.reuse, R174, R140 ;  /* 0x000000aedc8c723c */ /* 0x040fe6000008108c */
        /* <DEDUP_REMOVED lines=14> */
[C---:B---3--:R-:W-:Y:S08]  /*82500*/  HMMA.1688.F32.TF32 R96, R12.reuse, R42, R152 ;  /* 0x0000002a0c60723c */ /* 0x048ff00000081098 */
[C---:B------:R-:W-:Y:S08]  /*82510*/  HMMA.1688.F32.TF32 R88, R12.reuse, R78, R132 ;  /* 0x0000004e0c58723c */ /* 0x040ff00000081084 */
[C---:B------:R-:W-:Y:S08]  /*82520*/  HMMA.1688.F32.TF32 R64, R12.reuse, R74, R128 ;  /* 0x0000004a0c40723c */ /* 0x040ff00000081080 */
[C---:B------:R-:W-:Y:S08]  /*82530*/  HMMA.1688.F32.TF32 R24, R12.reuse, R170, R24 ;  /* 0x000000aa0c18723c */ /* 0x040ff00000081018 */
[C---:B------:R-:W-:Y:S08]  /*82540*/  HMMA.1688.F32.TF32 R28, R12.reuse, R166, R28 ;  /* 0x000000a60c1c723c */ /* 0x040ff0000008101c */
[C---:B------:R-:W-:Y:S08]  /*82550*/  HMMA.1688.F32.TF32 R32, R12.reuse, R162, R32 ;  /* 0x000000a20c20723c */ /* 0x040ff00000081020 */
[C---:B--2---:R-:W-:Y:S08]  /*82560*/  HMMA.1688.F32.TF32 R60, R12.reuse, R174, R248 ;  /* 0x000000ae0c3c723c */ /* 0x044ff000000810f8 */
[----:B-----5:R-:W-:Y:S07]  /*82570*/  HMMA.1688.F32.TF32 R44, R12, R182, R112 ;  /* 0x000000b60c2c723c */ /* 0x020fee0000081070 */
[----:B------:R-:W-:-:S02]  /*82580*/  IMAD.MOV.U32 R112, RZ, RZ, R5 ;  /* 0x000000ffff707224 */ /* 0x000fc400078e0005 */
[----:B------:R-:W-:Y:S02]  /*82590*/  IMAD.MOV.U32 R113, RZ, RZ, R4 ;  /* 0x000000ffff717224 */ /* 0x000fe400078e0004 */
[----:B------:R-:W-:Y:S02]  /*825a0*/  IMAD.MOV.U32 R114, RZ, RZ, R2 ;  /* 0x000000ffff727224 */ /* 0x000fe400078e0002 */
[----:B------:R-:W2:Y:S01]  /*825b0*/  LDL.LU R2, [R1+0x16a4] ;  /* 0x0016a40001027983 */ /* 0x000ea20000300800 */
[C---:B----4-:R-:W-:Y:S08]  /*825c0*/  HMMA.1688.F32.TF32 R100, R56.reuse, R6, R148 ;  /* 0x000000063864723c */ /* 0x050ff00000081094 */
[----:B------:R-:W-:Y:S08]  /*825d0*/  HMMA.1688.F32.TF32 R4, R56, R74, R216 ;  /* 0x0000004a3804723c */ /* 0x000ff000000810d8 */
[C---:B------:R-:W-:Y:S11]  /*825e0*/  HMMA.1688.F32.TF32 R20, R12.reuse, R190, R20 ;  /* 0x000000be0c14723c */ /* 0x040ff60000081014 */
[----:B------:R-:W-:Y:S04]  /*825f0*/  @!UPT UIADD3 URZ, URZ, URZ, URZ ;  /* 0x0000003f3f3ff290 */ /* 0x000fe8000fffe03f */
[----:B------:R-:W-:Y:S04]  /*82600*/  STL.64 [R1+0x150], R4 ;  /* 0x0001500401007387 */ /* 0x000fe80000100a00 */
[----:B------:R1:W-:Y:S04]  /*82610*/  STL.64 [R1+0x158], R6 ;  /* 0x0001580601007387 */ /* 0x0003e80000100a00 */
[----:B------:R-:W3:Y:S01]  /*82620*/  LDL.LU R3, [R1+0x169c] ;  /* 0x00169c0001037983 */ /* 0x000ee20000300800 */
[C---:B------:R-:W-:Y:S08]  /*82630*/  HMMA.1688.F32.TF32 R80, R12.reuse, R186, R80 ;  /* 0x000000ba0c50723c */ /* 0x040ff00000081050 */
[C---:B------:R-:W-:Y:S08]  /*82640*/  HMMA.1688.F32.TF32 R84, R12.reuse, R178, R84 ;  /* 0x000000b20c54723c */ /* 0x040ff00000081054 */
[----:B------:R-:W-:Y:S08]  /*82650*/  HMMA.1688.F32.TF32 R12, R12, R158, R36 ;  /* 0x0000009e0c0c723c */ /* 0x000ff00000081024 */
[C---:B------:R-:W-:Y:S08]  /*82660*/  HMMA.1688.F32.TF32 R36, R56.reuse, R210, R224 ;  /* 0x000000d23824723c */ /* 0x040ff000000810e0 */
[C---:B-1----:R-:W-:Y:S11]  /*82670*/  HMMA.1688.F32.TF32 R4, R56.reuse, R206, R228 ;  /* 0x000000ce3804723c */ /* 0x042ff600000810e4 */
[----:B------:R-:W-:Y:S04]  /*82680*/  @!UPT UIADD3 URZ, URZ, URZ, URZ ;  /* 0x0000003f3f3ff290 */ /* 0x000fe8000fffe03f */
[----:B------:R-:W-:Y:S04]  /*82690*/  STL.64 [R1+0x140], R36 ;  /* 0x0001402401007387 */ /* 0x000fe80000100a00 */
[----:B------:R1:W-:Y:S04]  /*826a0*/  STL.64 [R1+0x148], R38 ;  /* 0x0001482601007387 */ /* 0x0003e80000100a00 */
[----:B------:R-:W-:Y:S04]  /*826b0*/  STL.64 [R1+0xe0], R4 ;  /* 0x0000e00401007387 */ /* 0x000fe80000100a00 */
[----:B------:R4:W-:Y:S04]  /*826c0*/  STL.64 [R1+0xe8], R6 ;  /* 0x0000e80601007387 */ /* 0x0009e80000100a00 */
[----:B-1----:R-:W5:Y:S04]  /*826d0*/  LDL.LU R39, [R1+0x168c] ;  /* 0x00168c0001277983 */ /* 0x002f680000300800 */
[----:B----4-:R-:W4:Y:S01]  /*826e0*/  LDL.LU R6, [R1+0x1698] ;  /* 0x0016980001067983 */ /* 0x010f220000300800 */
[----:B------:R-:W-:Y:S03]  /*826f0*/  HMMA.1688.F32.TF32 R104, R56, R42, R220 ;  /* 0x0000002a3868723c */ /* 0x000fe600000810dc */
[----:B------:R-:W5:Y:S04]  /*82700*/  LDL.LU R42, [R1+0x167c] ;  /* 0x00167c00012a7983 */ /* 0x000f680000300800 */
[----:B------:R-:W5:Y:S04]  /*82710*/  LDL.LU R7, [R1+0x1688] ;  /* 0x0016880001077983 */ /* 0x000f680000300800 */
[----:B------:R-:W1:Y:S01]  /*82720*/  S2R R4, SR_TID.X ;  /* 0x0000000000047919 */ /* 0x000e620000002100 */
[----:B------:R-:W-:-:S02]  /*82730*/  IMAD.MOV.U32 R5, RZ, RZ, 0x7f ;  /* 0x0000007fff057424 */ /* 0x000fc400078e00ff */
[----:B------:R-:W-:Y:S01]  /*82740*/  IMAD.MOV.U32 R130, RZ, RZ, R41 ;  /* 0x000000ffff827224 */ /* 0x000fe200078e0029 */
[----:B------:R-:W5:Y:S04]  /*82750*/  LDL.LU R37, [R1+0x1678] ;  /* 0x0016780001257983 */ /* 0x000f680000300800 */
[----:B------:R-:W1:Y:S01]  /*82760*/  S2R R41, SR_TID.X ;  /* 0x0000000000297919 */ /* 0x000e620000002100 */
[----:B------:R-:W-:Y:S01]  /*82770*/  IADD3 R5, R5, c[0x0][0x180], RZ ;  /* 0x0000600005057a10 */ /* 0x000fe20007ffe0ff */
[----:B------:R-:W-:-:S03]  /*82780*/  IMAD.MOV.U32 R115, RZ, RZ, R0 ;  /* 0x000000ffff737224 */ /* 0x000fc600078e0000 */
[----:B------:R-:W-:-:S04]  /*82790*/  SHF.R.S32.HI R0, RZ, 0x1f, R5 ;  /* 0x0000001fff007819 */ /* 0x000fc80000011405 */
[----:B------:R-:W-:Y:S02]  /*827a0*/  LEA.HI R0, R0, R5, RZ, 0x7 ;  /* 0x0000000500007211 */ /* 0x000fe400078f38ff */
[----:B-1----:R-:W-:Y:S02]  /*827b0*/  SHF.R.S32.HI R5, RZ, 0x6, R4 ;  /* 0x00000006ff057819 */ /* 0x002fe40000011404 */
[----:B------:R-:W-:Y:S02]  /*827c0*/  LOP3.LUT R4, R4, 0x3f, RZ, 0xc0, !PT ;  /* 0x0000003f04047812 */ /* 0x000fe400078ec0ff */
[----:B------:R-:W-:-:S03]  /*827d0*/  SGXT R5, R5, 0x1 ;  /* 0x000000010505781a */ /* 0x000fc60000000200 */
[----:B------:R-:W-:Y:S02]  /*827e0*/  IMAD.SHL.U32 R4, R4, 0x4, RZ ;  /* 0x0000000404047824 */ /* 0x000fe400078e00ff */
[----:B------:R-:W-:Y:S01]  /*827f0*/  IMAD.MOV.U32 R131, RZ, RZ, R40 ;  /* 0x000000ffff837224 */ /* 0x000fe200078e0028 */
[----:B------:R-:W-:Y:S02]  /*82800*/  SHF.R.U32.HI R40, RZ, 0x6, R41 ;  /* 0x00000006ff287819 */ /* 0x000fe40000011629 */
[----:B------:R-:W-:Y:S02]  /*82810*/  LOP3.LUT R4, R4, 0x120, R5, 0x78, !PT ;  /* 0x0000012004047812 */ /* 0x000fe400078e7805 */
[----:B------:R-:W1:Y:S01]  /*82820*/  S2R R5, SR_TID.X ;  /* 0x0000000000057919 */ /* 0x000e620000002100 */
[----:B------:R-:W-:Y:S01]  /*82830*/  UIMAD UR6, UR4, -0x80, UR7 ;  /* 0xffffff80040678a4 */ /* 0x000fe2000f8e0207 */
[----:B------:R-:W-:Y:S02]  /*82840*/  SHF.R.S32.HI R0, RZ, 0x7, R0 ;  /* 0x00000007ff007819 */ /* 0x000fe40000011400 */
[----:B------:R-:W-:Y:S01]  /*82850*/  SGXT.U32 R40, R40, 0x1 ;  /* 0x000000012828781a */ /* 0x000fe20000000000 */
[----:B------:R-:W-:Y:S01]  /*82860*/  UIADD3 UR8, UR8, 0x1, URZ ;  /* 0x0000000108087890 */ /* 0x000fe2000fffe03f */
[----:B------:R-:W-:-:S02]  /*82870*/  IADD3 R0, R0, -0x5, RZ ;  /* 0xfffffffb00007810 */ /* 0x000fc40007ffe0ff */
[----:B------:R-:W-:Y:S01]  /*82880*/  ISETP.GE.AND P1, PT, R40, UR6, PT ;  /* 0x0000000628007c0c */ /* 0x000fe2000bf26270 */
[----:B------:R-:W-:Y:S01]  /*82890*/  UISETP.GT.AND UP0, UPT, UR8, 0x4, UPT ;  /* 0x000000040800788c */ /* 0x000fe2000bf04270 */
[----:B------:R-:W-:Y:S02]  /*828a0*/  ISETP.LE.AND P0, PT, R0, UR4, PT ;  /* 0x0000000400007c0c */ /* 0x000fe4000bf03270 */
[----:B------:R-:W-:Y:S01]  /*828b0*/  SEL R0, RZ, 0x4, P1 ;  /* 0x00000004ff007807 */ /* 0x000fe20000800000 */
[----:B------:R-:W-:-:S03]  /*828c0*/  USEL UR8, UR8, URZ, !UP0 ;  /* 0x0000003f08087287 */ /* 0x000fc6000c000000 */
[----:B------:R-:W-:-:S04]  /*828d0*/  SEL R0, R0, RZ, !P0 ;  /* 0x000000ff00007207 */ /* 0x000fc80004000000 */
[----:B------:R-:W-:Y:S01]  /*828e0*/  ISETP.NE.U32.AND P1, PT, R0, RZ, PT ;  /* 0x000000ff0000720c */ /* 0x000fe20003f25070 */
[----:B------:R-:W-:Y:S01]  /*828f0*/  IMAD.U32 R0, RZ, RZ, UR8 ;  /* 0x00000008ff007e24 */ /* 0x000fe2000f8e00ff */
[----:B-1----:R-:W-:-:S03]  /*82900*/  SHF.R.U32.HI R5, RZ, 0x6, R5 ;  /* 0x00000006ff057819 */ /* 0x002fc60000011605 */
[----:B------:R-:W-:Y:S01]  /*82910*/  IMAD R0, R0, 0x8000, R4 ;  /* 0x0000800000007824 */ /* 0x000fe200078e0204 */
[----:B------:R-:W-:-:S04]  /*82920*/  SGXT.U32 R5, R5, 0x1 ;  /* 0x000000010505781a */ /* 0x000fc80000000000 */
[----:B------:R-:W-:Y:S02]  /*82930*/  IADD3 R4, R0, 0x100000, RZ ;  /* 0x0010000000047810 */ /* 0x000fe40007ffe0ff */
[----:B------:R-:W-:Y:S02]  /*82940*/  LOP3.LUT R5, R5, 0x4, RZ, 0xfc, !PT ;  /* 0x0000000405057812 */ /* 0x000fe400078efcff */
[----:B--2---:R-:W-:-:S05]  /*82950*/  IADD3 R2, P2, R2, UR14, RZ ;  /* 0x0000000e02027c10 */ /* 0x004fca000ff5e0ff */
[----:B------:R1:W-:Y:S01]  /*82960*/  STL [R1+0x16a4], R2 ;  /* 0x0016a40201007387 */ /* 0x0003e20000100800 */
[----:B---3--:R-:W-:-:S03]  /*82970*/  IADD3.X R3, R3, UR9, RZ, P2, !PT ;  /* 0x0000000903037c10 */ /* 0x008fc600097fe4ff */
[----:B------:R-:W-:Y:S06]  /*82980*/  BAR.SYNC.DEFER_BLOCKING 0x0 ;  /* 0x0000000000007b1d */ /* 0x000fec0000010000 */
[----:B------:R2:W-:Y:S04]  /*82990*/  STL [R1+0x169c], R3 ;  /* 0x00169c0301007387 */ /* 0x0005e80000100800 */
[----:B------:R-:W3:Y:S04]  /*829a0*/  LDL.LU R38, [R1+0x166c] ;  /* 0x00166c0001267983 */ /* 0x000ee80000300800 */
[----:B------:R-:W3:Y:S04]  /*829b0*/  LDL.LU R36, [R1+0x1668] ;  /* 0x0016680001247983 */ /* 0x000ee80000300800 */
[----:B------:R-:W-:Y:S01]  /*829c0*/  @!PT LDS RZ, [RZ] ;  /* 0x00000000fffff984 */ /* 0x000fe20000000800 */
[----:B------:R-:W-:Y:S01]  /*829d0*/  @!PT LDS RZ, [RZ] ;  /* 0x00000000fffff984 */ /* 0x000fe20000000800 */
[----:B------:R-:W-:Y:S01]  /*829e0*/  @!PT LDS RZ, [RZ] ;  /* 0x00000000fffff984 */ /* 0x000fe20000000800 */
[----:B------:R1:W-:Y:S01]  /*829f0*/  LDGSTS.E [R4+0x40000], [R2.64], P1 ;  /* 0x4000000002047fae */ /* 0x0003e2000892184c */
[----:B------:R-:W-:-:S04]  /*82a00*/  ISETP.GE.AND P1, PT, R5, UR6, PT ;  /* 0x0000000605007c0c */ /* 0x000fc8000bf26270 */
[----:B-1----:R-:W-:-:S04]  /*82a10*/  SEL R2, RZ, 0x4, P1 ;  /* 0x00000004ff027807 */ /* 0x002fc80000800000 */
[----:B------:R-:W-:-:S04]  /*82a20*/  SEL R2, R2, RZ, !P0 ;  /* 0x000000ff02027207 */ /* 0x000fc80004000000 */
[----:B------:R-:W-:Y:S02]  /*82a30*/  ISETP.NE.U32.AND P1, PT, R2, RZ, PT ;  /* 0x000000ff0200720c */ /* 0x000fe40003f25070 */
[----:B----4-:R-:W-:-:S04]  /*82a40*/  IADD3 R6, P2, R6, UR14, RZ ;  /* 0x0000000e06067c10 */ /* 0x010fc8000ff5e0ff */
[----:B-----5:R-:W-:Y:S01]  /*82a50*/  IADD3.X R39, R39, UR9, RZ, P2, !PT ;  /* 0x0000000927277c10 */ /* 0x020fe200097fe4ff */
[----:B------:R-:W-:Y:S04]  /*82a60*/  STL [R1+0x1698], R6 ;  /* 0x0016980601007387 */ /* 0x000fe80000100800 */
[----:B------:R1:W-:Y:S01]  /*82a70*/  STL [R1+0x168c], R39 ;  /* 0x00168c2701007387 */ /* 0x0003e20000100800 */
[----:B--2---:R-:W-:-:S03]  /*82a80*/  IMAD.MOV.U32 R3, RZ, RZ, R39 ;  /* 0x000000ffff037224 */ /* 0x004fc600078e0027 */
[----:B-1----:R-:W2:Y:S01]  /*82a90*/  LDL.LU R39, [R1+0x165c] ;  /* 0x00165c0001277983 */ /* 0x002ea20000300800 */
[----:B------:R-:W-:Y:S01]  /*82aa0*/  IADD3 R7, P2, R7, UR14, RZ ;  /* 0x0000000e07077c10 */ /* 0x000fe2000ff5e0ff */
[----:B------:R-:W-:Y:S02]  /*82ab0*/  IMAD.MOV.U32 R2, RZ, RZ, R6 ;  /* 0x000000ffff027224 */ /* 0x000fe400078e0006 */
[----:B------:R-:W4:Y:S01]  /*82ac0*/  LDL.LU R6, [R1+0x1658] ;  /* 0x0016580001067983 */ /* 0x000f220000300800 */
[----:B------:R-:W-:-:S03]  /*82ad0*/  IADD3.X R42, R42, UR9, RZ, P2, !PT ;  /* 0x000000092a2a7c10 */ /* 0x000fc600097fe4ff */
[----:B------:R1:W-:Y:S04]  /*82ae0*/  LDGSTS.E [R4+0x40400], [R2.64], P1 ;  /* 0x4040000002047fae */ /* 0x0003e8000892184c */
[----:B------:R-:W-:Y:S04]  /*82af0*/  STL [R1+0x1688], R7 ;  /* 0x0016880701007387 */ /* 0x000fe80000100800 */
[----:B------:R5:W-:Y:S01]  /*82b00*/  STL [R1+0x167c], R42 ;  /* 0x00167c2a01007387 */ /* 0x000be20000100800 */
[----:B-1----:R-:W-:-:S03]  /*82b10*/  MOV R3, R42 ;  /* 0x0000002a00037202 */ /* 0x002fc60000000f00 */
[----:B-----5:R-:W4:Y:S04]  /*82b20*/  LDL.LU R42, [R1+0x164c] ;  /* 0x00164c00012a7983 */ /* 0x020f280000300800 */
[----:B------:R-:W1:Y:S02]  /*82b30*/  S2R R5, SR_TID.X ;  /* 0x0000000000057919 */ /* 0x000e640000002100 */
[----:B-1----:R-:W-:-:S04]  /*82b40*/  SHF.R.U32.HI R5, RZ, 0x6, R5 ;  /* 0x00000006ff057819 */ /* 0x002fc80000011605 */
[----:B------:R-:W-:-:S04]  /*82b50*/  SGXT.U32 R5, R5, 0x1 ;  /* 0x000000010505781a */ /* 0x000fc80000000000 */
[----:B------:R-:W-:-:S04]  /*82b60*/  LOP3.LUT R5, R5, 0x8, RZ, 0xfc, !PT ;  /* 0x0000000805057812 */ /* 0x000fc800078efcff */
[----:B------:R-:W-:Y:S02]  /*82b70*/  ISETP.GE.AND P1, PT, R5, UR6, PT ;  /* 0x0000000605007c0c */ /* 0x000fe4000bf26270 */
[----:B------:R-:W1:Y:S02]  /*82b80*/  S2R R5, SR_TID.X ;  /* 0x0000000000057919 */ /* 0x000e640000002100 */
[----:B------:R-:W-:-:S04]  /*82b90*/  SEL R2, RZ, 0x4, P1 ;  /* 0x00000004ff027807 */ /* 0x000fc80000800000 */
[----:B------:R-:W-:-:S04]  /*82ba0*/  SEL R2, R2, RZ, !P0 ;  /* 0x000000ff02027207 */ /* 0x000fc80004000000 */
[----:B------:R-:W-:Y:S02]  /*82bb0*/  ISETP.NE.U32.AND P1, PT, R2, RZ, PT ;  /* 0x000000ff0200720c */ /* 0x000fe40003f25070 */
[----:B------:R-:W-:Y:S01]  /*82bc0*/  IADD3 R37, P2, R37, UR14, RZ ;  /* 0x0000000e25257c10 */ /* 0x000fe2000ff5e0ff */
[----:B------:R-:W-:Y:S02]  /*82bd0*/  IMAD.MOV.U32 R2, RZ, RZ, R7 ;  /* 0x000000ffff027224 */ /* 0x000fe400078e0007 */
[----:B------:R-:W4:Y:S01]  /*82be0*/  LDL.LU R7, [R1+0x1648] ;  /* 0x0016480001077983 */ /* 0x000f220000300800 */
[----:B-1----:R-:W-:-:S07]  /*82bf0*/  SHF.R.U32.HI R5, RZ, 0x6, R5 ;  /* 0x00000006ff057819 */ /* 0x002fce0000011605 */
[----:B------:R1:W-:Y:S01]  /*82c00*/  LDGSTS.E [R4+0x40800], [R2.64], P1 ;  /* 0x4080000002047fae */ /* 0x0003e2000892184c */
[----:B------:R-:W-:-:S03]  /*82c10*/  SGXT.U32 R5, R5, 0x1 ;  /* 0x000000010505781a */ /* 0x000fc60000000000 */
[----:B------:R-:W-:Y:S01]  /*82c20*/  STL [R1+0x1678], R37 ;  /* 0x0016782501007387 */ /* 0x000fe20000100800 */
[----:B------:R-:W-:-:S04]  /*82c30*/  LOP3.LUT R5, R5, 0xc, RZ, 0xfc, !PT ;  /* 0x0000000c05057812 */ /* 0x000fc800078efcff */
[----:B------:R-:W-:Y:S02]  /*82c40*/  ISETP.GE.AND P1, PT, R5, UR6, PT ;  /* 0x0000000605007c0c */ /* 0x000fe4000bf26270 */
[----:B------:R-:W1:Y:S02]  /*82c50*/  S2R R5, SR_TID.X ;  /* 0x0000000000057919 */ /* 0x000e640000002100 */
[----:B-1----:R-:W-:-:S04]  /*82c60*/  SEL R2, RZ, 0x4, P1 ;  /* 0x00000004ff027807 */ /* 0x002fc80000800000 */
[----:B------:R-:W-:-:S04]  /*82c70*/  SEL R2, R2, RZ, !P0 ;  /* 0x000000ff02027207 */ /* 0x000fc80004000000 */
[----:B------:R-:W-:Y:S01]  /*82c80*/  ISETP.NE.U32.AND P1, PT, R2, RZ, PT ;  /* 0x000000ff0200720c */ /* 0x000fe20003f25070 */
[----:B------:R-:W-:Y:S01]  /*82c90*/  IMAD.MOV.U32 R2, RZ, RZ, R37 ;  /* 0x000000ffff027224 */ /* 0x000fe200078e0025 */
[----:B------:R-:W-:-:S04]  /*82ca0*/  SHF.R.U32.HI R5, RZ, 0x6, R5 ;  /* 0x00000006ff057819 */ /* 0x000fc80000011605 */
[----:B------:R-:W-:-:S04]  /*82cb0*/  SGXT.U32 R5, R5, 0x1 ;  /* 0x000000010505781a */ /* 0x000fc80000000000 */
[----:B------:R-:W-:Y:S02]  /*82cc0*/  LOP3.LUT R5, R5, 0x10, RZ, 0xfc, !PT ;  /* 0x0000001005057812 */ /* 0x000fe400078efcff */
[----:B---3--:R-:W-:-:S05]  /*82cd0*/  IADD3.X R38, R38, UR9, RZ, P2, !PT ;  /* 0x0000000926267c10 */ /* 0x008fca00097fe4ff */
[----:B------:R1:W-:Y:S01]  /*82ce0*/  STL [R1+0x166c], R38 ;  /* 0x00166c2601007387 */ /* 0x0003e20000100800 */
[----:B------:R-:W-:Y:S01]  /*82cf0*/  IMAD.MOV.U32 R3, RZ, RZ, R38 ;  /* 0x000000ffff037224 */ /* 0x000fe200078e0026 */
[----:B------:R-:W-:-:S04]  /*82d00*/  IADD3 R36, P2, R36, UR14, RZ ;  /* 0x0000000e24247c10 */ /* 0x000fc8000ff5e0ff */
[----:B------:R3:W-:Y:S04]  /*82d10*/  LDGSTS.E [R4+0x40c00], [R2.64], P1 ;  /* 0x40c0000002047fae */ /* 0x0007e8000892184c */
[----:B-1----:R-:W5:Y:S01]  /*82d20*/  LDL.LU R38, [R1+0x163c] ;  /* 0x00163c0001267983 */ /* 0x002f620000300800 */
[----:B------:R-:W-:-:S03]  /*82d30*/  ISETP.GE.AND P1, PT, R5, UR6, PT ;  /* 0x0000000605007c0c */ /* 0x000fc6000bf26270 */
[----:B------:R-:W5:Y:S01]  /*82d40*/  LDL.LU R37, [R1+0x1638] ;  /* 0x0016380001257983 */ /* 0x000f620000300800 */
[----:B---3--:R-:W-:-:S03]  /*82d50*/  SEL R2, RZ, 0x4, P1 ;  /* 0x00000004ff027807 */ /* 0x008fc60000800000 */
[----:B------:R-:W-:Y:S01]  /*82d60*/  STL [R1+0x1668], R36 ;  /* 0x0016682401007387 */ /* 0x000fe20000100800 */
[----:B------:R-:W-:-:S04]  /*82d70*/  SEL R2, R2, RZ, !P0 ;  /* 0x000000ff02027207 */ /* 0x000fc80004000000 */
[----:B------:R-:W-:Y:S01]  /*82d80*/  ISETP.NE.U32.AND P1, PT, R2, RZ, PT ;  /* 0x000000ff0200720c */ /* 0x000fe20003f25070 */
[----:B------:R-:W-:Y:S01]  /*82d90*/  IMAD.MOV.U32 R2, RZ, RZ, R36 ;  /* 0x000000ffff027224 */ /* 0x000fe200078e0024 */
[----:B--2---:R-:W-:-:S05]  /*82da0*/  IADD3.X R39, R39, UR9, RZ, P2, !PT ;  /* 0x0000000927277c10 */ /* 0x004fca00097fe4ff */
[----:B------:R1:W-:Y:S01]  /*82db0*/  STL [R1+0x165c], R39 ;  /* 0x00165c2701007387 */ /* 0x0003e20000100800 */
[----:B------:R-:W-:Y:S01]  /*82dc0*/  IMAD.MOV.U32 R3, RZ, RZ, R39 ;  /* 0x000000ffff037224 */ /* 0x000fe200078e0027 */
[----:B----4-:R-:W-:-:S04]  /*82dd0*/  IADD3 R6, P2, R6, UR14, RZ ;  /* 0x0000000e06067c10 */ /* 0x010fc8000ff5e0ff */
[----:B------:R2:W-:Y:S04]  /*82de0*/  LDGSTS.E [R4+0x41000], [R2.64], P1 ;  /* 0x4100000002047fae */ /* 0x0005e8000892184c */
[----:B-1----:R-:W3:Y:S04]  /*82df0*/  LDL.LU R39, [R1+0x162c] ;  /* 0x00162c0001277983 */ /* 0x002ee80000300800 */
[----:B------:R-:W4:Y:S01]  /*82e00*/  LDL.LU R36, [R1+0x1628] ;  /* 0x0016280001247983 */ /* 0x000f220000300800 */
[----:B------:R-:W-:-:S03]  /*82e10*/  IADD3.X R42, R42, UR9, RZ, P2, !PT ;  /* 0x000000092a2a7c10 */ /* 0x000fc600097fe4ff */
[----:B------:R-:W-:Y:S04]  /*82e20*/  STL [R1+0x1658], R6 ;  /* 0x0016580601007387 */ /* 0x000fe80000100800 */
[----:B------:R1:W-:Y:S01]  /*82e30*/  STL [R1+0x164c], R42 ;  /* 0x00164c2a01007387 */ /* 0x0003e20000100800 */
[----:B--2---:R-:W-:-:S03]  /*82e40*/  IMAD.MOV.U32 R3, RZ, RZ, R42 ;  /* 0x000000ffff037224 */ /* 0x004fc600078e002a */
[----:B-1----:R-:W4:Y:S04]  /*82e50*/  LDL.LU R42, [R1+0x161c] ;  /* 0x00161c00012a7983 */ /* 0x002f280000300800 */
        /* <DEDUP_REMOVED lines=26> */
[----:B-----5:R-:W-:-:S05]  /*83000*/  IADD3.X R38, R38, UR9, RZ, P2, !PT ;  /* 0x0000000926267c10 */ /* 0x020fca00097fe4ff */
[----:B------:R1:W-:Y:S01]  /*83010*/  STL [R1+0x163c], R38 ;  /* 0x00163c2601007387 */ /* 0x0003e20000100800 */
[----:B------:R-:W-:Y:S01]  /*83020*/  IMAD.MOV.U32 R3, RZ, RZ, R38 ;  /* 0x000000ffff037224 */ /* 0x000fe200078e0026 */
[----:B------:R-:W-:-:S04]  /*83030*/  IADD3 R37, P2, R37, UR14, RZ ;  /* 0x0000000e25257c10 */ /* 0x000fc8000ff5e0ff */
[----:B------:R5:W-:Y:S04]  /*83040*/  LDGSTS.E [R4+0x41800], [R2.64], P1 ;  /* 0x4180000002047fae */ /* 0x000be8000892184c */
[----:B-1----:R-:W2:Y:S01]  /*83050*/  LDL.LU R38, [R1+0x160c] ;  /* 0x00160c0001267983 */ /* 0x002ea20000300800 */
[----:B------:R-:W-:-:S03]  /*83060*/  ISETP.GE.AND P1, PT, R5, UR6, PT ;  /* 0x0000000605007c0c */ /* 0x000fc6000bf26270 */
[----:B------:R-:W2:Y:S01]  /*83070*/  LDL.LU R7, [R1+0x1608] ;  /* 0x0016080001077983 */ /* 0x000ea20000300800 */
[----:B-----5:R-:W-:-:S03]  /*83080*/  SEL R2, RZ, 0x4, P1 ;  /* 0x00000004ff027807 */ /* 0x020fc60000800000 */
[----:B------:R-:W-:Y:S01]  /*83090*/  STL [R1+0x1638], R37 ;  /* 0x0016382501007387 */ /* 0x000fe20000100800 */
[----:B------:R-:W-:-:S04]  /*830a0*/  SEL R2, R2, RZ, !P0 ;  /* 0x000000ff02027207 */ /* 0x000fc80004000000 */
[----:B------:R-:W-:Y:S01]  /*830b0*/  ISETP.NE.U32.AND P1, PT, R2, RZ, PT ;  /* 0x000000ff0200720c */ /* 0x000fe20003f25070 */
[----:B------:R-:W-:Y:S01]  /*830c0*/  IMAD.MOV.U32 R2, RZ, RZ, R37 ;  /* 0x000000ffff027224 */ /* 0x000fe200078e0025 */
[----:B---3--:R-:W-:-:S05]  /*830d0*/  IADD3.X R39, R39, UR9, RZ, P2, !PT ;  /* 0x0000000927277c10 */ /* 0x008fca00097fe4ff */
[----:B------:R1:W-:Y:S01]  /*830e0*/  STL [R1+0x162c], R39 ;  /* 0x00162c2701007387 */ /* 0x0003e20000100800 */
[----:B------:R-:W-:Y:S01]  /*830f0*/  IMAD.MOV.U32 R3, RZ, RZ, R39 ;  /* 0x000000ffff037224 */ /* 0x000fe200078e0027 */
[----:B----4-:R-:W-:-:S04]  /*83100*/  IADD3 R36, P2, R36, UR14, RZ ;  /* 0x0000000e24247c10 */ /* 0x010fc8000ff5e0ff */
[----:B------:R3:W-:Y:S04]  /*83110*/  LDGSTS.E [R4+0x41c00], [R2.64], P1 ;  /* 0x41c0000002047fae */ /* 0x0007e8000892184c */
[----:B-1----:R-:W4:Y:S04]  /*83120*/  LDL.LU R39, [R1+0x15fc] ;  /* 0x0015fc0001277983 */ /* 0x002f280000300800 */
[----:B------:R-:W5:Y:S01]  /*83130*/  LDL.LU R37, [R1+0x15f8] ;  /* 0x0015f80001257983 */ /* 0x000f620000300800 */
[----:B------:R-:W-:-:S03]  /*83140*/  IADD3.X R42, R42, UR9, RZ, P2, !PT ;  /* 0x000000092a2a7c10 */ /* 0x000fc600097fe4ff */
[----:B------:R-:W-:Y:S04]  /*83150*/  STL [R1+0x1628], R36 ;  /* 0x0016282401007387 */ /* 0x000fe80000100800 */
[----:B------:R1:W-:Y:S01]  /*83160*/  STL [R1+0x161c], R42 ;  /* 0x00161c2a01007387 */ /* 0x0003e20000100800 */
[----:B---3--:R-:W-:-:S03]  /*83170*/  IMAD.MOV.U32 R3, RZ, RZ, R42 ;  /* 0x000000ffff037224 */ /* 0x008fc600078e002a */
[----:B-1----:R-:W5:Y:S04]  /*83180*/  LDL.LU R42, [R1+0x15ec] ;  /* 0x0015ec00012a7983 */ /* 0x002f680000300800 */
        /* <DEDUP_REMOVED lines=11> */
[----:B------:R-:W5:Y:S01]  /*83240*/  LDL.LU R36, [R1+0x15e8] ;  /* 0x0015e80001247983 */ /* 0x000f620000300800 */
        /* <DEDUP_REMOVED lines=14> */
[----:B--2---:R-:W-:-:S05]  /*83330*/  IADD3.X R38, R38, UR9, RZ, P2, !PT ;  /* 0x0000000926267c10 */ /* 0x004fca00097fe4ff */
[----:B------:R1:W-:Y:S01]  /*83340*/  STL [R1+0x160c], R38 ;  /* 0x00160c2601007387 */ /* 0x0003e20000100800 */
[----:B------:R-:W-:Y:S01]  /*83350*/  IMAD.MOV.U32 R3, RZ, RZ, R38 ;  /* 0x000000ffff037224 */ /* 0x000fe200078e0026 */
[----:B------:R-:W-:-:S04]  /*83360*/  IADD3 R7, P2, R7, UR14, RZ ;  /* 0x0000000e07077c10 */ /* 0x000fc8000ff5e0ff */
[----:B------:R2:W-:Y:S04]  /*83370*/  LDGSTS.E [R4+0x42400], [R2.64], P1 ;  /* 0x4240000002047fae */ /* 0x0005e8000892184c */
[----:B-1----:R-:W3:Y:S01]  /*83380*/  LDL.LU R38, [R1+0x15dc] ;  /* 0x0015dc0001267983 */ /* 0x002ee20000300800 */
[----:B------:R-:W-:-:S03]  /*83390*/  ISETP.GE.AND P1, PT, R5, UR6, PT ;  /* 0x0000000605007c0c */ /* 0x000fc6000bf26270 */
[----:B------:R-:W3:Y:S01]  /*833a0*/  LDL.LU R6, [R1+0x15d8] ;  /* 0x0015d80001067983 */ /* 0x000ee20000300800 */
[----:B--2---:R-:W-:-:S03]  /*833b0*/  SEL R2, RZ, 0x4, P1 ;  /* 0x00000004ff027807 */ /* 0x004fc60000800000 */
[----:B------:R-:W-:Y:S01]  /*833c0*/  STL [R1+0x1608], R7 ;  /* 0x0016080701007387 */ /* 0x000fe20000100800 */
[----:B------:R-:W-:-:S04]  /*833d0*/  SEL R2, R2, RZ, !P0 ;  /* 0x000000ff02027207 */ /* 0x000fc80004000000 */
[----:B------:R-:W-:Y:S01]  /*833e0*/  ISETP.NE.U32.AND P1, PT, R2, RZ, PT ;  /* 0x000000ff0200720c */ /* 0x000fe20003f25070 */
[----:B------:R-:W-:Y:S01]  /*833f0*/  IMAD.MOV.U32 R2, RZ, RZ, R7 ;  /* 0x000000ffff027224 */ /* 0x000fe200078e0007 */
[----:B----4-:R-:W-:-:S05]  /*83400*/  IADD3.X R39, R39, UR9, RZ, P2, !PT ;  /* 0x0000000927277c10 */ /* 0x010fca00097fe4ff */
[----:B------:R1:W-:Y:S01]  /*83410*/  STL [R1+0x15fc], R39 ;  /* 0x0015fc2701007387 */ /* 0x0003e20000100800 */
[----:B------:R-:W-:Y:S01]  /*83420*/  IMAD.MOV.U32 R3, RZ, RZ, R39 ;  /* 0x000000ffff037224 */ /* 0x000fe200078e0027 */
[----:B-----5:R-:W-:-:S04]  /*83430*/  IADD3 R37, P2, R37, UR14, RZ ;  /* 0x0000000e25257c10 */ /* 0x020fc8000ff5e0ff */
[----:B------:R2:W-:Y:S04]  /*83440*/  LDGSTS.E [R4+0x42800], [R2.64], P1 ;  /* 0x4280000002047fae */ /* 0x0005e8000892184c */
[----:B-1----:R-:W4:Y:S04]  /*83450*/  LDL.LU R39, [R1+0x15cc] ;  /* 0x0015cc0001277983 */ /* 0x002f280000300800 */
[----:B------:R-:W5:Y:S01]  /*83460*/  LDL.LU R7, [R1+0x15c8] ;  /* 0x0015c80001077983 */ /* 0x000f620000300800 */
[----:B------:R-:W-:-:S03]  /*83470*/  IADD3.X R42, R42, UR9, RZ, P2, !PT ;  /* 0x000000092a2a7c10 */ /* 0x000fc600097fe4ff */
[----:B------:R-:W-:Y:S01]  /*83480*/  STL [R1+0x15f8], R37 ;  /* 0x0015f82501007387 */ /* 0x000fe20000100800 */
[----:B--2---:R-:W-:-:S03]  /*83490*/  MOV R3, R42 ;  /* 0x0000002a00037202 */ /* 0x004fc60000000f00 */
[----:B------:R1:W-:Y:S04]  /*834a0*/  STL [R1+0x15ec], R42 ;  /* 0x0015ec2a01007387 */ /* 0x0003e80000100800 */
        /* <DEDUP_REMOVED lines=32> */
[----:B-1----:R-:W2:Y:S01]  /*836b0*/  LDL.LU R38, [R1+0x15ac] ;  /* 0x0015ac0001267983 */ /* 0x002ea20000300800 */
[----:B------:R-:W-:-:S03]  /*836c0*/  ISETP.GE.AND P1, PT, R5, UR6, PT ;  /* 0x0000000605007c0c */ /* 0x000fc6000bf26270 */
[----:B------:R-:W2:Y:S01]  /*836d0*/  LDL.LU R36, [R1+0x15a8] ;  /* 0x0015a80001247983 */ /* 0x000ea20000300800 */
[----:B---3--:R-:W-:-:S03]  /*836e0*/  SEL R2, RZ, 0x4, P1 ;  /* 0x00000004ff027807 */ /* 0x008fc60000800000 */
        /* <DEDUP_REMOVED lines=12> */
[----:B------:R-:W-:Y:S04]  /*837b0*/  STL [R1+0x15c8], R7 ;  /* 0x0015c80701007387 */ /* 0x000fe80000100800 */
[----:B------:R1:W-:Y:S01]  /*837c0*/  STL [R1+0x15bc], R42 ;  /* 0x0015bc2a01007387 */ /* 0x0003e20000100800 */
[----:B---3--:R-:W-:-:S03]  /*837d0*/  IMAD.MOV.U32 R3, RZ, RZ, R42 ;  /* 0x000000ffff037224 */ /* 0x008fc600078e002a */
[----:B-1----:R-:W3:Y:S04]  /*837e0*/  LDL.LU R42, [R1+0x158c] ;  /* 0x00158c00012a7983 */ /* 0x002ee80000300800 */
        /* <DEDUP_REMOVED lines=8> */
[----:B------:R-:W-:Y:S01]  /*83870*/  ISETP.NE.U32.AND P1, PT, R2, RZ, PT ;  /* 0x000000ff0200720c */ /* 0x000fe20003f25070 */
[----:B------:R-:W-:Y:S01]  /*83880*/  IMAD.MOV.U32 R2, RZ, RZ, R7 ;  /* 0x000000ffff027224 */ /* 0x000fe200078e0007 */
[----:B------:R-:W-:Y:S01]  /*83890*/  IADD3 R37, P2, R37, UR14, RZ ;  /* 0x0000000e25257c10 */ /* 0x000fe2000ff5e0ff */
[----:B------:R-:W3:Y:S10]  /*838a0*/  LDL.LU R7, [R1+0x1588] ;  /* 0x0015880001077983 */ /* 0x000ef40000300800 */
[----:B------:R1:W-:Y:S02]  /*838b0*/  LDGSTS.E [R4+0x43800], [R2.64], P1 ;  /* 0x4380000002047fae */ /* 0x0003e4000892184c */
[----:B-1----:R-:W-:-:S04]  /*838c0*/  SHF.R.U32.HI R5, RZ, 0x6, R5 ;  /* 0x00000006ff057819 */ /* 0x002fc80000011605 */
[----:B------:R-:W-:-:S04]  /*838d0*/  SGXT.U32 R5, R5, 0x1 ;  /* 0x000000010505781a */ /* 0x000fc80000000000 */
[----:B------:R-:W-:-:S04]  /*838e0*/  LOP3.LUT R5, R5, 0x3c, RZ, 0xfc, !PT ;  /* 0x0000003c05057812 */ /* 0x000fc800078efcff */
[----:B------:R-:W-:-:S04]  /*838f0*/  ISETP.GE.AND P1, PT, R5, UR6, PT ;  /* 0x0000000605007c0c */ /* 0x000fc8000bf26270 */
[----:B------:R-:W-:-:S04]  /*83900*/  SEL R2, RZ, 0x4, P1 ;  /* 0x00000004ff027807 */ /* 0x000fc80000800000 */
[----:B------:R-:W-:Y:S01]  /*83910*/  SEL R2, R2, RZ, !P0 ;  /* 0x000000ff02027207 */ /* 0x000fe20004000000 */
[----:B------:R1:W-:Y:S03]  /*83920*/  STL [R1+0x15b8], R37 ;  /* 0x0015b82501007387 */ /* 0x0003e60000100800 */
[----:B------:R-:W-:Y:S01]  /*83930*/  ISETP.NE.U32.AND P1, PT, R2, RZ, PT ;  /* 0x000000ff0200720c */ /* 0x000fe20003f25070 */
[----:B------:R-:W-:Y:S01]  /*83940*/  IMAD.MOV.U32 R2, RZ, RZ, R37 ;  /* 0x000000ffff027224 */ /* 0x000fe200078e0025 */
[----:B------:R-:W1:Y:S02]  /*83950*/  S2R R5, SR_TID.X ;  /* 0x0000000000057919 */ /* 0x000e640000002100 */
[----:B-1----:R-:W-:-:S04]  /*83960*/  SHF.R.U32.HI R5, RZ, 0x6, R5 ;  /* 0x00000006ff057819 */ /* 0x002fc80000011605 */
[----:B------:R-:W-:-:S04]  /*83970*/  SGXT.U32 R5, R5, 0x1 ;  /* 0x000000010505781a */ /* 0x000fc80000000000 */
[----:B------:R-:W-:Y:S02]  /*83980*/  LOP3.LUT R5, R5, 0x40, RZ, 0xfc, !PT ;  /* 0x0000004005057812 */ /* 0x000fe400078efcff */
[----:B--2---:R-:W-:-:S05]  /*83990*/  IADD3.X R38, R38, UR9, RZ, P2, !PT ;  /* 0x0000000926267c10 */ /* 0x004fca00097fe4ff */
[----:B------:R1:W-:Y:S04]  /*839a0*/  STL [R1+0x15ac], R38 ;  /* 0x0015ac2601007387 */ /* 0x0003e80000100800 */
[----:B------:R-:W2:Y:S01]  /*839b0*/  LDL.LU R37, [R1+0x157c] ;  /* 0x00157c0001257983 */ /* 0x000ea20000300800 */
[----:B------:R-:W-:Y:S01]  /*839c0*/  IMAD.MOV.U32 R3, RZ, RZ, R38 ;  /* 0x000000ffff037224 */ /* 0x000fe200078e0026 */
[----:B------:R-:W-:-:S04]  /*839d0*/  IADD3 R36, P2, R36, UR14, RZ ;  /* 0x0000000e24247c10 */ /* 0x000fc8000ff5e0ff */
[----:B------:R1:W-:Y:S01]  /*839e0*/  LDGSTS.E [R4+0x43c00], [R2.64], P1 ;  /* 0x43c0000002047fae */ /* 0x0003e2000892184c */
[----:B------:R-:W-:-:S03]  /*839f0*/  ISETP.GE.AND P1, PT, R5, UR6, PT ;  /* 0x0000000605007c0c */ /* 0x000fc6000bf26270 */
[----:B-1----:R-:W2:Y:S04]  /*83a00*/  LDL.LU R38, [R1+0x1578] ;  /* 0x0015780001267983 */ /* 0x002ea80000300800 */
[----:B------:R-:W-:Y:S01]  /*83a10*/  STL [R1+0x15a8], R36 ;  /* 0x0015a82401007387 */ /* 0x000fe20000100800 */
[----:B------:R-:W-:-:S04]  /*83a20*/  SEL R2, RZ, 0x4, P1 ;  /* 0x00000004ff027807 */ /* 0x000fc80000800000 */
        /* <DEDUP_REMOVED lines=8> */
[----:B-1----:R-:W5:Y:S04]  /*83ab0*/  LDL.LU R39, [R1+0x156c] ;  /* 0x00156c0001277983 */ /* 0x002f680000300800 */
[----:B------:R-:W5:Y:S01]  /*83ac0*/  LDL.LU R36, [R1+0x1568] ;  /* 0x0015680001247983 */ /* 0x000f620000300800 */
[----:B---3--:R-:W-:-:S03]  /*83ad0*/  IADD3.X R42, R42, UR9, RZ, P2, !PT ;  /* 0x000000092a2a7c10 */ /* 0x008fc600097fe4ff */
[----:B------:R-:W-:Y:S04]  /*83ae0*/  STL [R1+0x1598], R6 ;  /* 0x0015980601007387 */ /* 0x000fe80000100800 */
[----:B------:R1:W-:Y:S01]  /*83af0*/  STL [R1+0x158c], R42 ;  /* 0x00158c2a01007387 */ /* 0x0003e20000100800 */
[----:B----4-:R-:W-:-:S03]  /*83b00*/  IMAD.MOV.U32 R3, RZ, RZ, R42 ;  /* 0x000000ffff037224 */ /* 0x010fc600078e002a */
        /* <DEDUP_REMOVED lines=12> */
[----:B------:R-:W3:Y:S01]  /*83bd0*/  LDL.LU R6, [R1+0x1558] ;  /* 0x0015580001067983 */ /* 0x000ee20000300800 */
        /* <DEDUP_REMOVED lines=19> */
[----:B-1----:R-:W4:Y:S01]  /*83d10*/  LDL.LU R37, [R1+0x154c] ;  /* 0x00154c0001257983 */ /* 0x002f220000300800 */
[----:B------:R-:W-:-:S03]  /*83d20*/  ISETP.GE.AND P1, PT, R5, UR6, PT ;  /* 0x0000000605007c0c */ /* 0x000fc6000bf26270 */
[----:B------:R-:W4:Y:S01]  /*83d30*/  LDL.LU R7, [R1+0x1548] ;  /* 0x0015480001077983 */ /* 0x000f220000300800 */
[----:B--2---:R-:W-:-:S03]  /*83d40*/  SEL R2, RZ, 0x4, P1 ;  /* 0x00000004ff027807 */ /* 0x004fc60000800000 */
[----:B------:R-:W-:Y:S01]  /*83d50*/  STL [R1+0x1578], R38 ;  /* 0x0015782601007387 */ /* 0x000fe20000100800 */
[----:B------:R-:W-:-:S04]  /*83d60*/  SEL R2, R2, RZ, !P0 ;  /* 0x000000ff02027207 */ /* 0x000fc80004000000 */
[----:B------:R-:W-:Y:S01]  /*83d70*/  ISETP.NE.U32.AND P1, PT, R2, RZ, PT ;  /* 0x000000ff0200720c */ /* 0x000fe20003f25070 */
[----:B------:R-:W-:Y:S01]  /*83d80*/  IMAD.MOV.U32 R2, RZ, RZ, R38 ;  /* 0x000000ffff027224 */ /* 0x000fe200078e0026 */
[----:B-----5:R-:W-:-:S05]  /*83d90*/  IADD3.X R39, R39, UR9, RZ, P2, !PT ;  /* 0x0000000927277c10 */ /* 0x020fca00097fe4ff */
[----:B------:R1:W-:Y:S01]  /*83da0*/  STL [R1+0x156c], R39 ;  /* 0x00156c2701007387 */ /* 0x0003e20000100800 */
[----:B------:R-:W-:Y:S01]  /*83db0*/  IMAD.MOV.U32 R3, RZ, RZ, R39 ;  /* 0x000000ffff037224 */ /* 0x000fe200078e0027 */
[----:B------:R-:W-:-:S04]  /*83dc0*/  IADD3 R36, P2, R36, UR14, RZ ;  /* 0x0000000e24247c10 */ /* 0x000fc8000ff5e0ff */
[----:B------:R2:W-:Y:S04]  /*83dd0*/  LDGSTS.E [R4+0x44c00], [R2.64], P1 ;  /* 0x44c0000002047fae */ /* 0x0005e8000892184c */
[----:B-1----:R-:W5:Y:S04]  /*83de0*/  LDL.LU R39, [R1+0x153c] ;  /* 0x00153c0001277983 */ /* 0x002f680000300800 */
[----:B------:R-:W5:Y:S01]  /*83df0*/  LDL.LU R38, [R1+0x1538] ;  /* 0x0015380001267983 */ /* 0x000f620000300800 */
[----:B---3--:R-:W-:-:S03]  /*83e00*/  IADD3.X R42, R42, UR9, RZ, P2, !PT ;  /* 0x000000092a2a7c10 */ /* 0x008fc600097fe4ff */
[----:B------:R-:W-:Y:S01]  /*83e10*/  STL [R1+0x1568], R36 ;  /* 0x0015682401007387 */ /* 0x000fe20000100800 */
[----:B--2---:R-:W-:-:S03]  /*83e20*/  MOV R3, R42 ;  /* 0x0000002a00037202 */ /* 0x004fc60000000f00 */
[----:B------:R1:W-:Y:S04]  /*83e30*/  STL [R1+0x155c], R42 ;  /* 0x00155c2a01007387 */ /* 0x0003e80000100800 */
[----:B-1----:R-:W2:Y:S04]  /*83e40*/  LDL.LU R42, [R1+0x152c] ;  /* 0x00152c00012a7983 */ /* 0x002ea80000300800 */
        /* <DEDUP_REMOVED lines=11> */
[----:B------:R-:W2:Y:S10]  /*83f00*/  LDL.LU R36, [R1+0x1528] ;  /* 0x0015280001247983 */ /* 0x000eb40000300800 */
[----:B------:R1:W-:Y:S02]  /*83f10*/  LDGSTS.E [R4+0x45000], [R2.64], P1 ;  /* 0x4500000002047fae */ /* 0x0003e4000892184c */
[----:B-1----:R-:W-:-:S04]  /*83f20*/  SHF.R.U32.HI R5, RZ, 0x6, R5 ;  /* 0x00000006ff057819 */ /* 0x002fc80000011605 */
[----:B------:R-:W-:-:S04]  /*83f30*/  SGXT.U32 R5, R5, 0x1 ;  /* 0x000000010505781a */ /* 0x000fc80000000000 */
[----:B------:R-:W-:-:S04]  /*83f40*/  LOP3.LUT R5, R5, 0x54, RZ, 0xfc, !PT ;  /* 0x0000005405057812 */ /* 0x000fc800078efcff */
[----:B------:R-:W-:Y:S02]  /*83f50*/  ISETP.GE.AND P1, PT, R5, UR6, PT ;  /* 0x0000000605007c0c */ /* 0x000fe4000bf26270 */
[----:B------:R-:W1:Y:S02]  /*83f60*/  S2R R5, SR_TID.X ;  /* 0x0000000000057919 */ /* 0x000e640000002100 */
[----:B------:R-:W-:-:S04]  /*83f70*/  SEL R2, RZ, 0x4, P1 ;  /* 0x00000004ff027807 */ /* 0x000fc80000800000 */
[----:B------:R-:W-:Y:S01]  /*83f80*/  SEL R2, R2, RZ, !P0 ;  /* 0x000000ff02027207 */ /* 0x000fe20004000000 */
[----:B------:R-:W-:Y:S03]  /*83f90*/  STL [R1+0x1558], R6 ;  /* 0x0015580601007387 */ /* 0x000fe60000100800 */
[----:B------:R-:W-:Y:S01]  /*83fa0*/  ISETP.NE.U32.AND P1, PT, R2, RZ, PT ;  /* 0x000000ff0200720c */ /* 0x000fe20003f25070 */
[----:B------:R-:W-:Y:S01]  /*83fb0*/  IMAD.MOV.U32 R2, RZ, RZ, R6 ;  /* 0x000000ffff027224 */ /* 0x000fe200078e0006 */
[----:B-1----:R-:W-:-:S04]  /*83fc0*/  SHF.R.U32.HI R5, RZ, 0x6, R5 ;  /* 0x00000006ff057819 */ /* 0x002fc80000011605 */
[----:B------:R-:W-:-:S04]  /*83fd0*/  SGXT.U32 R5, R5, 0x1 ;  /* 0x000000010505781a */ /* 0x000fc80000000000 */
[----:B------:R-:W-:Y:S02]  /*83fe0*/  LOP3.LUT R5, R5, 0x58, RZ, 0xfc, !PT ;  /* 0x0000005805057812 */ /* 0x000fe400078efcff */
[----:B----4-:R-:W-:-:S05]  /*83ff0*/  IADD3.X R37, R37, UR9, RZ, P2, !PT ;  /* 0x0000000925257c10 */ /* 0x010fca00097fe4ff */
[----:B------:R1:W-:Y:S01]  /*84000*/  STL [R1+0x154c], R37 ;  /* 0x00154c2501007387 */ /* 0x0003e20000100800 */
[----:B------:R-:W-:-:S05]  /*84010*/  IMAD.MOV.U32 R3, RZ, RZ, R37 ;  /* 0x000000ffff037224 */ /* 0x000fca00078e0025 */
[----:B------:R4:W-:Y:S04]  /*84020*/  LDGSTS.E [R4+0x45400], [R2.64], P1 ;  /* 0x4540000002047fae */ /* 0x0009e8000892184c */
[----:B-1----:R-:W3:Y:S01]  /*84030*/  LDL.LU R37, [R1+0x151c] ;  /* 0x00151c0001257983 */ /* 0x002ee20000300800 */
[----:B------:R-:W-:-:S03]  /*84040*/  ISETP.GE.AND P1, PT, R5, UR6, PT ;  /* 0x0000000605007c0c */ /* 0x000fc6000bf26270 */
[----:B------:R-:W1:Y:S01]  /*84050*/  S2R R5, SR_TID.X ;  /* 0x0000000000057919 */ /* 0x000e620000002100 */
[----:B----4-:R-:W-:-:S03]  /*84060*/  SEL R2, RZ, 0x4, P1 ;  /* 0x00000004ff027807 */ /* 0x010fc60000800000 */
[----:B------:R-:W4:Y:S01]  /*84070*/  LDL.LU R6, [R1+0x1518] ;  /* 0x0015180001067983 */ /* 0x000f220000300800 */
[----:B------:R-:W-:Y:S02]  /*84080*/  SEL R2, R2, RZ, !P0 ;  /* 0x000000ff02027207 */ /* 0x000fe40004000000 */
[----:B------:R-:W-:Y:S02]  /*84090*/  IADD3 R7, P2, R7, UR14, RZ ;  /* 0x0000000e07077c10 */ /* 0x000fe4000ff5e0ff */
[----:B------:R-:W-:-:S03]  /*840a0*/  ISETP.NE.U32.AND P1, PT, R2, RZ, PT ;  /* 0x000000ff0200720c */ /* 0x000fc60003f25070 */
[----:B------:R-:W-:Y:S01]  /*840b0*/  IMAD.MOV.U32 R2, RZ, RZ, R7 ;  /* 0x000000ffff027224 */ /* 0x000fe200078e0007 */
[----:B-1----:R-:W-:-:S04]  /*840c0*/  SHF.R.U32.HI R5, RZ, 0x6, R5 ;  /* 0x00000006ff057819 */ /* 0x002fc80000011605 */
[----:B------:R-:W-:-:S04]  /*840d0*/  SGXT.U32 R5, R5, 0x1 ;  /* 0x000000010505781a */ /* 0x000fc80000000000 */
[----:B------:R-:W-:Y:S01]  /*840e0*/  LOP3.LUT R5, R5, 0x5c, RZ, 0xfc, !PT ;  /* 0x0000005c05057812 */ /* 0x000fe200078efcff */
[----:B------:R-:W-:Y:S01]  /*840f0*/  STL [R1+0x1548], R7 ;  /* 0x0015480701007387 */ /* 0x000fe20000100800 */
[----:B-----5:R-:W-:-:S05]  /*84100*/  IADD3.X R39, R39, UR9, RZ, P2, !PT ;  /* 0x0000000927277c10 */ /* 0x020fca00097fe4ff */
[----:B------:R-:W-:Y:S01]  /*84110*/  IMAD.MOV.U32 R3, RZ, RZ, R39 ;  /* 0x000000ffff037224 */ /* 0x000fe200078e0027 */
[----:B------:R1:W-:Y:S04]  /*84120*/  STL [R1+0x153c], R39 ;  /* 0x00153c2701007387 */ /* 0x0003e80000100800 */
[----:B------:R5:W-:Y:S01]  /*84130*/  LDGSTS.E [R4+0x45800], [R2.64], P1 ;  /* 0x4580000002047fae */ /* 0x000be2000892184c */
[----:B------:R-:W-:Y:S02]  /*84140*/  ISETP.GE.AND P1, PT, R5, UR6, PT ;  /* 0x0000000605007c0c */ /* 0x000fe4000bf26270 */
[----:B------:R-:W-:Y:S01]  /*84150*/  IADD3 R38, P2, R38, UR14, RZ ;  /* 0x0000000e26267c10 */ /* 0x000fe2000ff5e0ff */
[----:B-1----:R-:W4:Y:S04]  /*84160*/  LDL.LU R39, [R1+0x150c] ;  /* 0x00150c0001277983 */ /* 0x002f280000300800 */
[----:B------:R-:W4:Y:S01]  /*84170*/  LDL.LU R7, [R1+0x1508] ;  /* 0x0015080001077983 */ /* 0x000f220000300800 */
[----:B-----5:R-:W-:-:S04]  /*84180*/  SEL R2, RZ, 0x4, P1 ;  /* 0x00000004ff027807 */ /* 0x020fc80000800000 */
[----:B------:R-:W-:Y:S02]  /*84190*/  SEL R2, R2, RZ, !P0 ;  /* 0x000000ff02027207 */ /* 0x000fe40004000000 */
[----:B--2---:R-:W-:Y:S01]  /*841a0*/  IADD3.X R42, R42, UR9, RZ, P2, !PT ;  /* 0x000000092a2a7c10 */ /* 0x004fe200097fe4ff */
[----:B------:R1:W-:Y:S01]  /*841b0*/  STL [R1+0x1538], R38 ;  /* 0x0015382601007387 */ /* 0x0003e20000100800 */
[----:B------:R-:W-:Y:S01]  /*841c0*/  ISETP.NE.U32.AND P1, PT, R2, RZ, PT ;  /* 0x000000ff0200720c */ /* 0x000fe20003f25070 */
[----:B------:R-:W-:Y:S02]  /*841d0*/  IMAD.MOV.U32 R2, RZ, RZ, R38 ;  /* 0x000000ffff027224 */ /* 0x000fe400078e0026 */
[----:B------:R-:W-:Y:S04]  /*841e0*/  STL [R1+0x152c], R42 ;  /* 0x00152c2a01007387 */ /* 0x000fe80000100800 */
[----:B-1----:R-:W2:Y:S04]  /*841f0*/  LDL.LU R38, [R1+0x14fc] ;  /* 0x0014fc0001267983 */ /* 0x002ea80000300800 */
[----:B------:R-:W1:Y:S01]  /*84200*/  S2R R5, SR_TID.X ;  /* 0x0000000000057919 */ /* 0x000e620000002100 */
[----:B------:R-:W-:-:S05]  /*84210*/  IMAD.MOV.U32 R3, RZ, RZ, R42 ;  /* 0x000000ffff037224 */ /* 0x000fca00078e002a */
[----:B------:R5:W-:Y:S01]  /*84220*/  LDGSTS.E [R4+0x45c00], [R2.64], P1 ;  /* 0x45c0000002047fae */ /* 0x000be2000892184c */
[----:B-1----:R-:W-:-:S04]  /*84230*/  SHF.R.U32.HI R5, RZ, 0x6, R5 ;  /* 0x00000006ff057819 */ /* 0x002fc80000011605 */
[----:B------:R-:W-:-:S04]  /*84240*/  SGXT.U32 R5, R5, 0x1 ;  /* 0x000000010505781a */ /* 0x000fc80000000000 */
[----:B------:R-:W-:-:S04]  /*84250*/  LOP3.LUT R5, R5, 0x60, RZ, 0xfc, !PT ;  /* 0x0000006005057812 */ /* 0x000fc800078efcff */
[----:B------:R-:W-:Y:S02]  /*84260*/  ISETP.GE.AND P1, PT, R5, UR6, PT ;  /* 0x0000000605007c0c */ /* 0x000fe4000bf26270 */
[----:B------:R-:W-:Y:S02]  /*84270*/  IADD3 R36, P2, R36, UR14, RZ ;  /* 0x0000000e24247c10 */ /* 0x000fe4000ff5e0ff */
[----:B-----5:R-:W-:-:S04]  /*84280*/  SEL R2, RZ, 0x4, P1 ;  /* 0x00000004ff027807 */ /* 0x020fc80000800000 */
[----:B------:R-:W-:Y:S01]  /*84290*/  SEL R2, R2, RZ, !P0 ;  /* 0x000000ff02027207 */ /* 0x000fe20004000000 */
[----:B------:R-:W-:Y:S03]  /*842a0*/  STL [R1+0x1528], R36 ;  /* 0x0015282401007387 */ /* 0x000fe60000100800 */
[----:B------:R-:W-:Y:S01]  /*842b0*/  ISETP.NE.U32.AND P1, PT, R2, RZ, PT ;  /* 0x000000ff0200720c */ /* 0x000fe20003f25070 */
[----:B------:R-:W-:Y:S01]  /*842c0*/  IMAD.MOV.U32 R2, RZ, RZ, R36 ;  /* 0x000000ffff027224 */ /* 0x000fe200078e0024 */
[----:B------:R-:W1:Y:S02]  /*842d0*/  S2R R5, SR_TID.X ;  /* 0x0000000000057919 */ /* 0x000e640000002100 */
[----:B-1----:R-:W-:-:S04]  /*842e0*/  SHF.R.U32.HI R5, RZ, 0x6, R5 ;  /* 0x00000006ff057819 */ /* 0x002fc80000011605 */
[----:B------:R-:W-:-:S04]  /*842f0*/  SGXT.U32 R5, R5, 0x1 ;  /* 0x000000010505781a */ /* 0x000fc80000000000 */
[----:B------:R-:W-:Y:S02]  /*84300*/  LOP3.LUT R5, R5, 0x64, RZ, 0xfc, !PT ;  /* 0x0000006405057812 */ /* 0x000fe400078efcff */
[----:B---3--:R-:W-:-:S05]  /*84310*/  IADD3.X R37, R37, UR9, RZ, P2, !PT ;  /* 0x0000000925257c10 */ /* 0x008fca00097fe4ff */
[----:B------:R1:W-:Y:S01]  /*84320*/  STL [R1+0x151c], R37 ;  /* 0x00151c2501007387 */ /* 0x0003e20000100800 */
[----:B------:R-:W-:-:S05]  /*84330*/  IMAD.MOV.U32 R3, RZ, RZ, R37 ;  /* 0x000000ffff037224 */ /* 0x000fca00078e0025 */
[----:B------:R3:W-:Y:S04]  /*84340*/  LDGSTS.E [R4+0x46000], [R2.64], P1 ;  /* 0x4600000002047fae */ /* 0x0007e8000892184c */
[----:B-1----:R-:W5:Y:S04]  /*84350*/  LDL.LU R37, [R1+0x14ec] ;  /* 0x0014ec0001257983 */ /* 0x002f680000300800 */
[----:B------:R-:W5:Y:S01]  /*84360*/  LDL.LU R36, [R1+0x14f8] ;  /* 0x0014f80001247983 */ /* 0x000f620000300800 */
[----:B------:R-:W-:Y:S02]  /*84370*/  ISETP.GE.AND P1, PT, R5, UR6, PT ;  /* 0x0000000605007c0c */ /* 0x000fe4000bf26270 */
[----:B----4-:R-:W-:-:S02]  /*84380*/  IADD3 R6, P2, R6, UR14, RZ ;  /* 0x0000000e06067c10 */ /* 0x010fc4000ff5e0ff */
[----:B---3--:R-:W-:-:S04]  /*84390*/  SEL R2, RZ, 0x4, P1 ;  /* 0x00000004ff027807 */ /* 0x008fc80000800000 */
[----:B------:R-:W-:Y:S01]  /*843a0*/  SEL R2, R2, RZ, !P0 ;  /* 0x000000ff02027207 */ /* 0x000fe20004000000 */
[----:B------:R1:W-:Y:S03]  /*843b0*/  STL [R1+0x1518], R6 ;  /* 0x0015180601007387 */ /* 0x0003e60000100800 */
[----:B------:R-:W-:Y:S01]  /*843c0*/  ISETP.NE.U32.AND P1, PT, R2, RZ, PT ;  /* 0x000000ff0200720c */ /* 0x000fe20003f25070 */
[----:B------:R-:W-:Y:S01]  /*843d0*/  IMAD.MOV.U32 R2, RZ, RZ, R6 ;  /* 0x000000ffff027224 */ /* 0x000fe200078e0006 */
[----:B------:R-:W-:-:S05]  /*843e0*/  IADD3.X R39, R39, UR9, RZ, P2, !PT ;  /* 0x0000000927277c10 */ /* 0x000fca00097fe4ff */
[----:B------:R3:W-:Y:S01]  /*843f0*/  STL [R1+0x150c], R39 ;  /* 0x00150c2701007387 */ /* 0x0007e20000100800 */
[----:B------:R-:W-:-:S03]  /*84400*/  IADD3 R7, P2, R7, UR14, RZ ;  /* 0x0000000e07077c10 */ /* 0x000fc6000ff5e0ff */
[----:B------:R-:W4:Y:S04]  /*84410*/  LDL.LU R43, [R1+0x14dc] ;  /* 0x0014dc00012b7983 */ /* 0x000f280000300800 */
[----:B-1----:R-:W4:Y:S01]  /*84420*/  LDL.LU R6, [R1+0x14e8] ;  /* 0x0014e80001067983 */ /* 0x002f220000300800 */
[----:B------:R-:W-:-:S03]  /*84430*/  IMAD.MOV.U32 R3, RZ, RZ, R39 ;  /* 0x000000ffff037224 */ /* 0x000fc600078e0027 */
[----:B---3--:R-:W3:Y:S01]  /*84440*/  LDL.LU R39, [R1+0x14d8] ;  /* 0x0014d80001277983 */ /* 0x008ee20000300800 */
[----:B--2---:R-:W-:-:S03]  /*84450*/  IADD3.X R38, R38, UR9, RZ, P2, !PT ;  /* 0x0000000926267c10 */ /* 0x004fc600097fe4ff */
[----:B------:R-:W-:Y:S04]  /*84460*/  STL [R1+0x1508], R7 ;  /* 0x0015080701007387 */ /* 0x000fe80000100800 */
[----:B------:R1:W-:Y:S04]  /*84470*/  STL [R1+0x14fc], R38 ;  /* 0x0014fc2601007387 */ /* 0x0003e80000100800 */
[----:B------:R-:W3:Y:S04]  /*84480*/  LDL.LU R42, [R1+0x14cc] ;  /* 0x0014cc00012a7983 */ /* 0x000ee80000300800 */
[----:B------:R-:W1:Y:S04]  /*84490*/  S2R R5, SR_TID.X ;  /* 0x0000000000057919 */ /* 0x000e680000002100 */
        /* <DEDUP_REMOVED lines=8> */
[----:B------:R-:W-:Y:S02]  /*84520*/  IMAD.MOV.U32 R3, RZ, RZ, R38 ;  /* 0x000000ffff037224 */ /* 0x000fe400078e0026 */
[----:B------:R-:W3:Y:S01]  /*84530*/  LDL.LU R38, [R1+0x14bc] ;  /* 0x0014bc0001267983 */ /* 0x000ee20000300800 */
[----:B------:R-:W-:Y:S01]  /*84540*/  ISETP.NE.U32.AND P1, PT, R2, RZ, PT ;  /* 0x000000ff0200720c */ /* 0x000fe20003f25070 */
[----:B------:R-:W-:Y:S02]  /*84550*/  IMAD.MOV.U32 R2, RZ, RZ, R7 ;  /* 0x000000ffff027224 */ /* 0x000fe400078e0007 */
[----:B------:R-:W3:Y:S10]  /*84560*/  LDL.LU R7, [R1+0x14c8] ;  /* 0x0014c80001077983 */ /* 0x000ef40000300800 */
[----:B------:R1:W-:Y:S02]  /*84570*/  LDGSTS.E [R4+0x46800], [R2.64], P1 ;  /* 0x4680000002047fae */ /* 0x0003e4000892184c */
[----:B-1----:R-:W-:-:S04]  /*84580*/  SHF.R.U32.HI R5, RZ, 0x6, R5 ;  /* 0x00000006ff057819 */ /* 0x002fc80000011605 */
[----:B------:R-:W-:-:S04]  /*84590*/  SGXT.U32 R5, R5, 0x1 ;  /* 0x000000010505781a */ /* 0x000fc80000000000 */
[----:B------:R-:W-:-:S04]  /*845a0*/  LOP3.LUT R5, R5, 0x6c, RZ, 0xfc, !PT ;  /* 0x0000006c05057812 */ /* 0x000fc800078efcff */
[----:B------:R-:W-:-:S04]  /*845b0*/  ISETP.GE.AND P1, PT, R5, UR6, PT ;  /* 0x0000000605007c0c */ /* 0x000fc8000bf26270 */
[----:B------:R-:W-:Y:S01]  /*845c0*/  SEL R2, RZ, 0x4, P1 ;  /* 0x00000004ff027807 */ /* 0x000fe20000800000 */
[----:B------:R-:W1:Y:S03]  /*845d0*/  S2R R5, SR_TID.X ;  /* 0x0000000000057919 */ /* 0x000e660000002100 */
[----:B------:R-:W-:-:S04]  /*845e0*/  SEL R2, R2, RZ, !P0 ;  /* 0x000000ff02027207 */ /* 0x000fc80004000000 */
[----:B------:R-:W-:Y:S02]  /*845f0*/  ISETP.NE.U32.AND P1, PT, R2, RZ, PT ;  /* 0x000000ff0200720c */ /* 0x000fe40003f25070 */
[----:B-1----:R-:W-:-:S04]  /*84600*/  SHF.R.U32.HI R5, RZ, 0x6, R5 ;  /* 0x00000006ff057819 */ /* 0x002fc80000011605 */
[----:B------:R-:W-:-:S04]  /*84610*/  SGXT.U32 R5, R5, 0x1 ;  /* 0x000000010505781a */ /* 0x000fc80000000000 */
[----:B------:R-:W-:Y:S02]  /*84620*/  LOP3.LUT R5, R5, 0x70, RZ, 0xfc, !PT ;  /* 0x0000007005057812 */ /* 0x000fe400078efcff */
[----:B-----5:R-:W-:-:S04]  /*84630*/  IADD3 R36, P2, R36, UR14, RZ ;  /* 0x0000000e24247c10 */ /* 0x020fc8000ff5e0ff */
[----:B------:R-:W-:Y:S01]  /*84640*/  IADD3.X R37, R37, UR9, RZ, P2, !PT ;  /* 0x0000000925257c10 */ /* 0x000fe200097fe4ff */
[----:B------:R-:W-:Y:S01]  /*84650*/  STL [R1+0x14f8], R36 ;  /* 0x0014f82401007387 */ /* 0x000fe20000100800 */
[----:B------:R-:W-:-:S03]  /*84660*/  IMAD.MOV.U32 R2, RZ, RZ, R36 ;  /* 0x000000ffff027224 */ /* 0x000fc600078e0024 */
[----:B------:R1:W-:Y:S01]  /*84670*/  STL [R1+0x14ec], R37 ;  /* 0x0014ec2501007387 */ /* 0x0003e20000100800 */
[----:B------:R-:W-:-:S05]  /*84680*/  IMAD.MOV.U32 R3, RZ, RZ, R37 ;  /* 0x000000ffff037224 */ /* 0x000fca00078e0025 */
[----:B------:R5:W-:Y:S04]  /*84690*/  LDGSTS.E [R4+0x46c00], [R2.64], P1 ;  /* 0x46c0000002047fae */ /* 0x000be8000892184c */
[----:B-1----:R-:W2:Y:S04]  /*846a0*/  LDL.LU R37, [R1+0x14ac] ;  /* 0x0014ac0001257983 */ /* 0x002ea80000300800 */
[----:B------:R-:W2:Y:S01]  /*846b0*/  LDL.LU R36, [R1+0x14b8] ;  /* 0x0014b80001247983 */ /* 0x000ea20000300800 */
[----:B------:R-:W-:-:S04]  /*846c0*/  ISETP.GE.AND P1, PT, R5, UR6, PT ;  /* 0x0000000605007c0c */ /* 0x000fc8000bf26270 */
[----:B-----5:R-:W-:-:S04]  /*846d0*/  SEL R2, RZ, 0x4, P1 ;  /* 0x00000004ff027807 */ /* 0x020fc80000800000 */
[----:B------:R-:W-:-:S04]  /*846e0*/  SEL R2, R2, RZ, !P0 ;  /* 0x000000ff02027207 */ /* 0x000fc80004000000 */
[----:B------:R-:W-:Y:S02]  /*846f0*/  ISETP.NE.U32.AND P1, PT, R2, RZ, PT ;  /* 0x000000ff0200720c */ /* 0x000fe40003f25070 */
[----:B----4-:R-:W-:-:S04]  /*84700*/  IADD3 R6, P2, R6, UR14, RZ ;  /* 0x0000000e06067c10 */ /* 0x010fc8000ff5e0ff */
[----:B------:R-:W-:Y:S02]  /*84710*/  IADD3.X R43, R43, UR9, RZ, P2, !PT ;  /* 0x000000092b2b7c10 */ /* 0x000fe400097fe4ff */
[----:B---3--:R-:W-:Y:S01]  /*84720*/  IADD3 R39, P2, R39, UR14, RZ ;  /* 0x0000000e27277c10 */ /* 0x008fe2000ff5e0ff */
[----:B------:R-:W-:Y:S01]  /*84730*/  IMAD.MOV.U32 R2, RZ, RZ, R6 ;  /* 0x000000ffff027224 */ /* 0x000fe200078e0006 */
[----:B------:R1:W-:Y:S01]  /*84740*/  STL [R1+0x14e8], R6 ;  /* 0x0014e80601007387 */ /* 0x0003e20000100800 */
[----:B------:R-:W-:-:S03]  /*84750*/  IMAD.MOV.U32 R3, RZ, RZ, R43 ;  /* 0x000000ffff037224 */ /* 0x000fc600078e002b */
[----:B------:R-:W-:Y:S04]  /*84760*/  STL [R1+0x14dc], R43 ;  /* 0x0014dc2b01007387 */ /* 0x000fe80000100800 */
[----:B------:R3:W-:Y:S01]  /*84770*/  LDGSTS.E [R4+0x47000], [R2.64], P1 ;  /* 0x4700000002047fae */ /* 0x0007e2000892184c */
[----:B------:R-:W-:-:S03]  /*84780*/  IADD3.X R42, R42, UR9, RZ, P2, !PT ;  /* 0x000000092a2a7c10 */ /* 0x000fc600097fe4ff */
[----:B-1----:R-:W4:Y:S04]  /*84790*/  LDL.LU R6, [R1+0x16a0] ;  /* 0x0016a00001067983 */ /* 0x002f280000300800 */
[----:B------:R-:W-:Y:S04]  /*847a0*/  STL [R1+0x14d8], R39 ;  /* 0x0014d82701007387 */ /* 0x000fe80000100800 */
[----:B------:R1:W-:Y:S01]  /*847b0*/  STL [R1+0x14cc], R42 ;  /* 0x0014cc2a01007387 */ /* 0x0003e20000100800 */
[----:B---3--:R-:W-:-:S03]  /*847c0*/  MOV R3, R42 ;  /* 0x0000002a00037202 */ /* 0x008fc60000000f00 */
        /* <DEDUP_REMOVED lines=10> */
[----:B------:R-:W-:Y:S11]  /*84870*/  IMAD.MOV.U32 R2, RZ, RZ, R39 ;  /* 0x000000ffff027224 */ /* 0x000ff600078e0027 */
[----:B------:R-:W-:Y:S01]  /*84880*/  @!UPT UIADD3 URZ, URZ, URZ, URZ ;  /* 0x0000003f3f3ff290 */ /* 0x000fe2000fffe03f */
[----:B------:R5:W-:Y:S01]  /*84890*/  LDGSTS.E [R4+0x47400], [R2.64], P1 ;  /* 0x4740000002047fae */ /* 0x000be2000892184c */
[----:B-1----:R-:W-:-:S04]  /*848a0*/  SHF.R.U32.HI R5, RZ, 0x6, R5 ;  /* 0x00000006ff057819 */ /* 0x002fc80000011605 */
[----:B------:R-:W-:-:S04]  /*848b0*/  SGXT.U32 R5, R5, 0x1 ;  /* 0x000000010505781a */ /* 0x000fc80000000000 */
[----:B------:R-:W-:-:S04]  /*848c0*/  LOP3.LUT R5, R5, 0x78, RZ, 0xfc, !PT ;  /* 0x0000007805057812 */ /* 0x000fc800078efcff */
[----:B------:R-:W-:Y:S02]  /*848d0*/  ISETP.GE.AND P1, PT, R5, UR6, PT ;  /* 0x0000000605007c0c */ /* 0x000fe4000bf26270 */
[----:B------:R-:W1:Y:S02]  /*848e0*/  S2R R5, SR_TID.X ;  /* 0x0000000000057919 */ /* 0x000e640000002100 */
[----:B-----5:R-:W-:-:S04]  /*848f0*/  SEL R2, RZ, 0x4, P1 ;  /* 0x00000004ff027807 */ /* 0x020fc80000800000 */
[----:B------:R-:W-:Y:S02]  /*84900*/  SEL R2, R2, RZ, !P0 ;  /* 0x000000ff02027207 */ /* 0x000fe40004000000 */
[----:B------:R-:W-:Y:S02]  /*84910*/  IADD3 R7, P2, R7, UR14, RZ ;  /* 0x0000000e07077c10 */ /* 0x000fe4000ff5e0ff */
[----:B------:R-:W-:Y:S02]  /*84920*/  ISETP.NE.U32.AND P1, PT, R2, RZ, PT ;  /* 0x000000ff0200720c */ /* 0x000fe40003f25070 */
[----:B------:R-:W-:Y:S01]  /*84930*/  IADD3.X R38, R38, UR9, RZ, P2, !PT ;  /* 0x0000000926267c10 */ /* 0x000fe200097fe4ff */
[----:B------:R-:W-:-:S04]  /*84940*/  IMAD.MOV.U32 R2, RZ, RZ, R7 ;  /* 0x000000ffff027224 */ /* 0x000fc800078e0007 */
[----:B------:R-:W-:Y:S01]  /*84950*/  IMAD.MOV.U32 R3, RZ, RZ, R38 ;  /* 0x000000ffff037224 */ /* 0x000fe200078e0026 */
[----:B-1----:R-:W-:-:S05]  /*84960*/  SHF.R.U32.HI R5, RZ, 0x6, R5 ;  /* 0x00000006ff057819 */ /* 0x002fca0000011605 */
[----:B------:R1:W-:Y:S01]  /*84970*/  LDGSTS.E [R4+0x47800], [R2.64], P1 ;  /* 0x4780000002047fae */ /* 0x0003e2000892184c */
[----:B------:R-:W-:-:S04]  /*84980*/  SGXT.U32 R5, R5, 0x1 ;  /* 0x000000010505781a */ /* 0x000fc80000000000 */
[----:B------:R-:W-:-:S04]  /*84990*/  LOP3.LUT R5, R5, 0x7c, RZ, 0xfc, !PT ;  /* 0x0000007c05057812 */ /* 0x000fc800078efcff */
[----:B------:R-:W-:Y:S02]  /*849a0*/  ISETP.GE.AND P1, PT, R5, UR6, PT ;  /* 0x0000000605007c0c */ /* 0x000fe4000bf26270 */
[----:B------:R-:W5:Y:S04]  /*849b0*/  S2R R5, SR_TID.X ;  /* 0x0000000000057919 */ /* 0x000f680000002100 */
[----:B------:R1:W-:Y:S04]  /*849c0*/  STL [R1+0x14c8], R7 ;  /* 0x0014c80701007387 */ /* 0x0003e80000100800 */
[----:B------:R1:W-:Y:S04]  /*849d0*/  STL [R1+0x14bc], R38 ;  /* 0x0014bc2601007387 */ /* 0x0003e80000100800 */
[----:B-1----:R-:W3:Y:S04]  /*849e0*/  LDL.LU R7, [R1+0x1690] ;  /* 0x0016900001077983 */ /* 0x002ee80000300800 */
[----:B------:R-:W3:Y:S01]  /*849f0*/  LDL.LU R38, [R1+0x1684] ;  /* 0x0016840001267983 */ /* 0x000ee20000300800 */
[----:B------:R-:W-:-:S04]  /*84a00*/  SEL R2, RZ, 0x4, P1 ;  /* 0x00000004ff027807 */ /* 0x000fc80000800000 */
[----:B------:R-:W-:Y:S02]  /*84a10*/  SEL R2, R2, RZ, !P0 ;  /* 0x000000ff02027207 */ /* 0x000fe40004000000 */
[----:B-----5:R-:W-:Y:S02]  /*84a20*/  SHF.R.U32.HI R5, RZ, 0x6, R5 ;  /* 0x00000006ff057819 */ /* 0x020fe40000011605 */
[----:B------:R-:W-:Y:S02]  /*84a30*/  ISETP.NE.U32.AND P1, PT, R2, RZ, PT ;  /* 0x000000ff0200720c */ /* 0x000fe40003f25070 */
[----:B------:R-:W-:Y:S02]  /*84a40*/  SGXT.U32 R5, R5, 0x1 ;  /* 0x000000010505781a */ /* 0x000fe40000000000 */
[----:B------:R-:W-:Y:S02]  /*84a50*/  IADD3 R0, R0, 0x100000, RZ ;  /* 0x0010000000007810 */ /* 0x000fe40007ffe0ff */
[----:B------:R-:W-:-:S02]  /*84a60*/  LOP3.LUT R5, R5, 0x2, RZ, 0xfc, !PT ;  /* 0x0000000205057812 */ /* 0x000fc400078efcff */
[----:B--2---:R-:W-:-:S04]  /*84a70*/  IADD3 R36, P2, R36, UR14, RZ ;  /* 0x0000000e24247c10 */ /* 0x004fc8000ff5e0ff */
[----:B------:R-:W-:Y:S01]  /*84a80*/  IADD3.X R37, R37, UR9, RZ, P2, !PT ;  /* 0x0000000925257c10 */ /* 0x000fe200097fe4ff */
[----:B------:R-:W-:-:S04]  /*84a90*/  IMAD.MOV.U32 R2, RZ, RZ, R36 ;  /* 0x000000ffff027224 */ /* 0x000fc800078e0024 */
[----:B------:R-:W-:-:S05]  /*84aa0*/  IMAD.MOV.U32 R3, RZ, RZ, R37 ;  /* 0x000000ffff037224 */ /* 0x000fca00078e0025 */
[----:B------:R1:W-:Y:S01]  /*84ab0*/  LDGSTS.E [R0+0x47c00], [R2.64], P1 ;  /* 0x47c0000002007fae */ /* 0x0003e2000892184c */
[----:B------:R-:W-:-:S03]  /*84ac0*/  ISETP.GE.AND P1, PT, R5, UR6, PT ;  /* 0x0000000605007c0c */ /* 0x000fc6000bf26270 */
[----:B------:R-:W2:Y:S04]  /*84ad0*/  S2R R5, SR_TID.X ;  /* 0x0000000000057919 */ /* 0x000ea80000002100 */
[----:B------:R5:W-:Y:S04]  /*84ae0*/  STL [R1+0x14b8], R36 ;  /* 0x0014b82401007387 */ /* 0x000be80000100800 */
[----:B------:R2:W-:Y:S04]  /*84af0*/  STL [R1+0x14ac], R37 ;  /* 0x0014ac2501007387 */ /* 0x0005e80000100800 */
[----:B-----5:R-:W5:Y:S04]  /*84b00*/  LDL.LU R36, [R1+0x1680] ;  /* 0x0016800001247983 */ /* 0x020f680000300800 */
[----:B------:R-:W5:Y:S01]  /*84b10*/  LDL.LU R39, [R1+0x1674] ;  /* 0x0016740001277983 */ /* 0x000f620000300800 */
[----:B--2---:R-:W-:-:S02]  /*84b20*/  LOP3.LUT R37, R5, 0x3f, RZ, 0xc0, !PT ;  /* 0x0000003f05257812 */ /* 0x004fc400078ec0ff */
[----:B------:R-:W-:Y:S02]  /*84b30*/  SHF.R.S32.HI R43, RZ, 0x6, R5 ;  /* 0x00000006ff2b7819 */ /* 0x000fe40000011405 */
[----:B-1----:R-:W-:Y:S01]  /*84b40*/  SEL R0, RZ, 0x4, P1 ;  /* 0x00000004ff007807 */ /* 0x002fe20000800000 */
[----:B------:R-:W-:Y:S01]  /*84b50*/  IMAD.SHL.U32 R37, R37, 0x4, RZ ;  /* 0x0000000425257824 */ /* 0x000fe200078e00ff */
[----:B------:R-:W-:Y:S02]  /*84b60*/  SGXT R43, R43, 0x1 ;  /* 0x000000012b2b781a */ /* 0x000fe40000000200 */
[----:B------:R-:W-:Y:S02]  /*84b70*/  SEL R0, R0, RZ, !P0 ;  /* 0x000000ff00007207 */ /* 0x000fe40004000000 */
[----:B------:R-:W-:Y:S02]  /*84b80*/  LOP3.LUT R37, R37, 0x120, R43, 0x78, !PT ;  /* 0x0000012025257812 */ /* 0x000fe400078e782b */
[----:B------:R-:W-:Y:S01]  /*84b90*/  ISETP.NE.U32.AND P1, PT, R0, RZ, PT ;  /* 0x000000ff0000720c */ /* 0x000fe20003f25070 */
[----:B------:R-:W-:Y:S01]  /*84ba0*/  IMAD.U32 R0, RZ, RZ, UR8 ;  /* 0x00000008ff007e24 */ /* 0x000fe2000f8e00ff */
[----:B------:R-:W-:-:S05]  /*84bb0*/  LOP3.LUT R37, R37, 0x40, RZ, 0x3c, !PT ;  /* 0x0000004025257812 */ /* 0x000fca00078e3cff */
[----:B------:R-:W-:Y:S02]  /*84bc0*/  IMAD R0, R0, 0x8000, R37 ;  /* 0x0000800000007824 */ /* 0x000fe400078e0225 */
[----:B------:R-:W2:Y:S01]  /*84bd0*/  LDL.LU R37, [R1+0x1670] ;  /* 0x0016700001257983 */ /* 0x000ea20000300800 */
[----:B----4-:R-:W-:-:S05]  /*84be0*/  IADD3 R6, P2, R6, UR14, RZ ;  /* 0x0000000e06067c10 */ /* 0x010fca000ff5e0ff */
[----:B------:R-:W-:Y:S01]  /*84bf0*/  STL [R1+0x16a0], R6 ;  /* 0x0016a00601007387 */ /* 0x000fe20000100800 */
[----:B------:R-:W-:-:S05]  /*84c00*/  IADD3.X R42, R42, UR9, RZ, P2, !PT ;  /* 0x000000092a2a7c10 */ /* 0x000fca00097fe4ff */
[----:B------:R1:W-:Y:S01]  /*84c10*/  STL [R1+0x1694], R42 ;  /* 0x0016942a01007387 */ /* 0x0003e20000100800 */
[----:B------:R-:W-:-:S03]  /*84c20*/  IMAD.MOV.U32 R3, RZ, RZ, R42 ;  /* 0x000000ffff037224 */ /* 0x000fc600078e002a */
[----:B-1----:R-:W4:Y:S01]  /*84c30*/  LDL.LU R42, [R1+0x1664] ;  /* 0x00166400012a7983 */ /* 0x002f220000300800 */
[----:B------:R-:W-:Y:S01]  /*84c40*/  IADD3 R4, R0, 0x100000, RZ ;  /* 0x0010000000047810 */ /* 0x000fe20007ffe0ff */
[----:B------:R-:W-:Y:S02]  /*84c50*/  IMAD.MOV.U32 R2, RZ, RZ, R6 ;  /* 0x000000ffff027224 */ /* 0x000fe400078e0006 */
[----:B------:R-:W4:Y:S01]  /*84c60*/  LDL.LU R6, [R1+0x1660] ;  /* 0x0016600001067983 */ /* 0x000f220000300800 */
[----:B------:R-:W-:-:S03]  /*84c70*/  SHF.R.U32.HI R5, RZ, 0x6, R5 ;  /* 0x00000006ff057819 */ /* 0x000fc60000011605 */
[----:B------:R1:W-:Y:S01]  /*84c80*/  LDGSTS.E [R4+0x40200], [R2.64], P1 ;  /* 0x4020000002047fae */ /* 0x0003e2000892184c */
[----:B------:R-:W-:-:S04]  /*84c90*/  SGXT.U32 R5, R5, 0x1 ;  /* 0x000000010505781a */ /* 0x000fc80000000000 */
[----:B------:R-:W-:-:S04]  /*84ca0*/  LOP3.LUT R5, R5, 0x6, RZ, 0xfc, !PT ;  /* 0x0000000605057812 */ /* 0x000fc800078efcff */
[----:B------:R-:W-:Y:S02]  /*84cb0*/  ISETP.GE.AND P1, PT, R5, UR6, PT ;  /* 0x0000000605007c0c */ /* 0x000fe4000bf26270 */
[----:B------:R-:W1:Y:S02]  /*84cc0*/  S2R R5, SR_TID.X ;  /* 0x0000000000057919 */ /* 0x000e640000002100 */
[----:B-1----:R-:W-:-:S04]  /*84cd0*/  SEL R2, RZ, 0x4, P1 ;  /* 0x00000004ff027807 */ /* 0x002fc80000800000 */
[----:B------:R-:W-:-:S04]  /*84ce0*/  SEL R2, R2, RZ, !P0 ;  /* 0x000000ff02027207 */ /* 0x000fc80004000000 */
[----:B------:R-:W-:Y:S02]  /*84cf0*/  ISETP.NE.U32.AND P1, PT, R2, RZ, PT ;  /* 0x000000ff0200720c */ /* 0x000fe40003f25070 */
[----:B------:R-:W-:-:S04]  /*84d00*/  SHF.R.U32.HI R5, RZ, 0x6, R5 ;  /* 0x00000006ff057819 */ /* 0x000fc80000011605 */
[----:B------:R-:W-:-:S04]  /*84d10*/  SGXT.U32 R5, R5, 0x1 ;  /* 0x000000010505781a */ /* 0x000fc80000000000 */
[----:B------:R-:W-:Y:S02]  /*84d20*/  LOP3.LUT R5, R5, 0xa, RZ, 0xfc, !PT ;  /* 0x0000000a05057812 */ /* 0x000fe400078efcff */
[----:B---3--:R-:W-:-:S04]  /*84d30*/  IADD3 R7, P2, R7, UR14, RZ ;  /* 0x0000000e07077c10 */ /* 0x008fc8000ff5e0ff */
[----:B------:R-:W-:Y:S01]  /*84d40*/  IADD3.X R38, R38, UR9, RZ, P2, !PT ;  /* 0x0000000926267c10 */ /* 0x000fe200097fe4ff */
[----:B------:R-:W-:Y:S04]  /*84d50*/  STL [R1+0x1690], R7 ;  /* 0x0016900701007387 */ /* 0x000fe80000100800 */
[----:B------:R1:W-:Y:S01]  /*84d60*/  STL [R1+0x1684], R38 ;  /* 0x0016842601007387 */ /* 0x0003e20000100800 */
[----:B------:R-:W-:-:S03]  /*84d70*/  IMAD.MOV.U32 R3, RZ, RZ, R38 ;  /* 0x000000ffff037224 */ /* 0x000fc600078e0026 */
[----:B-1----:R-:W3:Y:S01]  /*84d80*/  LDL.LU R38, [R1+0x1654] ;  /* 0x0016540001267983 */ /* 0x002ee20000300800 */
[----:B------:R-:W-:-:S03]  /*84d90*/  IMAD.MOV.U32 R2, RZ, RZ, R7 ;  /* 0x000000ffff027224 */ /* 0x000fc600078e0007 */
[----:B------:R-:W3:Y:S04]  /*84da0*/  LDL.LU R7, [R1+0x1650] ;  /* 0x0016500001077983 */ /* 0x000ee80000300800 */
[----:B------:R1:W-:Y:S01]  /*84db0*/  LDGSTS.E [R4+0x40600], [R2.64], P1 ;  /* 0x4060000002047fae */ /* 0x0003e2000892184c */
[----:B------:R-:W-:-:S04]  /*84dc0*/  ISETP.GE.AND P1, PT, R5, UR6, PT ;  /* 0x0000000605007c0c */ /* 0x000fc8000bf26270 */
[----:B-1----:R-:W-:-:S04]  /*84dd0*/  SEL R2, RZ, 0x4, P1 ;  /* 0x00000004ff027807 */ /* 0x002fc80000800000 */
[----:B------:R-:W-:-:S04]  /*84de0*/  SEL R2, R2, RZ, !P0 ;  /* 0x000000ff02027207 */ /* 0x000fc80004000000 */
[----:B------:R-:W-:Y:S02]  /*84df0*/  ISETP.NE.U32.AND P1, PT, R2, RZ, PT ;  /* 0x000000ff0200720c */ /* 0x000fe40003f25070 */
[----:B-----5:R-:W-:-:S04]  /*84e00*/  IADD3 R36, P2, R36, UR14, RZ ;  /* 0x0000000e24247c10 */ /* 0x020fc8000ff5e0ff */
[----:B------:R-:W-:Y:S01]  /*84e10*/  IADD3.X R39, R39, UR9, RZ, P2, !PT ;  /* 0x0000000927277c10 */ /* 0x000fe200097fe4ff */
[----:B------:R-:W-:Y:S04]  /*84e20*/  STL [R1+0x1680], R36 ;  /* 0x0016802401007387 */ /* 0x000fe80000100800 */
[----:B------:R1:W-:Y:S01]  /*84e30*/  STL [R1+0x1674], R39 ;  /* 0x0016742701007387 */ /* 0x0003e20000100800 */
[----:B------:R-:W-:-:S03]  /*84e40*/  IMAD.MOV.U32 R3, RZ, RZ, R39 ;  /* 0x000000ffff037224 */ /* 0x000fc600078e0027 */
[----:B-1----:R-:W5:Y:S01]  /*84e50*/  LDL.LU R39, [R1+0x1644] ;  /* 0x0016440001277983 */ /* 0x002f620000300800 */
[----:B------:R-:W-:-:S03]  /*84e60*/  IMAD.MOV.U32 R2, RZ, RZ, R36 ;  /* 0x000000ffff027224 */ /* 0x000fc600078e0024 */
[----:B------:R-:W5:Y:S04]  /*84e70*/  LDL.LU R36, [R1+0x1640] ;  /* 0x0016400001247983 */ /* 0x000f680000300800 */
[----:B------:R1:W-:Y:S01]  /*84e80*/  LDGSTS.E [R4+0x40a00], [R2.64], P1 ;  /* 0x40a0000002047fae */ /* 0x0003e2000892184c */
[----:B--2---:R-:W-:-:S05]  /*84e90*/  IADD3 R37, P2, R37, UR14, RZ ;  /* 0x0000000e25257c10 */ /* 0x004fca000ff5e0ff */
[----:B------:R-:W-:Y:S01]  /*84ea0*/  STL [R1+0x1670], R37 ;  /* 0x0016702501007387 */ /* 0x000fe20000100800 */
[----:B----4-:R-:W-:-:S05]  /*84eb0*/  IADD3.X R42, R42, UR9, RZ, P2, !PT ;  /* 0x000000092a2a7c10 */ /* 0x010fca00097fe4ff */
[----:B------:R2:W-:Y:S01]  /*84ec0*/  STL [R1+0x1664], R42 ;  /* 0x0016642a01007387 */ /* 0x0005e20000100800 */
[----:B-1----:R-:W-:-:S03]  /*84ed0*/  IMAD.MOV.U32 R3, RZ, RZ, R42 ;  /* 0x000000ffff037224 */ /* 0x002fc600078e002a */
[----:B--2---:R-:W2:Y:S04]  /*84ee0*/  LDL.LU R42, [R1+0x1634] ;  /* 0x00163400012a7983 */ /* 0x004ea80000300800 */
        /* <DEDUP_REMOVED lines=11> */
[----:B------:R-:W4:Y:S04]  /*84fa0*/  LDL.LU R37, [R1+0x1630] ;  /* 0x0016300001257983 */ /* 0x000f280000300800 */
[----:B------:R-:W-:Y:S04]  /*84fb0*/  STL [R1+0x1660], R6 ;  /* 0x0016600601007387 */ /* 0x000fe80000100800 */
[----:B------:R1:W-:Y:S02]  /*84fc0*/  LDGSTS.E [R4+0x40e00], [R2.64], P1 ;  /* 0x40e0000002047fae */ /* 0x0003e4000892184c */
        /* <DEDUP_REMOVED lines=8> */
[----:B---3--:R-:W-:-:S05]  /*85050*/  IADD3.X R38, R38, UR9, RZ, P2, !PT ;  /* 0x0000000926267c10 */ /* 0x008fca00097fe4ff */
[----:B------:R3:W-:Y:S01]  /*85060*/  STL [R1+0x1654], R38 ;  /* 0x0016542601007387 */ /* 0x0007e20000100800 */
[----:B------:R-:W-:-:S03]  /*85070*/  IMAD.MOV.U32 R3, RZ, RZ, R38 ;  /* 0x000000ffff037224 */ /* 0x000fc600078e0026 */
[----:B---3--:R-:W3:Y:S01]  /*85080*/  LDL.LU R38, [R1+0x1624] ;  /* 0x0016240001267983 */ /* 0x008ee20000300800 */
[----:B------:R-:W-:Y:S01]  /*85090*/  IADD3 R7, P2, R7, UR14, RZ ;  /* 0x0000000e07077c10 */ /* 0x000fe2000ff5e0ff */
[----:B------:R-:W-:Y:S02]  /*850a0*/  IMAD.MOV.U32 R2, RZ, RZ, R6 ;  /* 0x000000ffff027224 */ /* 0x000fe400078e0006 */
[----:B------:R-:W3:Y:S01]  /*850b0*/  LDL.LU R6, [R1+0x1620] ;  /* 0x0016200001067983 */ /* 0x000ee20000300800 */
[----:B-1----:R-:W-:-:S03]  /*850c0*/  SHF.R.U32.HI R5, RZ, 0x6, R5 ;  /* 0x00000006ff057819 */ /* 0x002fc60000011605 */
[----:B------:R1:W-:Y:S04]  /*850d0*/  LDGSTS.E [R4+0x41200], [R2.64], P1 ;  /* 0x4120000002047fae */ /* 0x0003e8000892184c */
[----:B------:R-:W-:Y:S01]  /*850e0*/  STL [R1+0x1650], R7 ;  /* 0x0016500701007387 */ /* 0x000fe20000100800 */
[----:B------:R-:W-:-:S04]  /*850f0*/  SGXT.U32 R5, R5, 0x1 ;  /* 0x000000010505781a */ /* 0x000fc80000000000 */
[----:B------:R-:W-:-:S04]  /*85100*/  LOP3.LUT R5, R5, 0x16, RZ, 0xfc, !PT ;  /* 0x0000001605057812 */ /* 0x000fc800078efcff */
[----:B------:R-:W-:-:S04]  /*85110*/  ISETP.GE.AND P1, PT, R5, UR6, PT ;  /* 0x0000000605007c0c */ /* 0x000fc8000bf26270 */
[----:B-1----:R-:W-:-:S04]  /*85120*/  SEL R2, RZ, 0x4, P1 ;  /* 0x00000004ff027807 */ /* 0x002fc80000800000 */
[----:B------:R-:W-:-:S04]  /*85130*/  SEL R2, R2, RZ, !P0 ;  /* 0x000000ff02027207 */ /* 0x000fc80004000000 */
[----:B------:R-:W-:Y:S02]  /*85140*/  ISETP.NE.U32.AND P1, PT, R2, RZ, PT ;  /* 0x000000ff0200720c */ /* 0x000fe40003f25070 */
[----:B------:R-:W-:Y:S02]  /*85150*/  MOV R2, R7 ;  /* 0x0000000700027202 */ /* 0x000fe40000000f00 */
[----:B-----5:R-:W-:-:S05]  /*85160*/  IADD3.X R39, R39, UR9, RZ, P2, !PT ;  /* 0x0000000927277c10 */ /* 0x020fca00097fe4ff */
[----:B------:R1:W-:Y:S01]  /*85170*/  STL [R1+0x1644], R39 ;  /* 0x0016442701007387 */ /* 0x0003e20000100800 */
[----:B------:R-:W-:Y:S01]  /*85180*/  IMAD.MOV.U32 R3, RZ, RZ, R39 ;  /* 0x000000ffff037224 */ /* 0x000fe200078e0027 */
[----:B------:R-:W-:-:S04]  /*85190*/  IADD3 R36, P2, R36, UR14, RZ ;  /* 0x0000000e24247c10 */ /* 0x000fc8000ff5e0ff */
[----:B------:R5:W-:Y:S04]  /*851a0*/  LDGSTS.E [R4+0x41600], [R2.64], P1 ;  /* 0x4160000002047fae */ /* 0x000be8000892184c */
[----:B-1----:R-:W3:Y:S04]  /*851b0*/  LDL.LU R39, [R1+0x1614] ;  /* 0x0016140001277983 */ /* 0x002ee80000300800 */
[----:B------:R-:W3:Y:S04]  /*851c0*/  LDL.LU R7, [R1+0x1610] ;  /* 0x0016100001077983 */ /* 0x000ee80000300800 */
[----:B------:R-:W-:Y:S01]  /*851d0*/  STL [R1+0x1640], R36 ;  /* 0x0016402401007387 */ /* 0x000fe20000100800 */
[----:B--2---:R-:W-:-:S05]  /*851e0*/  IADD3.X R42, R42, UR9, RZ, P2, !PT ;  /* 0x000000092a2a7c10 */ /* 0x004fca00097fe4ff */
[----:B------:R1:W-:Y:S01]  /*851f0*/  STL [R1+0x1634], R42 ;  /* 0x0016342a01007387 */ /* 0x0003e20000100800 */
[----:B-----5:R-:W-:-:S03]  /*85200*/  IMAD.MOV.U32 R3, RZ, RZ, R42 ;  /* 0x000000ffff037224 */ /* 0x020fc600078e002a */
        /* <DEDUP_REMOVED lines=10> */
[----:B----4-:R-:W-:Y:S01]  /*852b0*/  IADD3 R37, P2, R37, UR14, RZ ;  /* 0x0000000e25257c10 */ /* 0x010fe2000ff5e0ff */
[----:B------:R-:W-:Y:S02]  /*852c0*/  IMAD.MOV.U32 R2, RZ, RZ, R36 ;  /* 0x000000ffff027224 */ /* 0x000fe400078e0024 */
[----:B------:R-:W4:Y:S04]  /*852d0*/  LDL.LU R36, [R1+0x1600] ;  /* 0x0016000001247983 */ /* 0x000f280000300800 */
[----:B------:R-:W-:Y:S04]  /*852e0*/  STL [R1+0x1630], R37 ;  /* 0x0016302501007387 */ /* 0x000fe80000100800 */
[----:B------:R5:W-:Y:S01]  /*852f0*/  LDGSTS.E [R4+0x41a00], [R2.64], P1 ;  /* 0x41a0000002047fae */ /* 0x000be2000892184c */
[----:B-1----:R-:W-:-:S04]  /*85300*/  SHF.R.U32.HI R5, RZ, 0x6, R5 ;  /* 0x00000006ff057819 */ /* 0x002fc80000011605 */
[----:B------:R-:W-:-:S04]  /*85310*/  SGXT.U32 R5, R5, 0x1 ;  /* 0x000000010505781a */ /* 0x000fc80000000000 */
[----:B------:R-:W-:-:S04]  /*85320*/  LOP3.LUT R5, R5, 0x1e, RZ, 0xfc, !PT ;  /* 0x0000001e05057812 */ /* 0x000fc800078efcff */
[----:B------:R-:W-:Y:S02]  /*85330*/  ISETP.GE.AND P1, PT, R5, UR6, PT ;  /* 0x0000000605007c0c */ /* 0x000fe4000bf26270 */
[----:B------:R-:W1:Y:S02]  /*85340*/  S2R R5, SR_TID.X ;  /* 0x0000000000057919 */ /* 0x000e640000002100 */
[----:B-----5:R-:W-:-:S04]  /*85350*/  SEL R2, RZ, 0x4, P1 ;  /* 0x00000004ff027807 */ /* 0x020fc80000800000 */
        /* <DEDUP_REMOVED lines=8> */
[----:B------:R-:W5:Y:S01]  /*853e0*/  LDL.LU R37, [R1+0x15f0] ;  /* 0x0015f00001257983 */ /* 0x000f620000300800 */
        /* <DEDUP_REMOVED lines=8> */
[----:B------:R-:W-:Y:S01]  /*85470*/  ISETP.NE.U32.AND P1, PT, R2, RZ, PT ;  /* 0x000000ff0200720c */ /* 0x000fe20003f25070 */
[----:B------:R-:W-:Y:S01]  /*85480*/  IMAD.MOV.U32 R2, RZ, RZ, R6 ;  /* 0x000000ffff027224 */ /* 0x000fe200078e0006 */
[----:B------:R-:W-:-:S05]  /*85490*/  IADD3.X R39, R39, UR9, RZ, P2, !PT ;  /* 0x0000000927277c10 */ /* 0x000fca00097fe4ff */
[----:B------:R1:W-:Y:S01]  /*854a0*/  STL [R1+0x1614], R39 ;  /* 0x0016142701007387 */ /* 0x0003e20000100800 */
[----:B------:R-:W-:Y:S01]  /*854b0*/  IMAD.MOV.U32 R3, RZ, RZ, R39 ;  /* 0x000000ffff037224 */ /* 0x000fe200078e0027 */
[----:B------:R-:W-:-:S04]  /*854c0*/  IADD3 R7, P2, R7, UR14, RZ ;  /* 0x0000000e07077c10 */ /* 0x000fc8000ff5e0ff */
[----:B------:R2:W-:Y:S04]  /*854d0*/  LDGSTS.E [R4+0x42200], [R2.64], P1 ;  /* 0x4220000002047fae */ /* 0x0005e8000892184c */
[----:B-1----:R-:W5:Y:S04]  /*854e0*/  LDL.LU R39, [R1+0x15e4] ;  /* 0x0015e40001277983 */ /* 0x002f680000300800 */
[----:B------:R-:W5:Y:S04]  /*854f0*/  LDL.LU R6, [R1+0x15e0] ;  /* 0x0015e00001067983 */ /* 0x000f680000300800 */
[----:B------:R-:W-:Y:S01]  /*85500*/  STL [R1+0x1610], R7 ;  /* 0x0016100701007387 */ /* 0x000fe20000100800 */
[----:B--2---:R-:W-:-:S05]  /*85510*/  IADD3.X R42, R42, UR9, RZ, P2, !PT ;  /* 0x000000092a2a7c10 */ /* 0x004fca00097fe4ff */
[----:B------:R1:W-:Y:S01]  /*85520*/  STL [R1+0x1604], R42 ;  /* 0x0016042a01007387 */ /* 0x0003e20000100800 */
[----:B------:R-:W-:-:S03]  /*85530*/  IMAD.MOV.U32 R3, RZ, RZ, R42 ;  /* 0x000000ffff037224 */ /* 0x000fc600078e002a */
        /* <DEDUP_REMOVED lines=27> */
[----:B-----5:R-:W-:Y:S01]  /*856f0*/  IADD3 R37, P2, R37, UR14, RZ ;  /* 0x0000000e25257c10 */ /* 0x020fe2000ff5e0ff */
        /* <DEDUP_REMOVED lines=136> */
[----:B----4-:R-:W-:Y:S01]  /*85f80*/  IADD3 R37, P2, R37, UR14, RZ ;  /* 0x0000000e25257c10 */ /* 0x010fe2000ff5e0ff */
[----:B------:R-:W4:Y:S10]  /*85f90*/  LDL.LU R36, [R1+0x1540] ;  /* 0x0015400001247983 */ /* 0x000f340000300800 */
        /* <DEDUP_REMOVED lines=8> */
[----:B------:R1:W-:Y:S03]  /*86020*/  STL [R1+0x1570], R37 ;  /* 0x0015702501007387 */ /* 0x0003e60000100800 */
[----:B------:R-:W-:Y:S01]  /*86030*/  ISETP.NE.U32.AND P1, PT, R2, RZ, PT ;  /* 0x000000ff0200720c */ /* 0x000fe20003f25070 */
[----:B------:R-:W-:Y:S01]  /*86040*/  IMAD.MOV.U32 R2, RZ, RZ, R37 ;  /* 0x000000ffff027224 */ /* 0x000fe200078e0025 */
[----:B---3--:R-:W-:-:S05]  /*86050*/  IADD3.X R38, R38, UR9, RZ, P2, !PT ;  /* 0x0000000926267c10 */ /* 0x008fca00097fe4ff */
[----:B------:R3:W-:Y:S04]  /*86060*/  STL [R1+0x1564], R38 ;  /* 0x0015642601007387 */ /* 0x0007e80000100800 */
[----:B-1----:R-:W4:Y:S01]  /*86070*/  LDL.LU R37, [R1+0x1534] ;  /* 0x0015340001257983 */ /* 0x002f220000300800 */
[----:B------:R-:W-:Y:S01]  /*86080*/  SHF.R.U32.HI R5, RZ, 0x6, R5 ;  /* 0x00000006ff057819 */ /* 0x000fe20000011605 */
[----:B------:R-:W-:-:S03]  /*86090*/  IMAD.MOV.U32 R3, RZ, RZ, R38 ;  /* 0x000000ffff037224 */ /* 0x000fc600078e0026 */
[----:B------:R-:W-:Y:S01]  /*860a0*/  SGXT.U32 R5, R5, 0x1 ;  /* 0x000000010505781a */ /* 0x000fe20000000000 */
[----:B---3--:R-:W3:Y:S03]  /*860b0*/  LDL.LU R38, [R1+0x1530] ;  /* 0x0015300001267983 */ /* 0x008ee60000300800 */
[----:B------:R-:W-:Y:S01]  /*860c0*/  LOP3.LUT R5, R5, 0x52, RZ, 0xfc, !PT ;  /* 0x0000005205057812 */ /* 0x000fe200078efcff */
[----:B------:R1:W-:Y:S01]  /*860d0*/  LDGSTS.E [R4+0x44e00], [R2.64], P1 ;  /* 0x44e0000002047fae */ /* 0x0003e2000892184c */
[----:B-----5:R-:W-:Y:S02]  /*860e0*/  IADD3 R6, P2, R6, UR14, RZ ;  /* 0x0000000e06067c10 */ /* 0x020fe4000ff5e0ff */
[----:B------:R-:W-:Y:S02]  /*860f0*/  ISETP.GE.AND P1, PT, R5, UR6, PT ;  /* 0x0000000605007c0c */ /* 0x000fe4000bf26270 */
[----:B------:R-:W5:Y:S04]  /*86100*/  S2R R5, SR_TID.X ;  /* 0x0000000000057919 */ /* 0x000f680000002100 */
[----:B------:R-:W-:Y:S01]  /*86110*/  STL [R1+0x1560], R6 ;  /* 0x0015600601007387 */ /* 0x000fe20000100800 */
[----:B-1----:R-:W-:-:S04]  /*86120*/  SEL R2, RZ, 0x4, P1 ;  /* 0x00000004ff027807 */ /* 0x002fc80000800000 */
[----:B------:R-:W-:-:S04]  /*86130*/  SEL R2, R2, RZ, !P0 ;  /* 0x000000ff02027207 */ /* 0x000fc80004000000 */
[----:B------:R-:W-:Y:S01]  /*86140*/  ISETP.NE.U32.AND P1, PT, R2, RZ, PT ;  /* 0x000000ff0200720c */ /* 0x000fe20003f25070 */
[----:B------:R-:W-:Y:S01]  /*86150*/  IMAD.MOV.U32 R2, RZ, RZ, R6 ;  /* 0x000000ffff027224 */ /* 0x000fe200078e0006 */
[----:B-----5:R-:W-:-:S04]  /*86160*/  SHF.R.U32.HI R5, RZ, 0x6, R5 ;  /* 0x00000006ff057819 */ /* 0x020fc80000011605 */
[----:B------:R-:W-:-:S04]  /*86170*/  SGXT.U32 R5, R5, 0x1 ;  /* 0x000000010505781a */ /* 0x000fc80000000000 */
[----:B------:R-:W-:Y:S02]  /*86180*/  LOP3.LUT R5, R5, 0x56, RZ, 0xfc, !PT ;  /* 0x0000005605057812 */ /* 0x000fe400078efcff */
[----:B------:R-:W-:-:S05]  /*86190*/  IADD3.X R39, R39, UR9, RZ, P2, !PT ;  /* 0x0000000927277c10 */ /* 0x000fca00097fe4ff */
[----:B------:R1:W-:Y:S01]  /*861a0*/  STL [R1+0x1554], R39 ;  /* 0x0015542701007387 */ /* 0x0003e20000100800 */
[----:B------:R-:W-:-:S05]  /*861b0*/  IMAD.MOV.U32 R3, RZ, RZ, R39 ;  /* 0x000000ffff037224 */ /* 0x000fca00078e0027 */
[----:B------:R5:W-:Y:S04]  /*861c0*/  LDGSTS.E [R4+0x45200], [R2.64], P1 ;  /* 0x4520000002047fae */ /* 0x000be8000892184c */
[----:B-1----:R-:W3:Y:S01]  /*861d0*/  LDL.LU R39, [R1+0x1524] ;  /* 0x0015240001277983 */ /* 0x002ee20000300800 */
[----:B------:R-:W-:Y:S02]  /*861e0*/  ISETP.GE.AND P1, PT, R5, UR6, PT ;  /* 0x0000000605007c0c */ /* 0x000fe4000bf26270 */
[----:B------:R-:W-:Y:S01]  /*861f0*/  IADD3 R7, P2, R7, UR14, RZ ;  /* 0x0000000e07077c10 */ /* 0x000fe2000ff5e0ff */
[----:B------:R-:W3:Y:S01]  /*86200*/  LDL.LU R6, [R1+0x1520] ;  /* 0x0015200001067983 */ /* 0x000ee20000300800 */
[----:B-----5:R-:W-:-:S04]  /*86210*/  SEL R2, RZ, 0x4, P1 ;  /* 0x00000004ff027807 */ /* 0x020fc80000800000 */
[----:B------:R-:W-:Y:S01]  /*86220*/  SEL R2, R2, RZ, !P0 ;  /* 0x000000ff02027207 */ /* 0x000fe20004000000 */
[----:B------:R1:W-:Y:S03]  /*86230*/  STL [R1+0x1550], R7 ;  /* 0x0015500701007387 */ /* 0x0003e60000100800 */
[----:B------:R-:W-:Y:S01]  /*86240*/  ISETP.NE.U32.AND P1, PT, R2, RZ, PT ;  /* 0x000000ff0200720c */ /* 0x000fe20003f25070 */
[----:B------:R-:W-:Y:S01]  /*86250*/  IMAD.MOV.U32 R2, RZ, RZ, R7 ;  /* 0x000000ffff027224 */ /* 0x000fe200078e0007 */
[----:B--2---:R-:W-:-:S05]  /*86260*/  IADD3.X R42, R42, UR9, RZ, P2, !PT ;  /* 0x000000092a2a7c10 */ /* 0x004fca00097fe4ff */
        /* <DEDUP_REMOVED lines=12> */
[----:B----4-:R-:W-:Y:S02]  /*86330*/  IADD3 R36, P2, R36, UR14, RZ ;  /* 0x0000000e24247c10 */ /* 0x010fe4000ff5e0ff */
[----:B------:R-:W-:-:S03]  /*86340*/  ISETP.NE.U32.AND P1, PT, R2, RZ, PT ;  /* 0x000000ff0200720c */ /* 0x000fc60003f25070 */
[----:B------:R-:W-:Y:S01]  /*86350*/  IMAD.MOV.U32 R2, RZ, RZ, R36 ;  /* 0x000000ffff027224 */ /* 0x000fe200078e0024 */
[----:B-1----:R-:W-:-:S04]  /*86360*/  SHF.R.U32.HI R5, RZ, 0x6, R5 ;  /* 0x00000006ff057819 */ /* 0x002fc80000011605 */
[----:B------:R-:W-:-:S04]  /*86370*/  SGXT.U32 R5, R5, 0x1 ;  /* 0x000000010505781a */ /* 0x000fc80000000000 */
[----:B------:R-:W-:Y:S01]  /*86380*/  LOP3.LUT R5, R5, 0x5e, RZ, 0xfc, !PT ;  /* 0x0000005e05057812 */ /* 0x000fe200078efcff */
[----:B------:R-:W-:Y:S01]  /*86390*/  STL [R1+0x1540], R36 ;  /* 0x0015402401007387 */ /* 0x000fe20000100800 */
[----:B------:R-:W-:-:S05]  /*863a0*/  IADD3.X R37, R37, UR9, RZ, P2, !PT ;  /* 0x0000000925257c10 */ /* 0x000fca00097fe4ff */
[----:B------:R-:W-:-:S05]  /*863b0*/  IMAD.MOV.U32 R3, RZ, RZ, R37 ;  /* 0x000000ffff037224 */ /* 0x000fca00078e0025 */
[----:B------:R1:W-:Y:S01]  /*863c0*/  LDGSTS.E [R4+0x45a00], [R2.64], P1 ;  /* 0x45a0000002047fae */ /* 0x0003e2000892184c */
[----:B------:R-:W-:-:S03]  /*863d0*/  ISETP.GE.AND P1, PT, R5, UR6, PT ;  /* 0x0000000605007c0c */ /* 0x000fc6000bf26270 */
[----:B------:R-:W4:Y:S01]  /*863e0*/  S2R R5, SR_TID.X ;  /* 0x0000000000057919 */ /* 0x000f220000002100 */
[----:B---3--:R-:W-:Y:S02]  /*863f0*/  IADD3 R38, P2, R38, UR14, RZ ;  /* 0x0000000e26267c10 */ /* 0x008fe4000ff5e0ff */
[----:B-1----:R-:W-:Y:S01]  /*86400*/  SEL R2, RZ, 0x4, P1 ;  /* 0x00000004ff027807 */ /* 0x002fe20000800000 */
[----:B------:R1:W-:Y:S03]  /*86410*/  STL [R1+0x1534], R37 ;  /* 0x0015342501007387 */ /* 0x0003e60000100800 */
[----:B------:R-:W-:-:S04]  /*86420*/  SEL R2, R2, RZ, !P0 ;  /* 0x000000ff02027207 */ /* 0x000fc80004000000 */
[----:B------:R-:W-:Y:S01]  /*86430*/  ISETP.NE.U32.AND P1, PT, R2, RZ, PT ;  /* 0x000000ff0200720c */ /* 0x000fe20003f25070 */
[----:B-1----:R-:W3:Y:S04]  /*86440*/  LDL.LU R37, [R1+0x1504] ;  /* 0x0015040001257983 */ /* 0x002ee80000300800 */
[----:B------:R-:W5:Y:S01]  /*86450*/  LDL.LU R36, [R1+0x1510] ;  /* 0x0015100001247983 */ /* 0x000f620000300800 */
[----:B----4-:R-:W-:-:S04]  /*86460*/  SHF.R.U32.HI R5, RZ, 0x6, R5 ;  /* 0x00000006ff057819 */ /* 0x010fc80000011605 */
[----:B------:R-:W-:Y:S02]  /*86470*/  SGXT.U32 R5, R5, 0x1 ;  /* 0x000000010505781a */ /* 0x000fe40000000000 */
[----:B------:R-:W-:Y:S02]  /*86480*/  MOV R2, R38 ;  /* 0x0000002600027202 */ /* 0x000fe40000000f00 */
[----:B------:R-:W-:Y:S01]  /*86490*/  LOP3.LUT R5, R5, 0x62, RZ, 0xfc, !PT ;  /* 0x0000006205057812 */ /* 0x000fe200078efcff */
[----:B------:R-:W-:Y:S01]  /*864a0*/  STL [R1+0x1530], R38 ;  /* 0x0015302601007387 */ /* 0x000fe20000100800 */
[----:B------:R-:W-:-:S05]  /*864b0*/  IADD3.X R39, R39, UR9, RZ, P2, !PT ;  /* 0x0000000927277c10 */ /* 0x000fca00097fe4ff */
[----:B------:R-:W-:-:S05]  /*864c0*/  IMAD.MOV.U32 R3, RZ, RZ, R39 ;  /* 0x000000ffff037224 */ /* 0x000fca00078e0027 */
[----:B------:R1:W-:Y:S01]  /*864d0*/  LDGSTS.E [R4+0x45e00], [R2.64], P1 ;  /* 0x45e0000002047fae */ /* 0x0003e2000892184c */
[----:B------:R-:W-:-:S03]  /*864e0*/  ISETP.GE.AND P1, PT, R5, UR6, PT ;  /* 0x0000000605007c0c */ /* 0x000fc6000bf26270 */
[----:B------:R-:W4:Y:S04]  /*864f0*/  S2R R5, SR_TID.X ;  /* 0x0000000000057919 */ /* 0x000f280000002100 */
[----:B------:R1:W-:Y:S04]  /*86500*/  STL [R1+0x1524], R39 ;  /* 0x0015242701007387 */ /* 0x0003e80000100800 */
[----:B------:R-:W3:Y:S04]  /*86510*/  LDL.LU R42, [R1+0x14f4] ;  /* 0x0014f400012a7983 */ /* 0x000ee80000300800 */
[----:B-1----:R-:W3:Y:S01]  /*86520*/  LDL.LU R39, [R1+0x1500] ;  /* 0x0015000001277983 */ /* 0x002ee20000300800 */
[----:B------:R-:W-:-:S02]  /*86530*/  SEL R2, RZ, 0x4, P1 ;  /* 0x00000004ff027807 */ /* 0x000fc40000800000 */
[----:B------:R-:W-:Y:S02]  /*86540*/  IADD3 R6, P2, R6, UR14, RZ ;  /* 0x0000000e06067c10 */ /* 0x000fe4000ff5e0ff */
[----:B------:R-:W-:Y:S02]  /*86550*/  SEL R2, R2, RZ, !P0 ;  /* 0x000000ff02027207 */ /* 0x000fe40004000000 */
[----:B----4-:R-:W-:Y:S01]  /*86560*/  SHF.R.U32.HI R5, RZ, 0x6, R5 ;  /* 0x00000006ff057819 */ /* 0x010fe20000011605 */
[----:B------:R1:W-:Y:S03]  /*86570*/  STL [R1+0x1520], R6 ;  /* 0x0015200601007387 */ /* 0x0003e60000100800 */
[----:B------:R-:W-:Y:S02]  /*86580*/  SGXT.U32 R5, R5, 0x1 ;  /* 0x000000010505781a */ /* 0x000fe40000000000 */
[----:B------:R-:W-:Y:S01]  /*86590*/  ISETP.NE.U32.AND P1, PT, R2, RZ, PT ;  /* 0x000000ff0200720c */ /* 0x000fe20003f25070 */
[----:B------:R-:W-:Y:S01]  /*865a0*/  IMAD.MOV.U32 R2, RZ, RZ, R6 ;  /* 0x000000ffff027224 */ /* 0x000fe200078e0006 */
[----:B-1----:R-:W-:-:S02]  /*865b0*/  LOP3.LUT R6, R5, 0x66, RZ, 0xfc, !PT ;  /* 0x0000006605067812 */ /* 0x002fc400078efcff */
[----:B--2---:R-:W-:-:S05]  /*865c0*/  IADD3.X R7, R7, UR9, RZ, P2, !PT ;  /* 0x0000000907077c10 */ /* 0x004fca00097fe4ff */
[----:B------:R1:W-:Y:S04]  /*865d0*/  STL [R1+0x1514], R7 ;  /* 0x0015140701007387 */ /* 0x0003e80000100800 */
[----:B------:R-:W2:Y:S04]  /*865e0*/  LDL.LU R43, [R1+0x14e4] ;  /* 0x0014e400012b7983 */ /* 0x000ea80000300800 */
[----:B------:R-:W4:Y:S01]  /*865f0*/  LDL.LU R5, [R1+0x14f0] ;  /* 0x0014f00001057983 */ /* 0x000f220000300800 */
[----:B------:R-:W-:-:S03]  /*86600*/  IMAD.MOV.U32 R3, RZ, RZ, R7 ;  /* 0x000000ffff037224 */ /* 0x000fc600078e0007 */
[----:B------:R-:W2:Y:S04]  /*86610*/  LDL.LU R38, [R1+0x14d4] ;  /* 0x0014d40001267983 */ /* 0x000ea80000300800 */
[----:B------:R1:W-:Y:S01]  /*86620*/  LDGSTS.E [R4+0x46200], [R2.64], P1 ;  /* 0x4620000002047fae */ /* 0x0003e2000892184c */
[----:B------:R-:W-:-:S03]  /*86630*/  ISETP.GE.AND P1, PT, R6, UR6, PT ;  /* 0x0000000606007c0c */ /* 0x000fc6000bf26270 */
[----:B------:R-:W2:Y:S01]  /*86640*/  LDL.LU R6, [R1+0x14e0] ;  /* 0x0014e00001067983 */ /* 0x000ea20000300800 */
[----:B------:R-:W-:-:S03]  /*86650*/  IMAD.MOV.U32 R154, RZ, RZ, R77 ;  /* 0x000000ffff9a7224 */ /* 0x000fc600078e004d */
[----:B------:R-:W1:Y:S02]  /*86660*/  S2R R77, SR_TID.X ;  /* 0x00000000004d7919 */ /* 0x000e640000002100 */
[----:B-1----:R-:W-:-:S04]  /*86670*/  SEL R2, RZ, 0x4, P1 ;  /* 0x00000004ff027807 */ /* 0x002fc80000800000 */
[----:B------:R-:W-:Y:S02]  /*86680*/  SEL R2, R2, RZ, !P0 ;  /* 0x000000ff02027207 */ /* 0x000fe40004000000 */
[----:B------:R-:W-:-:S04]  /*86690*/  SHF.R.U32.HI R77, RZ, 0x6, R77 ;  /* 0x00000006ff4d7819 */ /* 0x000fc8000001164d */
[----:B------:R-:W-:-:S04]  /*866a0*/  SGXT.U32 R77, R77, 0x1 ;  /* 0x000000014d4d781a */ /* 0x000fc80000000000 */
[----:B------:R-:W-:Y:S02]  /*866b0*/  LOP3.LUT R7, R77, 0x6a, RZ, 0xfc, !PT ;  /* 0x0000006a4d077812 */ /* 0x000fe400078efcff */
[----:B------:R-:W1:Y:S01]  /*866c0*/  S2R R77, SR_TID.X ;  /* 0x00000000004d7919 */ /* 0x000e620000002100 */
[----:B------:R-:W-:Y:S02]  /*866d0*/  ISETP.NE.U32.AND P1, PT, R2, RZ, PT ;  /* 0x000000ff0200720c */ /* 0x000fe40003f25070 */
[----:B-1----:R-:W-:-:S04]  /*866e0*/  SHF.R.U32.HI R77, RZ, 0x6, R77 ;  /* 0x00000006ff4d7819 */ /* 0x002fc8000001164d */
[----:B------:R-:W-:Y:S02]  /*866f0*/  SGXT.U32 R77, R77, 0x1 ;  /* 0x000000014d4d781a */ /* 0x000fe40000000000 */
[----:B-----5:R-:W-:-:S04]  /*86700*/  IADD3 R36, P2, R36, UR14, RZ ;  /* 0x0000000e24247c10 */ /* 0x020fc8000ff5e0ff */
[----:B---3--:R-:W-:Y:S01]  /*86710*/  IADD3.X R37, R37, UR9, RZ, P2, !PT ;  /* 0x0000000925257c10 */ /* 0x008fe200097fe4ff */
[----:B------:R-:W-:-:S04]  /*86720*/  IMAD.MOV.U32 R2, RZ, RZ, R36 ;  /* 0x000000ffff027224 */ /* 0x000fc800078e0024 */
[----:B------:R-:W-:-:S05]  /*86730*/  IMAD.MOV.U32 R3, RZ, RZ, R37 ;  /* 0x000000ffff037224 */ /* 0x000fca00078e0025 */
[----:B------:R1:W-:Y:S01]  /*86740*/  LDGSTS.E [R4+0x46600], [R2.64], P1 ;  /* 0x4660000002047fae */ /* 0x0003e2000892184c */
[----:B------:R-:W-:-:S04]  /*86750*/  ISETP.GE.AND P1, PT, R7, UR6, PT ;  /* 0x0000000607007c0c */ /* 0x000fc8000bf26270 */
[----:B-1----:R-:W-:-:S04]  /*86760*/  SEL R2, RZ, 0x4, P1 ;  /* 0x00000004ff027807 */ /* 0x002fc80000800000 */
[----:B------:R-:W-:Y:S01]  /*86770*/  SEL R2, R2, RZ, !P0 ;  /* 0x000000ff02027207 */ /* 0x000fe20004000000 */
[----:B------:R1:W-:Y:S03]  /*86780*/  STL [R1+0x1510], R36 ;  /* 0x0015102401007387 */ /* 0x0003e60000100800 */
[----:B------:R-:W-:Y:S01]  /*86790*/  ISETP.NE.U32.AND P1, PT, R2, RZ, PT ;  /* 0x000000ff0200720c */ /* 0x000fe20003f25070 */
[----:B------:R3:W-:Y:S04]  /*867a0*/  STL [R1+0x1504], R37 ;  /* 0x0015042501007387 */ /* 0x0007e80000100800 */
[----:B-1----:R-:W5:Y:S01]  /*867b0*/  LDL.LU R36, [R1+0x14c4] ;  /* 0x0014c40001247983 */ /* 0x002f620000300800 */
[----:B---3--:R-:W-:-:S03]  /*867c0*/  LOP3.LUT R37, R77, 0x6e, RZ, 0xfc, !PT ;  /* 0x0000006e4d257812 */ /* 0x008fc600078efcff */
[----:B------:R-:W3:Y:S04]  /*867d0*/  LDL.LU R7, [R1+0x14d0] ;  /* 0x0014d00001077983 */ /* 0x000ee80000300800 */
[----:B------:R-:W1:Y:S01]  /*867e0*/  S2R R77, SR_TID.X ;  /* 0x00000000004d7919 */ /* 0x000e620000002100 */
[----:B------:R-:W-:-:S04]  /*867f0*/  IADD3 R39, P2, R39, UR14, RZ ;  /* 0x0000000e27277c10 */ /* 0x000fc8000ff5e0ff */
[----:B------:R-:W-:Y:S01]  /*86800*/  IADD3.X R42, R42, UR9, RZ, P2, !PT ;  /* 0x000000092a2a7c10 */ /* 0x000fe200097fe4ff */
[----:B------:R-:W-:-:S04]  /*86810*/  IMAD.MOV.U32 R2, RZ, RZ, R39 ;  /* 0x000000ffff027224 */ /* 0x000fc800078e0027 */
[----:B------:R-:W-:-:S05]  /*86820*/  IMAD.MOV.U32 R3, RZ, RZ, R42 ;  /* 0x000000ffff037224 */ /* 0x000fca00078e002a */
[----:B------:R1:W-:Y:S01]  /*86830*/  LDGSTS.E [R4+0x46a00], [R2.64], P1 ;  /* 0x46a0000002047fae */ /* 0x0003e2000892184c */
[----:B------:R-:W-:-:S03]  /*86840*/  ISETP.GE.AND P1, PT, R37, UR6, PT ;  /* 0x0000000625007c0c */ /* 0x000fc6000bf26270 */
[----:B------:R1:W-:Y:S02]  /*86850*/  STL [R1+0x1500], R39 ;  /* 0x0015002701007387 */ /* 0x0003e40000100800 */
[----:B-1----:R-:W-:Y:S02]  /*86860*/  SEL R2, RZ, 0x4, P1 ;  /* 0x00000004ff027807 */ /* 0x002fe40000800000 */
[----:B------:R1:W-:Y:S02]  /*86870*/  STL [R1+0x14f4], R42 ;  /* 0x0014f42a01007387 */ /* 0x0003e40000100800 */
[----:B------:R-:W-:Y:S02]  /*86880*/  SEL R2, R2, RZ, !P0 ;  /* 0x000000ff02027207 */ /* 0x000fe40004000000 */
[----:B------:R-:W5:Y:S01]  /*86890*/  LDL.LU R39, [R1+0x14b4] ;  /* 0x0014b40001277983 */ /* 0x000f620000300800 */
[----:B------:R-:W-:Y:S02]  /*868a0*/  SHF.R.U32.HI R77, RZ, 0x6, R77 ;  /* 0x00000006ff4d7819 */ /* 0x000fe4000001164d */
[----:B------:R-:W-:Y:S01]  /*868b0*/  ISETP.NE.U32.AND P1, PT, R2, RZ, PT ;  /* 0x000000ff0200720c */ /* 0x000fe20003f25070 */
[----:B------:R-:W5:Y:S01]  /*868c0*/  LDL.LU R37, [R1+0x14c0] ;  /* 0x0014c00001257983 */ /* 0x000f620000300800 */
[----:B------:R-:W-:-:S04]  /*868d0*/  SGXT.U32 R77, R77, 0x1 ;  /* 0x000000014d4d781a */ /* 0x000fc80000000000 */
[----:B-1----:R-:W-:Y:S02]  /*868e0*/  LOP3.LUT R42, R77, 0x72, RZ, 0xfc, !PT ;  /* 0x000000724d2a7812 */ /* 0x002fe400078efcff */
[----:B----4-:R-:W-:-:S04]  /*868f0*/  IADD3 R5, P2, R5, UR14, RZ ;  /* 0x0000000e05057c10 */ /* 0x010fc8000ff5e0ff */
[----:B--2---:R-:W-:Y:S01]  /*86900*/  IADD3.X R43, R43, UR9, RZ, P2, !PT ;  /* 0x000000092b2b7c10 */ /* 0x004fe200097fe4ff */
[----:B------:R1:W-:Y:S01]  /*86910*/  STL [R1+0x14f0], R5 ;  /* 0x0014f00501007387 */ /* 0x0003e20000100800 */
[----:B------:R-:W-:-:S03]  /*86920*/  IMAD.MOV.U32 R2, RZ, RZ, R5 ;  /* 0x000000ffff027224 */ /* 0x000fc600078e0005 */
[----:B------:R-:W-:-:S05]  /*86930*/  IMAD.MOV.U32 R3, RZ, RZ, R43 ;  /* 0x000000ffff037224 */ /* 0x000fca00078e002b */
[----:B------:R2:W-:Y:S04]  /*86940*/  LDGSTS.E [R4+0x46e00], [R2.64], P1 ;  /* 0x46e0000002047fae */ /* 0x0005e8000892184c */
[----:B-1----:R-:W1:Y:S01]  /*86950*/  S2R R5, SR_TID.X ;  /* 0x0000000000057919 */ /* 0x002e620000002100 */
[----:B------:R-:W-:-:S04]  /*86960*/  ISETP.GE.AND P1, PT, R42, UR6, PT ;  /* 0x000000062a007c0c */ /* 0x000fc8000bf26270 */
[----:B--2---:R-:W-:-:S04]  /*86970*/  SEL R2, RZ, 0x4, P1 ;  /* 0x00000004ff027807 */ /* 0x004fc80000800000 */
[----:B------:R-:W-:Y:S02]  /*86980*/  SEL R2, R2, RZ, !P0 ;  /* 0x000000ff02027207 */ /* 0x000fe40004000000 */
[----:B------:R-:W-:Y:S02]  /*86990*/  IADD3 R6, P2, R6, UR14, RZ ;  /* 0x0000000e06067c10 */ /* 0x000fe4000ff5e0ff */
[----:B------:R-:W-:Y:S02]  /*869a0*/  ISETP.NE.U32.AND P1, PT, R2, RZ, PT ;  /* 0x000000ff0200720c */ /* 0x000fe40003f25070 */
[----:B------:R-:W-:Y:S02]  /*869b0*/  IADD3.X R38, R38, UR9, RZ, P2, !PT ;  /* 0x0000000926267c10 */ /* 0x000fe400097fe4ff */
[----:B-1----:R-:W-:Y:S01]  /*869c0*/  SHF.R.U32.HI R5, RZ, 0x6, R5 ;  /* 0x00000006ff057819 */ /* 0x002fe20000011605 */
[----:B------:R-:W-:-:S03]  /*869d0*/  IMAD.MOV.U32 R2, RZ, RZ, R6 ;  /* 0x000000ffff027224 */ /* 0x000fc600078e0006 */
[----:B------:R-:W-:Y:S01]  /*869e0*/  SGXT.U32 R5, R5, 0x1 ;  /* 0x000000010505781a */ /* 0x000fe20000000000 */
[----:B------:R-:W-:Y:S01]  /*869f0*/  IMAD.MOV.U32 R3, RZ, RZ, R38 ;  /* 0x000000ffff037224 */ /* 0x000fe200078e0026 */
[----:B------:R-:W-:Y:S02]  /*86a00*/  STL [R1+0x14e4], R43 ;  /* 0x0014e42b01007387 */ /* 0x000fe40000100800 */
[----:B------:R-:W-:Y:S02]  /*86a10*/  LOP3.LUT R5, R5, 0x76, RZ, 0xfc, !PT ;  /* 0x0000007605057812 */ /* 0x000fe400078efcff */
[----:B------:R-:W-:Y:S04]  /*86a20*/  STL [R1+0x14e0], R6 ;  /* 0x0014e00601007387 */ /* 0x000fe80000100800 */
[----:B------:R1:W-:Y:S04]  /*86a30*/  STL [R1+0x14d4], R38 ;  /* 0x0014d42601007387 */ /* 0x0003e80000100800 */
[----:B------:R2:W-:Y:S01]  /*86a40*/  LDGSTS.E [R4+0x47200], [R2.64], P1 ;  /* 0x4720000002047fae */ /* 0x0005e2000892184c */
[----:B------:R-:W-:-:S03]  /*86a50*/  ISETP.GE.AND P1, PT, R5, UR6, PT ;  /* 0x0000000605007c0c */ /* 0x000fc6000bf26270 */
[----:B-1----:R-:W4:Y:S04]  /*86a60*/  LDL.LU R38, [R1+0x488] ;  /* 0x0004880001267983 */ /* 0x002f280000300800 */
[----:B------:R-:W4:Y:S01]  /*86a70*/  LDL.LU R5, [R1+0x14b0] ;  /* 0x0014b00001057983 */ /* 0x000f220000300800 */
[----:B--2---:R-:W-:-:S04]  /*86a80*/  SEL R2, RZ, 0x4, P1 ;  /* 0x00000004ff027807 */ /* 0x004fc80000800000 */
[----:B------:R-:W-:Y:S02]  /*86a90*/  SEL R2, R2, RZ, !P0 ;  /* 0x000000ff02027207 */ /* 0x000fe40004000000 */
[----:B------:R-:W-:Y:S02]  /*86aa0*/  SHF.R.U32.HI R41, RZ, 0x6, R41 ;  /* 0x00000006ff297819 */ /* 0x000fe40000011629 */
[----:B------:R-:W-:Y:S02]  /*86ab0*/  ISETP.NE.U32.AND P1, PT, R2, RZ, PT ;  /* 0x000000ff0200720c */ /* 0x000fe40003f25070 */
[----:B------:R-:W-:-:S04]  /*86ac0*/  SGXT.U32 R41, R41, 0x1 ;  /* 0x000000012929781a */ /* 0x000fc80000000000 */
[----:B------:R-:W-:Y:S02]  /*86ad0*/  LOP3.LUT R6, R41, 0x7a, RZ, 0xfc, !PT ;  /* 0x0000007a29067812 */ /* 0x000fe400078efcff */
[----:B---3--:R-:W-:-:S04]  /*86ae0*/  IADD3 R7, P2, R7, UR14, RZ ;  /* 0x0000000e07077c10 */ /* 0x008fc8000ff5e0ff */
[----:B-----5:R-:W-:Y:S01]  /*86af0*/  IADD3.X R36, R36, UR9, RZ, P2, !PT ;  /* 0x0000000924247c10 */ /* 0x020fe200097fe4ff */
[----:B------:R-:W-:-:S04]  /*86b00*/  IMAD.MOV.U32 R2, RZ, RZ, R7 ;  /* 0x000000ffff027224 */ /* 0x000fc800078e0007 */
[----:B------:R-:W-:-:S05]  /*86b10*/  IMAD.MOV.U32 R3, RZ, RZ, R36 ;  /* 0x000000ffff037224 */ /* 0x000fca00078e0024 */
[----:B------:R1:W-:Y:S01]  /*86b20*/  LDGSTS.E [R4+0x47600], [R2.64], P1 ;  /* 0x4760000002047fae */ /* 0x0003e2000892184c */
[----:B------:R-:W-:-:S03]  /*86b30*/  ISETP.GE.AND P1, PT, R6, UR6, PT ;  /* 0x0000000606007c0c */ /* 0x000fc6000bf26270 */
[----:B------:R2:W-:Y:S01]  /*86b40*/  STL [R1+0x14d0], R7 ;  /* 0x0014d00701007387 */ /* 0x0005e20000100800 */
[----:B-1----:R-:W-:-:S03]  /*86b50*/  SEL R2, RZ, 0x4, P1 ;  /* 0x00000004ff027807 */ /* 0x002fc60000800000 */
[----:B------:R1:W-:Y:S01]  /*86b60*/  STL [R1+0x14c4], R36 ;  /* 0x0014c42401007387 */ /* 0x0003e20000100800 */
[----:B------:R-:W-:-:S03]  /*86b70*/  SEL R2, R2, RZ, !P0 ;  /* 0x000000ff02027207 */ /* 0x000fc60004000000 */
[----:B------:R-:W3:Y:S01]  /*86b80*/  LDL.LU R6, [R1+0x490] ;  /* 0x0004900001067983 */ /* 0x000ee20000300800 */
[----:B--2---:R-:W-:Y:S02]  /*86b90*/  LOP3.LUT R7, R40, 0x7e, RZ, 0xfc, !PT ;  /* 0x0000007e28077812 */ /* 0x004fe400078efcff */
[----:B------:R-:W-:Y:S01]  /*86ba0*/  ISETP.NE.U32.AND P1, PT, R2, RZ, PT ;  /* 0x000000ff0200720c */ /* 0x000fe20003f25070 */
[----:B-1----:R-:W2:Y:S01]  /*86bb0*/  LDL.LU R36, [R1+0x4d0] ;  /* 0x0004d00001247983 */ /* 0x002ea20000300800 */
[----:B------:R-:W-:-:S04]  /*86bc0*/  IADD3 R37, P2, R37, UR14, RZ ;  /* 0x0000000e25257c10 */ /* 0x000fc8000ff5e0ff */
[----:B------:R-:W-:Y:S01]  /*86bd0*/  IADD3.X R39, R39, UR9, RZ, P2, !PT ;  /* 0x0000000927277c10 */ /* 0x000fe200097fe4ff */
[----:B------:R1:W-:Y:S04]  /*86be0*/  STL [R1+0x14c0], R37 ;  /* 0x0014c02501007387 */ /* 0x0003e80000100800 */
[----:B------:R-:W-:Y:S04]  /*86bf0*/  STL [R1+0x14b4], R39 ;  /* 0x0014b42701007387 */ /* 0x000fe80000100800 */
[----:B------:R-:W5:Y:S01]  /*86c00*/  LDL.LU R40, [R1+0x48c] ;  /* 0x00048c0001287983 */ /* 0x000f620000300800 */
[----:B------:R-:W-:-:S02]  /*86c10*/  IMAD.MOV.U32 R2, RZ, RZ, R37 ;  /* 0x000000ffff027224 */ /* 0x000fc400078e0025 */
[----:B------:R-:W-:Y:S01]  /*86c20*/  IMAD.MOV.U32 R3, RZ, RZ, R39 ;  /* 0x000000ffff037224 */ /* 0x000fe200078e0027 */
[----:B------:R-:W5:Y:S04]  /*86c30*/  LDL.LU R41, [R1+0x4cc] ;  /* 0x0004cc0001297983 */ /* 0x000f680000300800 */
[----:B------:R1:W-:Y:S01]  /*86c40*/  LDGSTS.E [R4+0x47a00], [R2.64], P1 ;  /* 0x47a0000002047fae */ /* 0x0003e2000892184c */
[----:B------:R-:W-:-:S03]  /*86c50*/  ISETP.GE.AND P1, PT, R7, UR6, PT ;  /* 0x0000000607007c0c */ /* 0x000fc6000bf26270 */
[----:B------:R-:W5:Y:S04]  /*86c60*/  LDL.LU R7, [R1+0x52c] ;  /* 0x00052c0001077983 */ /* 0x000f680000300800 */
[----:B-1----:R-:W5:Y:S04]  /*86c70*/  LDL.LU R4, [R1+0x530] ;  /* 0x0005300001047983 */ /* 0x002f680000300800 */
[----:B------:R-:W5:Y:S04]  /*86c80*/  LDL.LU R42, [R1+0x56c] ;  /* 0x00056c00012a7983 */ /* 0x000f680000300800 */
[----:B------:R-:W5:Y:S01]  /*86c90*/  LDL.LU R37, [R1+0x570] ;  /* 0x0005700001257983 */ /* 0x000f620000300800 */
[----:B------:R-:W-:-:S04]  /*86ca0*/  SEL R2, RZ, 0x4, P1 ;  /* 0x00000004ff027807 */ /* 0x000fc80000800000 */
[----:B------:R-:W-:-:S04]  /*86cb0*/  SEL R2, R2, RZ, !P0 ;  /* 0x000000ff02027207 */ /* 0x000fc80004000000 */
[----:B------:R-:W-:Y:S02]  /*86cc0*/  ISETP.NE.U32.AND P1, PT, R2, RZ, PT ;  /* 0x000000ff0200720c */ /* 0x000fe40003f25070 */
[----:B----4-:R-:W-:-:S04]  /*86cd0*/  IADD3 R5, P2, R5, UR14, RZ ;  /* 0x0000000e05057c10 */ /* 0x010fc8000ff5e0ff */
[----:B------:R-:W-:Y:S01]  /*86ce0*/  IADD3.X R38, R38, UR9, RZ, P2, !PT ;  /* 0x0000000926267c10 */ /* 0x000fe200097fe4ff */
[----:B------:R-:W-:Y:S04]  /*86cf0*/  STL [R1+0x14b0], R5 ;  /* 0x0014b00501007387 */ /* 0x000fe80000100800 */
[----:B------:R1:W-:Y:S01]  /*86d00*/  STL [R1+0x488], R38 ;  /* 0x0004882601007387 */ /* 0x0003e20000100800 */
[----:B------:R-:W-:-:S03]  /*86d10*/  IMAD.MOV.U32 R3, RZ, RZ, R38 ;  /* 0x000000ffff037224 */ /* 0x000fc600078e0026 */
[----:B------:R-:W4:Y:S01]  /*86d20*/  LDL.LU R43, [R1+0x5ac] ;  /* 0x0005ac00012b7983 */ /* 0x000f220000300800 */
[----:B------:R-:W-:-:S03]  /*86d30*/  IMAD.MOV.U32 R2, RZ, RZ, R5 ;  /* 0x000000ffff027224 */ /* 0x000fc600078e0005 */
[----:B-1----:R-:W4:Y:S04]  /*86d40*/  LDL.LU R38, [R1+0x5b0] ;  /* 0x0005b00001267983 */ /* 0x002f280000300800 */
[----:B------:R-:W4:Y:S04]  /*86d50*/  LDL.LU R39, [R1+0x5ec] ;  /* 0x0005ec0001277983 */ /* 0x000f280000300800 */
[----:B------:R-:W4:Y:S04]  /*86d60*/  LDL.LU R5, [R1+0x5f0] ;  /* 0x0005f00001057983 */ /* 0x000f280000300800 */
[----:B------:R-:W1:Y:S01]  /*86d70*/  S2R R77, SR_TID.X ;  /* 0x00000000004d7919 */ /* 0x000e620000002100 */
[----:B------:R-:W-:Y:S01]  /*86d80*/  IADD3 R0, R0, 0x100000, RZ ;  /* 0x0010000000007810 */ /* 0x000fe20007ffe0ff */
[----:B------:R-:W-:-:S04]  /*86d90*/  IMAD.MOV.U32 R128, RZ, RZ, R73 ;  /* 0x000000ffff807224 */ /* 0x000fc800078e0049 */
[----:B------:R1:W-:Y:S01]  /*86da0*/  LDGSTS.E [R0+0x47e00], [R2.64], P1 ;  /* 0x47e0000002007fae */ /* 0x0003e2000892184c */
[----:B------:R-:W-:-:S03]  /*86db0*/  IMAD.MOV.U32 R129, RZ, RZ, R72 ;  /* 0x000000ffff817224 */ /* 0x000fc600078e0048 */
[----:B------:R-:W0:Y:S01]  /*86dc0*/  LDGDEPBAR ;  /* 0x00000000000079af */ /* 0x000e220000000000 */
[----:B-1----:R-:W-:-:S04]  /*86dd0*/  LOP3.LUT R73, R77, 0x7f, RZ, 0xc0, !PT ;  /* 0x0000007f4d497812 */ /* 0x002fc800078ec0ff */
[----:B------:R-:W-:-:S04]  /*86de0*/  ISETP.GE.AND P1, PT, R73, UR6, PT ;  /* 0x0000000649007c0c */ /* 0x000fc8000bf26270 */
[----:B------:R-:W-:-:S04]  /*86df0*/  SEL R0, RZ, 0x4, P1 ;  /* 0x00000004ff007807 */ /* 0x000fc80000800000 */
[----:B------:R-:W-:-:S04]  /*86e00*/  SEL R0, R0, RZ, !P0 ;  /* 0x000000ff00007207 */ /* 0x000fc80004000000 */
[----:B------:R-:W-:Y:S01]  /*86e10*/  ISETP.NE.U32.AND P0, PT, R0, RZ, PT ;  /* 0x000000ff0000720c */ /* 0x000fe20003f05070 */
[----:B------:R-:W-:Y:S01]  /*86e20*/  IMAD.U32 R0, RZ, RZ, UR8 ;  /* 0x00000008ff007e24 */ /* 0x000fe2000f8e00ff */
[----:B------:R-:W-:-:S05]  /*86e30*/  SHF.L.U32 R72, R73, 0x2, RZ ;  /* 0x0000000249487819 */ /* 0x000fca00000006ff */
[----:B------:R-:W-:Y:S01]  /*86e40*/  IMAD R0, R0, 0x40000, R72 ;  /* 0x0004000000007824 */ /* 0x000fe200078e0248 */
[----:B---3--:R-:W-:Y:S02]  /*86e50*/  IADD3 R6, P1, R6, UR11, RZ ;  /* 0x0000000b06067c10 */ /* 0x008fe4000ff3e0ff */
[----:B--2---:R-:W-:-:S03]  /*86e60*/  IADD3 R36, P2, R36, UR11, RZ ;  /* 0x0000000b24247c10 */ /* 0x004fc6000ff5e0ff */
[----:B------:R-:W-:Y:S01]  /*86e70*/  STL [R1+0x490], R6 ;  /* 0x0004900601007387 */ /* 0x000fe20000100800 */
[----:B------:R-:W-:-:S03]  /*86e80*/  IMAD.MOV.U32 R2, RZ, RZ, R6 ;  /* 0x000000ffff027224 */ /* 0x000fc600078e0006 */
[----:B------:R-:W-:Y:S01]  /*86e90*/  STL [R1+0x4d0], R36 ;  /* 0x0004d02401007387 */ /* 0x000fe20000100800 */
[----:B-----5:R-:W-:Y:S02]  /*86ea0*/  IADD3.X R40, R40, UR10, RZ, P1, !PT ;  /* 0x0000000a28287c10 */ /* 0x020fe40008ffe4ff */
[----:B------:R-:W-:-:S03]  /*86eb0*/  IADD3.X R41, R41, UR10, RZ, P2, !PT ;  /* 0x0000000a29297c10 */ /* 0x000fc600097fe4ff */
[----:B------:R-:W-:Y:S01]  /*86ec0*/  IMAD.MOV.U32 R3, RZ, RZ, R40 ;  /* 0x000000ffff037224 */ /* 0x000fe200078e0028 */
[----:B------:R1:W-:Y:S04]  /*86ed0*/  STL [R1+0x48c], R40 ;  /* 0x00048c2801007387 */ /* 0x0003e80000100800 */
[----:B------:R2:W-:Y:S04]  /*86ee0*/  LDGSTS.E [R0], [R2.64], P0 ;  /* 0x0000000002007fae */ /* 0x0005e8000812184c */
[----:B-1----:R-:W3:Y:S04]  /*86ef0*/  LDL.LU R40, [R1+0x630] ;  /* 0x0006300001287983 */ /* 0x002ee80000300800 */
[----:B------:R1:W-:Y:S01]  /*86f00*/  STL [R1+0x4cc], R41 ;  /* 0x0004cc2901007387 */ /* 0x0003e20000100800 */
[----:B--2---:R-:W-:-:S03]  /*86f10*/  IMAD.MOV.U32 R3, RZ, RZ, R41 ;  /* 0x000000ffff037224 */ /* 0x004fc600078e0029 */
[----:B------:R-:W2:Y:S01]  /*86f20*/  LDL.LU R6, [R1+0x670] ;  /* 0x0006700001067983 */ /* 0x000ea20000300800 */
[----:B------:R-:W-:Y:S01]  /*86f30*/  IADD3 R4, P1, R4, UR11, RZ ;  /* 0x0000000b04047c10 */ /* 0x000fe2000ff3e0ff */
[----:B------:R-:W-:Y:S02]  /*86f40*/  IMAD.MOV.U32 R2, RZ, RZ, R36 ;  /* 0x000000ffff027224 */ /* 0x000fe400078e0024 */
[----:B-1----:R-:W5:Y:S01]  /*86f50*/  LDL.LU R41, [R1+0x62c] ;  /* 0x00062c0001297983 */ /* 0x002f620000300800 */
[----:B------:R-:W-:Y:S02]  /*86f60*/  IADD3.X R7, R7, UR10, RZ, P1, !PT ;  /* 0x0000000a07077c10 */ /* 0x000fe40008ffe4ff */
[----:B------:R-:W-:Y:S01]  /*86f70*/  IADD3 R37, P2, R37, UR11, RZ ;  /* 0x0000000b25257c10 */ /* 0x000fe2000ff5e0ff */
[----:B------:R-:W5:Y:S03]  /*86f80*/  LDL.LU R36, [R1+0x66c] ;  /* 0x00066c0001247983 */ /* 0x000f660000300800 */
[----:B------:R-:W-:Y:S01]  /*86f90*/  IADD3.X R42, R42, UR10, RZ, P2, !PT ;  /* 0x0000000a2a2a7c10 */ /* 0x000fe200097fe4ff */
[----:B------:R1:W-:Y:S04]  /*86fa0*/  LDGSTS.E [R0+0x1000], [R2.64], P0 ;  /* 0x0100000002007fae */ /* 0x0003e8000812184c */
[----:B------:R-:W-:Y:S04]  /*86fb0*/  STL [R1+0x530], R4 ;  /* 0x0005300401007387 */ /* 0x000fe80000100800 */
[----:B------:R1:W-:Y:S02]  /*86fc0*/  STL [R1+0x52c], R7 ;  /* 0x00052c0701007387 */ /* 0x0003e40000100800 */
[----:B-1----:R-:W-:-:S02]  /*86fd0*/  IMAD.MOV.U32 R2, RZ, RZ, R4 ;  /* 0x000000ffff027224 */ /* 0x002fc400078e0004 */
[----:B------:R-:W-:Y:S01]  /*86fe0*/  IMAD.MOV.U32 R3, RZ, RZ, R7 ;  /* 0x000000ffff037224 */ /* 0x000fe200078e0007 */
[----:B------:R-:W-:Y:S04]  /*86ff0*/  STL [R1+0x570], R37 ;  /* 0x0005702501007387 */ /* 0x000fe80000100800 */
[----:B------:R-:W5:Y:S04]  /*87000*/  LDL.LU R7, [R1+0x6b0] ;  /* 0x0006b00001077983 */ /* 0x000f680000300800 */
[----:B------:R1:W-:Y:S04]  /*87010*/  STL [R1+0x56c], R42 ;  /* 0x00056c2a01007387 */ /* 0x0003e80000100800 */
[----:B------:R1:W-:Y:S04]  /*87020*/  LDGSTS.E [R0+0x2000], [R2.64], P0 ;  /* 0x0200000002007fae */ /* 0x0003e8000812184c */
[----:B------:R-:W5:Y:S01]  /*87030*/  LDL.LU R4, [R1+0x6f0] ;  /* 0x0006f00001047983 */ /* 0x000f620000300800 */
[----:B-1----:R-:W-:-:S03]  /*87040*/  IMAD.MOV.U32 R3, RZ, RZ, R42 ;  /* 0x000000ffff037224 */ /* 0x002fc600078e002a */
[----:B------:R-:W5:Y:S01]  /*87050*/  LDL.LU R42, [R1+0x6ac] ;  /* 0x0006ac00012a7983 */ /* 0x000f620000300800 */
[----:B------:R-:W-:-:S03]  /*87060*/  IMAD.MOV.U32 R2, RZ, RZ, R37 ;  /* 0x000000ffff027224 */ /* 0x000fc600078e0025 */
[----:B------:R-:W5:Y:S04]  /*87070*/  LDL.LU R37, [R1+0x6ec] ;  /* 0x0006ec0001257983 */ /* 0x000f680000300800 */
[----:B------:R1:W-:Y:S01]  /*87080*/  LDGSTS.E [R0+0x3000], [R2.64], P0 ;  /* 0x0300000002007fae */ /* 0x0003e2000812184c */
[----:B----4-:R-:W-:-:S04]  /*87090*/  IADD3 R38, P1, R38, UR11, RZ ;  /* 0x0000000b26267c10 */ /* 0x010fc8000ff3e0ff */
[----:B------:R-:W-:Y:S02]  /*870a0*/  IADD3.X R43, R43, UR10, RZ, P1, !PT ;  /* 0x0000000a2b2b7c10 */ /* 0x000fe40008ffe4ff */
[----:B------:R-:W-:Y:S01]  /*870b0*/  IADD3 R5, P2, R5, UR11, RZ ;  /* 0x0000000b05057c10 */ /* 0x000fe2000ff5e0ff */
[----:B------:R4:W-:Y:S01]  /*870c0*/  STL [R1+0x5b0], R38 ;  /* 0x0005b02601007387 */ /* 0x0009e20000100800 */
[----:B-1----:R-:W-:Y:S02]  /*870d0*/  IMAD.MOV.U32 R2, RZ, RZ, R38 ;  /* 0x000000ffff027224 */ /* 0x002fe400078e0026 */
[----:B------:R-:W-:Y:S01]  /*870e0*/  IADD3.X R39, R39, UR10, RZ, P2, !PT ;  /* 0x0000000a27277c10 */ /* 0x000fe200097fe4ff */
[----:B------:R1:W-:Y:S04]  /*870f0*/  STL [R1+0x5ac], R43 ;  /* 0x0005ac2b01007387 */ /* 0x0003e80000100800 */
[----:B------:R1:W-:Y:S01]  /*87100*/  STL [R1+0x5f0], R5 ;  /* 0x0005f00501007387 */ /* 0x0003e20000100800 */
[----:B------:R-:W-:-:S03]  /*87110*/  IMAD.MOV.U32 R3, RZ, RZ, R43 ;  /* 0x000000ffff037224 */ /* 0x000fc600078e002b */
[----:B----4-:R-:W4:Y:S04]  /*87120*/  LDL.LU R38, [R1+0x730] ;  /* 0x0007300001267983 */ /* 0x010f280000300800 */
[----:B------:R1:W-:Y:S04]  /*87130*/  STL [R1+0x5ec], R39 ;  /* 0x0005ec2701007387 */ /* 0x0003e80000100800 */
[----:B------:R-:W4:Y:S04]  /*87140*/  LDL.LU R74, [R1+0x770] ;  /* 0x00077000014a7983 */ /* 0x000f280000300800 */
[----:B-1----:R-:W4:Y:S04]  /*87150*/  LDL.LU R43, [R1+0x72c] ;  /* 0x00072c00012b7983 */ /* 0x002f280000300800 */
[----:B------:R-:W4:Y:S04]  /*87160*/  LDL.LU R75, [R1+0x76c] ;  /* 0x00076c00014b7983 */ /* 0x000f280000300800 */
[----:B------:R1:W-:Y:S02]  /*87170*/  LDGSTS.E [R0+0x4000], [R2.64], P0 ;  /* 0x0400000002007fae */ /* 0x0003e4000812184c */
[----:B-1----:R-:W-:-:S02]  /*87180*/  IMAD.MOV.U32 R2, RZ, RZ, R5 ;  /* 0x000000ffff027224 */ /* 0x002fc400078e0005 */
[----:B------:R-:W-:Y:S01]  /*87190*/  IMAD.MOV.U32 R3, RZ, RZ, R39 ;  /* 0x000000ffff037224 */ /* 0x000fe200078e0027 */
[----:B------:R-:W4:Y:S04]  /*871a0*/  LDL.LU R5, [R1+0x7b0] ;  /* 0x0007b00001057983 */ /* 0x000f280000300800 */
[----:B------:R-:W4:Y:S04]  /*871b0*/  LDL.LU R39, [R1+0x7f0] ;  /* 0x0007f00001277983 */ /* 0x000f280000300800 */
[----:B------:R1:W-:Y:S01]  /*871c0*/  LDGSTS.E [R0+0x5000], [R2.64], P0 ;  /* 0x0500000002007fae */ /* 0x0003e2000812184c */
[----:B---3--:R-:W-:-:S05]  /*871d0*/  IADD3 R40, P1, R40, UR11, RZ ;  /* 0x0000000b28287c10 */ /* 0x008fca000ff3e0ff */
[----:B------:R3:W-:Y:S01]  /*871e0*/  STL [R1+0x630], R40 ;  /* 0x0006302801007387 */ /* 0x0007e20000100800 */
[----:B--2---:R-:W-:Y:S02]  /*871f0*/  IADD3 R6, P2, R6, UR11, RZ ;  /* 0x0000000b06067c10 */ /* 0x004fe4000ff5e0ff */
[----:B-----5:R-:W-:Y:S01]  /*87200*/  IADD3.X R41, R41, UR10, RZ, P1, !PT ;  /* 0x0000000a29297c10 */ /* 0x020fe20008ffe4ff */
[----:B-1----:R-:W-:Y:S01]  /*87210*/  IMAD.MOV.U32 R2, RZ, RZ, R40 ;  /* 0x000000ffff027224 */ /* 0x002fe200078e0028 */
[----:B------:R-:W-:-:S03]  /*87220*/  IADD3.X R36, R36, UR10, RZ, P2, !PT ;  /* 0x0000000a24247c10 */ /* 0x000fc600097fe4ff */
[----:B------:R1:W-:Y:S04]  /*87230*/  STL [R1+0x62c], R41 ;  /* 0x00062c2901007387 */ /* 0x0003e80000100800 */
[----:B------:R2:W-:Y:S04]  /*87240*/  STL [R1+0x670], R6 ;  /* 0x0006700601007387 */ /* 0x0005e80000100800 */
[----:B---3--:R-:W3:Y:S01]  /*87250*/  LDL.LU R40, [R1+0x7ac] ;  /* 0x0007ac0001287983 */ /* 0x008ee20000300800 */
[----:B------:R-:W-:-:S03]  /*87260*/  IMAD.MOV.U32 R3, RZ, RZ, R41 ;  /* 0x000000ffff037224 */ /* 0x000fc600078e0029 */
[----:B------:R5:W-:Y:S04]  /*87270*/  STL [R1+0x66c], R36 ;  /* 0x00066c2401007387 */ /* 0x000be80000100800 */
[----:B-1----:R-:W3:Y:S04]  /*87280*/  LDL.LU R41, [R1+0x7ec] ;  /* 0x0007ec0001297983 */ /* 0x002ee80000300800 */
[----:B------:R1:W-:Y:S01]  /*87290*/  LDGSTS.E [R0+0x6000], [R2.64], P0 ;  /* 0x0600000002007fae */ /* 0x0003e2000812184c */
[----:B------:R-:W-:Y:S01]  /*872a0*/  IADD3 R7, P1, R7, UR11, RZ ;  /* 0x0000000b07077c10 */ /* 0x000fe2000ff3e0ff */
[----:B-1----:R-:W-:Y:S01]  /*872b0*/  IMAD.MOV.U32 R2, RZ, RZ, R6 ;  /* 0x000000ffff027224 */ /* 0x002fe200078e0006 */
[----:B------:R-:W-:Y:S01]  /*872c0*/  MOV R3, R36 ;  /* 0x0000002400037202 */ /* 0x000fe20000000f00 */
[----:B--2---:R-:W2:Y:S01]  /*872d0*/  LDL.LU R6, [R1+0x830] ;  /* 0x0008300001067983 */ /* 0x004ea20000300800 */
[----:B------:R-:W-:-:S03]  /*872e0*/  IADD3 R4, P2, R4, UR11, RZ ;  /* 0x0000000b04047c10 */ /* 0x000fc6000ff5e0ff */
[----:B-----5:R-:W5:Y:S01]  /*872f0*/  LDL.LU R36, [R1+0x870] ;  /* 0x0008700001247983 */ /* 0x020f620000300800 */
[----:B------:R-:W-:-:S03]  /*87300*/  IADD3.X R42, R42, UR10, RZ, P1, !PT ;  /* 0x0000000a2a2a7c10 */ /* 0x000fc60008ffe4ff */
[----:B------:R1:W-:Y:S01]  /*87310*/  STL [R1+0x6b0], R7 ;  /* 0x0006b00701007387 */ /* 0x0003e20000100800 */
[----:B------:R-:W-:-:S03]  /*87320*/  IADD3.X R37, R37, UR10, RZ, P2, !PT ;  /* 0x0000000a25257c10 */ /* 0x000fc600097fe4ff */
[----:B------:R1:W-:Y:S04]  /*87330*/  LDGSTS.E [R0+0x7000], [R2.64], P0 ;  /* 0x0700000002007fae */ /* 0x0003e8000812184c */
[----:B------:R1:W-:Y:S04]  /*87340*/  STL [R1+0x6ac], R42 ;  /* 0x0006ac2a01007387 */ /* 0x0003e80000100800 */
[----:B------:R-:W-:Y:S01]  /*87350*/  STL [R1+0x6f0], R4 ;  /* 0x0006f00401007387 */ /* 0x000fe20000100800 */
[----:B-1----:R-:W-:-:S03]  /*87360*/  IMAD.MOV.U32 R2, RZ, RZ, R7 ;  /* 0x000000ffff027224 */ /* 0x002fc600078e0007 */
[----:B------:R-:W5:Y:S01]  /*87370*/  LDL.LU R7, [R1+0x82c] ;  /* 0x00082c0001077983 */ /* 0x000f620000300800 */
[----:B------:R-:W-:-:S03]  /*87380*/  IMAD.MOV.U32 R3, RZ, RZ, R42 ;  /* 0x000000ffff037224 */ /* 0x000fc600078e002a */
[----:B------:R1:W-:Y:S04]  /*87390*/  STL [R1+0x6ec], R37 ;  /* 0x0006ec2501007387 */ /* 0x0003e80000100800 */
[----:B------:R-:W5:Y:S04]  /*873a0*/  LDL.LU R42, [R1+0x86c] ;  /* 0x00086c00012a7983 */ /* 0x000f680000300800 */
[----:B------:R1:W-:Y:S01]  /*873b0*/  LDGSTS.E [R0+0x8000], [R2.64], P0 ;  /* 0x0800000002007fae */ /* 0x0003e2000812184c */
[----:B----4-:R-:W-:Y:S01]  /*873c0*/  IADD3 R38, P1, R38, UR11, RZ ;  /* 0x0000000b26267c10 */ /* 0x010fe2000ff3e0ff */
[----:B-1----:R-:W-:-:S02]  /*873d0*/  IMAD.MOV.U32 R2, RZ, RZ, R4 ;  /* 0x000000ffff027224 */ /* 0x002fc400078e0004 */
[----:B------:R-:W-:Y:S01]  /*873e0*/  IMAD.MOV.U32 R3, RZ, RZ, R37 ;  /* 0x000000ffff037224 */ /* 0x000fe200078e0025 */
[----:B------:R-:W-:Y:S01]  /*873f0*/  IADD3 R74, P2, R74, UR11, RZ ;  /* 0x0000000b4a4a7c10 */ /* 0x000fe2000ff5e0ff */
[----:B------:R-:W5:Y:S01]  /*87400*/  LDL.LU R37, [R1+0x8b0] ;  /* 0x0008b00001257983 */ /* 0x000f620000300800 */
[----:B------:R-:W-:-:S03]  /*87410*/  IADD3.X R43, R43, UR10, RZ, P1, !PT ;  /* 0x0000000a2b2b7c10 */ /* 0x000fc60008ffe4ff */
[----:B------:R-:W5:Y:S01]  /*87420*/  LDL.LU R4, [R1+0x8f0] ;  /* 0x0008f00001047983 */ /* 0x000f620000300800 */
[----:B------:R-:W-:-:S03]  /*87430*/  IADD3.X R75, R75, UR10, RZ, P2, !PT ;  /* 0x0000000a4b4b7c10 */ /* 0x000fc600097fe4ff */
[----:B------:R-:W-:Y:S04]  /*87440*/  STL [R1+0x730], R38 ;  /* 0x0007302601007387 */ /* 0x000fe80000100800 */
[----:B------:R1:W-:Y:S04]  /*87450*/  LDGSTS.E [R0+0x9000], [R2.64], P0 ;  /* 0x0900000002007fae */ /* 0x0003e8000812184c */
[----:B------:R1:W-:Y:S04]  /*87460*/  STL [R1+0x72c], R43 ;  /* 0x00072c2b01007387 */ /* 0x0003e80000100800 */
[----:B------:R-:W-:Y:S01]  /*87470*/  STL [R1+0x770], R74 ;  /* 0x0007704a01007387 */ /* 0x000fe20000100800 */
[----:B-1----:R-:W-:-:S03]  /*87480*/  IMAD.MOV.U32 R3, RZ, RZ, R43 ;  /* 0x000000ffff037224 */ /* 0x002fc600078e002b */
[----:B------:R-:W5:Y:S01]  /*87490*/  LDL.LU R43, [R1+0x8ac] ;  /* 0x0008ac00012b7983 */ /* 0x000f620000300800 */
[----:B------:R-:W-:-:S03]  /*874a0*/  IMAD.MOV.U32 R2, RZ, RZ, R38 ;  /* 0x000000ffff027224 */ /* 0x000fc600078e0026 */
[----:B------:R-:W-:Y:S04]  /*874b0*/  STL [R1+0x76c], R75 ;  /* 0x00076c4b01007387 */ /* 0x000fe80000100800 */
[----:B------:R-:W5:Y:S01]  /*874c0*/  LDL.LU R38, [R1+0x8ec] ;  /* 0x0008ec0001267983 */ /* 0x000f620000300800 */
[----:B------:R-:W-:-:S03]  /*874d0*/  IADD3 R5, P1, R5, UR11, RZ ;  /* 0x0000000b05057c10 */ /* 0x000fc6000ff3e0ff */
[----:B------:R1:W-:Y:S01]  /*874e0*/  LDGSTS.E [R0+0xa000], [R2.64], P0 ;  /* 0x0a00000002007fae */ /* 0x0003e2000812184c */
[----:B------:R-:W-:-:S03]  /*874f0*/  IADD3 R39, P2, R39, UR11, RZ ;  /* 0x0000000b27277c10 */ /* 0x000fc6000ff5e0ff */
[----:B------:R-:W-:Y:S01]  /*87500*/  STL [R1+0x7b0], R5 ;  /* 0x0007b00501007387 */ /* 0x000fe20000100800 */
[----:B-1----:R-:W-:Y:S02]  /*87510*/  IMAD.MOV.U32 R2, RZ, RZ, R74 ;  /* 0x000000ffff027224 */ /* 0x002fe400078e004a */
[----:B------:R-:W-:-:S05]  /*87520*/  IMAD.MOV.U32 R3, RZ, RZ, R75 ;  /* 0x000000ffff037224 */ /* 0x000fca00078e004b */
[----:B------:R1:W-:Y:S02]  /*87530*/  LDGSTS.E [R0+0xb000], [R2.64], P0 ;  /* 0x0b00000002007fae */ /* 0x0003e4000812184c */
[----:B-1----:R-:W-:Y:S01]  /*87540*/  IMAD.MOV.U32 R2, RZ, RZ, R5 ;  /* 0x000000ffff027224 */ /* 0x002fe200078e0005 */
[----:B---3--:R-:W-:-:S05]  /*87550*/  IADD3.X R40, R40, UR10, RZ, P1, !PT ;  /* 0x0000000a28287c10 */ /* 0x008fca0008ffe4ff */
[----:B------:R-:W-:Y:S01]  /*87560*/  IMAD.MOV.U32 R3, RZ, RZ, R40 ;  /* 0x000000ffff037224 */ /* 0x000fe200078e0028 */
[----:B------:R1:W-:Y:S01]  /*87570*/  STL [R1+0x7ac], R40 ;  /* 0x0007ac2801007387 */ /* 0x0003e20000100800 */
[----:B------:R-:W-:-:S03]  /*87580*/  IADD3.X R41, R41, UR10, RZ, P2, !PT ;  /* 0x0000000a29297c10 */ /* 0x000fc600097fe4ff */
[----:B------:R-:W-:Y:S04]  /*87590*/  STL [R1+0x7f0], R39 ;  /* 0x0007f02701007387 */ /* 0x000fe80000100800 */
[----:B------:R3:W-:Y:S04]  /*875a0*/  LDGSTS.E [R0+0xc000], [R2.64], P0 ;  /* 0x0c00000002007fae */ /* 0x0007e8000812184c */
[----:B-1----:R-:W4:Y:S04]  /*875b0*/  LDL.LU R40, [R1+0x930] ;  /* 0x0009300001287983 */ /* 0x002f280000300800 */
[----:B------:R1:W-:Y:S04]  /*875c0*/  STL [R1+0x7ec], R41 ;  /* 0x0007ec2901007387 */ /* 0x0003e80000100800 */
[----:B------:R-:W4:Y:S01]  /*875d0*/  LDL.LU R5, [R1+0x970] ;  /* 0x0009700001057983 */ /* 0x000f220000300800 */
[----:B---3--:R-:W-:Y:S01]  /*875e0*/  IMAD.MOV.U32 R3, RZ, RZ, R41 ;  /* 0x000000ffff037224 */ /* 0x008fe200078e0029 */
[----:B--2---:R-:W-:-:S02]  /*875f0*/  IADD3 R6, P1, R6, UR11, RZ ;  /* 0x0000000b06067c10 */ /* 0x004fc4000ff3e0ff */
[----:B-1----:R-:W2:Y:S01]  /*87600*/  LDL.LU R41, [R1+0x92c] ;  /* 0x00092c0001297983 */ /* 0x002ea20000300800 */
[----:B------:R-:W-:Y:S01]  /*87610*/  IMAD.MOV.U32 R2, RZ, RZ, R39 ;  /* 0x000000ffff027224 */ /* 0x000fe200078e0027 */
[----:B-----5:R-:W-:Y:S02]  /*87620*/  IADD3 R36, P2, R36, UR11, RZ ;  /* 0x0000000b24247c10 */ /* 0x020fe4000ff5e0ff */
[----:B------:R-:W3:Y:S04]  /*87630*/  LDL.LU R39, [R1+0x96c] ;  /* 0x00096c0001277983 */ /* 0x000ee80000300800 */
[----:B------:R1:W-:Y:S04]  /*87640*/  LDGSTS.E [R0+0xd000], [R2.64], P0 ;  /* 0x0d00000002007fae */ /* 0x0003e8000812184c */
[----:B------:R-:W-:Y:S01]  /*87650*/  STL [R1+0x830], R6 ;  /* 0x0008300601007387 */ /* 0x000fe20000100800 */
[----:B------:R-:W-:Y:S01]  /*87660*/  IADD3.X R7, R7, UR10, RZ, P1, !PT ;  /* 0x0000000a07077c10 */ /* 0x000fe20008ffe4ff */
[----:B-1----:R-:W-:-:S04]  /*87670*/  IMAD.MOV.U32 R2, RZ, RZ, R6 ;  /* 0x000000ffff027224 */ /* 0x002fc800078e0006 */
[----:B------:R-:W-:Y:S01]  /*87680*/  IMAD.MOV.U32 R3, RZ, RZ, R7 ;  /* 0x000000ffff037224 */ /* 0x000fe200078e0007 */
[----:B------:R1:W-:Y:S01]  /*87690*/  STL [R1+0x82c], R7 ;  /* 0x00082c0701007387 */ /* 0x0003e20000100800 */
[----:B------:R-:W-:-:S03]  /*876a0*/  IADD3.X R42, R42, UR10, RZ, P2, !PT ;  /* 0x0000000a2a2a7c10 */ /* 0x000fc600097fe4ff */
[----:B------:R-:W-:Y:S04]  /*876b0*/  STL [R1+0x870], R36 ;  /* 0x0008702401007387 */ /* 0x000fe80000100800 */
[----:B------:R5:W-:Y:S04]  /*876c0*/  LDGSTS.E [R0+0xe000], [R2.64], P0 ;  /* 0x0e00000002007fae */ /* 0x000be8000812184c */
[----:B-1----:R-:W3:Y:S04]  /*876d0*/  LDL.LU R7, [R1+0x9b0] ;  /* 0x0009b00001077983 */ /* 0x002ee80000300800 */
[----:B------:R1:W-:Y:S04]  /*876e0*/  STL [R1+0x86c], R42 ;  /* 0x00086c2a01007387 */ /* 0x0003e80000100800 */
[----:B------:R-:W3:Y:S01]  /*876f0*/  LDL.LU R6, [R1+0x9f0] ;  /* 0x0009f00001067983 */ /* 0x000ee20000300800 */
[----:B-----5:R-:W-:-:S03]  /*87700*/  IMAD.MOV.U32 R3, RZ, RZ, R42 ;  /* 0x000000ffff037224 */ /* 0x020fc600078e002a */
[----:B-1----:R-:W5:Y:S01]  /*87710*/  LDL.LU R42, [R1+0x9ac] ;  /* 0x0009ac00012a7983 */ /* 0x002f620000300800 */
[----:B------:R-:W-:Y:S01]  /*87720*/  IMAD.MOV.U32 R2, RZ, RZ, R36 ;  /* 0x000000ffff027224 */ /* 0x000fe200078e0024 */
[----:B------:R-:W-:Y:S02]  /*87730*/  IADD3 R37, P1, R37, UR11, RZ ;  /* 0x0000000b25257c10 */ /* 0x000fe4000ff3e0ff */
[----:B------:R-:W5:Y:S01]  /*87740*/  LDL.LU R36, [R1+0x9ec] ;  /* 0x0009ec0001247983 */ /* 0x000f620000300800 */
[----:B------:R-:W-:-:S03]  /*87750*/  IADD3 R4, P2, R4, UR11, RZ ;  /* 0x0000000b04047c10 */ /* 0x000fc6000ff5e0ff */
[----:B------:R1:W-:Y:S04]  /*87760*/  STL [R1+0x8b0], R37 ;  /* 0x0008b02501007387 */ /* 0x0003e80000100800 */
[----:B------:R1:W-:Y:S01]  /*87770*/  LDGSTS.E [R0+0xf000], [R2.64], P0 ;  /* 0x0f00000002007fae */ /* 0x0003e2000812184c */
[----:B------:R-:W-:Y:S01]  /*87780*/  IADD3.X R43, R43, UR10, RZ, P1, !PT ;  /* 0x0000000a2b2b7c10 */ /* 0x000fe20008ffe4ff */
[----:B-1----:R-:W-:-:S04]  /*87790*/  IMAD.MOV.U32 R2, RZ, RZ, R37 ;  /* 0x000000ffff027224 */ /* 0x002fc800078e0025 */
[----:B------:R1:W-:Y:S01]  /*877a0*/  STL [R1+0x8ac], R43 ;  /* 0x0008ac2b01007387 */ /* 0x0003e20000100800 */
[----:B------:R-:W-:-:S03]  /*877b0*/  IADD3.X R38, R38, UR10, RZ, P2, !PT ;  /* 0x0000000a26267c10 */ /* 0x000fc600097fe4ff */
[----:B------:R1:W-:Y:S01]  /*877c0*/  STL [R1+0x8f0], R4 ;  /* 0x0008f00401007387 */ /* 0x0003e20000100800 */
[----:B------:R-:W-:-:S03]  /*877d0*/  MOV R3, R43 ;  /* 0x0000002b00037202 */ /* 0x000fc60000000f00 */
[----:B------:R-:W5:Y:S04]  /*877e0*/  LDL.LU R37, [R1+0xa30] ;  /* 0x000a300001257983 */ /* 0x000f680000300800 */
[----:B------:R1:W-:Y:S04]  /*877f0*/  STL [R1+0x8ec], R38 ;  /* 0x0008ec2601007387 */ /* 0x0003e80000100800 */
[----:B------:R-:W5:Y:S04]  /*87800*/  LDL.LU R74, [R1+0xa70] ;  /* 0x000a7000014a7983 */ /* 0x000f680000300800 */
[----:B-1----:R-:W5:Y:S04]  /*87810*/  LDL.LU R43, [R1+0xa2c] ;  /* 0x000a2c00012b7983 */ /* 0x002f680000300800 */
[----:B------:R-:W5:Y:S04]  /*87820*/  LDL.LU R75, [R1+0xa6c] ;  /* 0x000a6c00014b7983 */ /* 0x000f680000300800 */
[----:B------:R1:W-:Y:S02]  /*87830*/  LDGSTS.E [R0+0x10000], [R2.64], P0 ;  /* 0x1000000002007fae */ /* 0x0003e4000812184c */
[----:B-1----:R-:W-:-:S02]  /*87840*/  IMAD.MOV.U32 R2, RZ, RZ, R4 ;  /* 0x000000ffff027224 */ /* 0x002fc400078e0004 */
[----:B------:R-:W-:Y:S01]  /*87850*/  IMAD.MOV.U32 R3, RZ, RZ, R38 ;  /* 0x000000ffff037224 */ /* 0x000fe200078e0026 */
[----:B------:R-:W5:Y:S04]  /*87860*/  LDL.LU R4, [R1+0xab0] ;  /* 0x000ab00001047983 */ /* 0x000f680000300800 */
[----:B------:R-:W5:Y:S04]  /*87870*/  LDL.LU R38, [R1+0xaf0] ;  /* 0x000af00001267983 */ /* 0x000f680000300800 */
[----:B------:R1:W-:Y:S01]  /*87880*/  LDGSTS.E [R0+0x11000], [R2.64], P0 ;  /* 0x1100000002007fae */ /* 0x0003e2000812184c */
[----:B----4-:R-:W-:-:S05]  /*87890*/  IADD3 R40, P1, R40, UR11, RZ ;  /* 0x0000000b28287c10 */ /* 0x010fca000ff3e0ff */
[----:B------:R4:W-:Y:S01]  /*878a0*/  STL [R1+0x930], R40 ;  /* 0x0009302801007387 */ /* 0x0009e20000100800 */
[----:B------:R-:W-:Y:S02]  /*878b0*/  IADD3 R5, P2, R5, UR11, RZ ;  /* 0x0000000b05057c10 */ /* 0x000fe4000ff5e0ff */
[----:B--2---:R-:W-:Y:S01]  /*878c0*/  IADD3.X R41, R41, UR10, RZ, P1, !PT ;  /* 0x0000000a29297c10 */ /* 0x004fe20008ffe4ff */
[----:B-1----:R-:W-:Y:S01]  /*878d0*/  IMAD.MOV.U32 R2, RZ, RZ, R40 ;  /* 0x000000ffff027224 */ /* 0x002fe200078e0028 */
[----:B---3--:R-:W-:-:S03]  /*878e0*/  IADD3.X R39, R39, UR10, RZ, P2, !PT ;  /* 0x0000000a27277c10 */ /* 0x008fc600097fe4ff */
[----:B------:R1:W-:Y:S04]  /*878f0*/  STL [R1+0x92c], R41 ;  /* 0x00092c2901007387 */ /* 0x0003e80000100800 */
[----:B------:R2:W-:Y:S04]  /*87900*/  STL [R1+0x970], R5 ;  /* 0x0009700501007387 */ /* 0x0005e80000100800 */
[----:B----4-:R-:W3:Y:S01]  /*87910*/  LDL.LU R40, [R1+0xaac] ;  /* 0x000aac0001287983 */ /* 0x010ee20000300800 */
[----:B------:R-:W-:-:S03]  /*87920*/  IMAD.MOV.U32 R3, RZ, RZ, R41 ;  /* 0x000000ffff037224 */ /* 0x000fc600078e0029 */
[----:B------:R4:W-:Y:S04]  /*87930*/  STL [R1+0x96c], R39 ;  /* 0x00096c2701007387 */ /* 0x0009e80000100800 */
[----:B-1----:R-:W3:Y:S04]  /*87940*/  LDL.LU R41, [R1+0xaec] ;  /* 0x000aec0001297983 */ /* 0x002ee80000300800 */
[----:B------:R1:W-:Y:S02]  /*87950*/  LDGSTS.E [R0+0x12000], [R2.64], P0 ;  /* 0x1200000002007fae */ /* 0x0003e4000812184c */
[----:B-1----:R-:W-:Y:S01]  /*87960*/  IMAD.MOV.U32 R2, RZ, RZ, R5 ;  /* 0x000000ffff027224 */ /* 0x002fe200078e0005 */
[----:B------:R-:W-:Y:S01]  /*87970*/  IADD3 R7, P1, R7, UR11, RZ ;  /* 0x0000000b07077c10 */ /* 0x000fe2000ff3e0ff */
[----:B------:R-:W-:Y:S01]  /*87980*/  IMAD.MOV.U32 R3, RZ, RZ, R39 ;  /* 0x000000ffff037224 */ /* 0x000fe200078e0027 */
[----:B--2---:R-:W2:Y:S04]  /*87990*/  LDL.LU R5, [R1+0xb30] ;  /* 0x000b300001057983 */ /* 0x004ea80000300800 */
[----:B----4-:R-:W4:Y:S01]  /*879a0*/  LDL.LU R39, [R1+0xb70] ;  /* 0x000b700001277983 */ /* 0x010f220000300800 */
[----:B------:R-:W-:-:S03]  /*879b0*/  IADD3 R6, P2, R6, UR11, RZ ;  /* 0x0000000b06067c10 */ /* 0x000fc6000ff5e0ff */
[----:B------:R1:W-:Y:S01]  /*879c0*/  STL [R1+0x9b0], R7 ;  /* 0x0009b00701007387 */ /* 0x0003e20000100800 */
[----:B-----5:R-:W-:-:S03]  /*879d0*/  IADD3.X R42, R42, UR10, RZ, P1, !PT ;  /* 0x0000000a2a2a7c10 */ /* 0x020fc60008ffe4ff */
[----:B------:R5:W-:Y:S01]  /*879e0*/  LDGSTS.E [R0+0x13000], [R2.64], P0 ;  /* 0x1300000002007fae */ /* 0x000be2000812184c */
[----:B------:R-:W-:-:S03]  /*879f0*/  IADD3.X R36, R36, UR10, RZ, P2, !PT ;  /* 0x0000000a24247c10 */ /* 0x000fc600097fe4ff */
[----:B------:R1:W-:Y:S04]  /*87a00*/  STL [R1+0x9ac], R42 ;  /* 0x0009ac2a01007387 */ /* 0x0003e80000100800 */
[----:B------:R-:W-:Y:S01]  /*87a10*/  STL [R1+0x9f0], R6 ;  /* 0x0009f00601007387 */ /* 0x000fe20000100800 */
[----:B-----5:R-:W-:-:S03]  /*87a20*/  IMAD.MOV.U32 R2, RZ, RZ, R7 ;  /* 0x000000ffff027224 */ /* 0x020fc600078e0007 */
[----:B-1----:R-:W4:Y:S01]  /*87a30*/  LDL.LU R7, [R1+0xb2c] ;  /* 0x000b2c0001077983 */ /* 0x002f220000300800 */
[----:B------:R-:W-:-:S03]  /*87a40*/  IMAD.MOV.U32 R3, RZ, RZ, R42 ;  /* 0x000000ffff037224 */ /* 0x000fc600078e002a */
[----:B------:R1:W-:Y:S04]  /*87a50*/  STL [R1+0x9ec], R36 ;  /* 0x0009ec2401007387 */ /* 0x0003e80000100800 */
[----:B------:R-:W4:Y:S04]  /*87a60*/  LDL.LU R42, [R1+0xb6c] ;  /* 0x000b6c00012a7983 */ /* 0x000f280000300800 */
[----:B------:R1:W-:Y:S01]  /*87a70*/  LDGSTS.E [R0+0x14000], [R2.64], P0 ;  /* 0x1400000002007fae */ /* 0x0003e2000812184c */
[----:B------:R-:W-:Y:S01]  /*87a80*/  IADD3 R37, P1, R37, UR11, RZ ;  /* 0x0000000b25257c10 */ /* 0x000fe2000ff3e0ff */
[----:B-1----:R-:W-:-:S02]  /*87a90*/  IMAD.MOV.U32 R2, RZ, RZ, R6 ;  /* 0x000000ffff027224 */ /* 0x002fc400078e0006 */
[----:B------:R-:W-:Y:S01]  /*87aa0*/  IMAD.MOV.U32 R3, RZ, RZ, R36 ;  /* 0x000000ffff037224 */ /* 0x000fe200078e0024 */
[----:B------:R-:W-:Y:S01]  /*87ab0*/  IADD3 R74, P2, R74, UR11, RZ ;  /* 0x0000000b4a4a7c10 */ /* 0x000fe2000ff5e0ff */
[----:B------:R-:W4:Y:S01]  /*87ac0*/  LDL.LU R36, [R1+0xbb0] ;  /* 0x000bb00001247983 */ /* 0x000f220000300800 */
[----:B------:R-:W-:-:S03]  /*87ad0*/  IADD3.X R43, R43, UR10, RZ, P1, !PT ;  /* 0x0000000a2b2b7c10 */ /* 0x000fc60008ffe4ff */
[----:B------:R-:W4:Y:S01]  /*87ae0*/  LDL.LU R6, [R1+0xbf0] ;  /* 0x000bf00001067983 */ /* 0x000f220000300800 */
[----:B------:R-:W-:-:S03]  /*87af0*/  IADD3.X R75, R75, UR10, RZ, P2, !PT ;  /* 0x0000000a4b4b7c10 */ /* 0x000fc600097fe4ff */
[----:B------:R-:W-:Y:S04]  /*87b00*/  STL [R1+0xa30], R37 ;  /* 0x000a302501007387 */ /* 0x000fe80000100800 */
[----:B------:R1:W-:Y:S04]  /*87b10*/  LDGSTS.E [R0+0x15000], [R2.64], P0 ;  /* 0x1500000002007fae */ /* 0x0003e8000812184c */
[----:B------:R1:W-:Y:S04]  /*87b20*/  STL [R1+0xa2c], R43 ;  /* 0x000a2c2b01007387 */ /* 0x0003e80000100800 */
[----:B------:R-:W-:Y:S01]  /*87b30*/  STL [R1+0xa70], R74 ;  /* 0x000a704a01007387 */ /* 0x000fe20000100800 */
[----:B-1----:R-:W-:-:S03]  /*87b40*/  IMAD.MOV.U32 R3, RZ, RZ, R43 ;  /* 0x000000ffff037224 */ /* 0x002fc600078e002b */
[----:B------:R-:W4:Y:S01]  /*87b50*/  LDL.LU R43, [R1+0xbac] ;  /* 0x000bac00012b7983 */ /* 0x000f220000300800 */
[----:B------:R-:W-:-:S03]  /*87b60*/  IMAD.MOV.U32 R2, RZ, RZ, R37 ;  /* 0x000000ffff027224 */ /* 0x000fc600078e0025 */
[----:B------:R-:W-:Y:S04]  /*87b70*/  STL [R1+0xa6c], R75 ;  /* 0x000a6c4b01007387 */ /* 0x000fe80000100800 */
[----:B------:R-:W4:Y:S01]  /*87b80*/  LDL.LU R37, [R1+0xbec] ;  /* 0x000bec0001257983 */ /* 0x000f220000300800 */
        /* <DEDUP_REMOVED lines=14> */
[----:B-1----:R-:W5:Y:S04]  /*87c70*/  LDL.LU R40, [R1+0xc30] ;  /* 0x000c300001287983 */ /* 0x002f680000300800 */
[----:B------:R1:W-:Y:S04]  /*87c80*/  STL [R1+0xaec], R41 ;  /* 0x000aec2901007387 */ /* 0x0003e80000100800 */
[----:B------:R-:W5:Y:S01]  /*87c90*/  LDL.LU R4, [R1+0xc70] ;  /* 0x000c700001047983 */ /* 0x000f620000300800 */
[----:B---3--:R-:W-:-:S02]  /*87ca0*/  MOV R3, R41 ;  /* 0x0000002900037202 */ /* 0x008fc40000000f00 */
[----:B--2---:R-:W-:Y:S01]  /*87cb0*/  IADD3 R5, P1, R5, UR11, RZ ;  /* 0x0000000b05057c10 */ /* 0x004fe2000ff3e0ff */
[----:B-1----:R-:W2:Y:S01]  /*87cc0*/  LDL.LU R41, [R1+0xc2c] ;  /* 0x000c2c0001297983 */ /* 0x002ea20000300800 */
[----:B------:R-:W-:Y:S01]  /*87cd0*/  IMAD.MOV.U32 R2, RZ, RZ, R38 ;  /* 0x000000ffff027224 */ /* 0x000fe200078e0026 */
[----:B----4-:R-:W-:Y:S02]  /*87ce0*/  IADD3 R39, P2, R39, UR11, RZ ;  /* 0x0000000b27277c10 */ /* 0x010fe4000ff5e0ff */
[----:B------:R-:W3:Y:S04]  /*87cf0*/  LDL.LU R38, [R1+0xc6c] ;  /* 0x000c6c0001267983 */ /* 0x000ee80000300800 */
[----:B------:R1:W-:Y:S04]  /*87d00*/  LDGSTS.E [R0+0x19000], [R2.64], P0 ;  /* 0x1900000002007fae */ /* 0x0003e8000812184c */
[----:B------:R-:W-:Y:S01]  /*87d10*/  STL [R1+0xb30], R5 ;  /* 0x000b300501007387 */ /* 0x000fe20000100800 */
[----:B-1----:R-:W-:Y:S01]  /*87d20*/  IMAD.MOV.U32 R2, RZ, RZ, R5 ;  /* 0x000000ffff027224 */ /* 0x002fe200078e0005 */
[----:B------:R-:W-:-:S05]  /*87d30*/  IADD3.X R7, R7, UR10, RZ, P1, !PT ;  /* 0x0000000a07077c10 */ /* 0x000fca0008ffe4ff */
        /* <DEDUP_REMOVED lines=8> */
[----:B----4-:R-:W-:-:S03]  /*87dc0*/  IMAD.MOV.U32 R3, RZ, RZ, R42 ;  /* 0x000000ffff037224 */ /* 0x010fc600078e002a */
[----:B-1----:R-:W4:Y:S01]  /*87dd0*/  LDL.LU R42, [R1+0xcac] ;  /* 0x000cac00012a7983 */ /* 0x002f220000300800 */
[----:B------:R-:W-:Y:S01]  /*87de0*/  IMAD.MOV.U32 R2, RZ, RZ, R39 ;  /* 0x000000ffff027224 */ /* 0x000fe200078e0027 */
[----:B------:R-:W-:Y:S02]  /*87df0*/  IADD3 R36, P1, R36, UR11, RZ ;  /* 0x0000000b24247c10 */ /* 0x000fe4000ff3e0ff */
[----:B------:R-:W4:Y:S01]  /*87e00*/  LDL.LU R39, [R1+0xcec] ;  /* 0x000cec0001277983 */ /* 0x000f220000300800 */
        /* <DEDUP_REMOVED lines=8> */
[----:B------:R-:W-:-:S03]  /*87e90*/  IMAD.MOV.U32 R3, RZ, RZ, R43 ;  /* 0x000000ffff037224 */ /* 0x000fc600078e002b */
[----:B------:R-:W4:Y:S04]  /*87ea0*/  LDL.LU R36, [R1+0xd30] ;  /* 0x000d300001247983 */ /* 0x000f280000300800 */
        /* <DEDUP_REMOVED lines=10> */
[----:B-----5:R-:W-:-:S05]  /*87f50*/  IADD3 R40, P1, R40, UR11, RZ ;  /* 0x0000000b28287c10 */ /* 0x020fca000ff3e0ff */
[----:B------:R5:W-:Y:S01]  /*87f60*/  STL [R1+0xc30], R40 ;  /* 0x000c302801007387 */ /* 0x000be20000100800 */
[----:B------:R-:W-:Y:S02]  /*87f70*/  IADD3 R4, P2, R4, UR11, RZ ;  /* 0x0000000b04047c10 */ /* 0x000fe4000ff5e0ff */
[----:B--2---:R-:W-:Y:S01]  /*87f80*/  IADD3.X R41, R41, UR10, RZ, P1, !PT ;  /* 0x0000000a29297c10 */ /* 0x004fe20008ffe4ff */
[----:B-1----:R-:W-:Y:S01]  /*87f90*/  IMAD.MOV.U32 R2, RZ, RZ, R40 ;  /* 0x000000ffff027224 */ /* 0x002fe200078e0028 */
[----:B---3--:R-:W-:-:S03]  /*87fa0*/  IADD3.X R38, R38, UR10, RZ, P2, !PT ;  /* 0x0000000a26267c10 */ /* 0x008fc600097fe4ff */
[----:B------:R1:W-:Y:S04]  /*87fb0*/  STL [R1+0xc2c], R41 ;  /* 0x000c2c2901007387 */ /* 0x0003e80000100800 */
[----:B------:R2:W-:Y:S04]  /*87fc0*/  STL [R1+0xc70], R4 ;  /* 0x000c700401007387 */ /* 0x0005e80000100800 */
[----:B-----5:R-:W3:Y:S01]  /*87fd0*/  LDL.LU R40, [R1+0xdac] ;  /* 0x000dac0001287983 */ /* 0x020ee20000300800 */
[----:B------:R-:W-:-:S03]  /*87fe0*/  IMAD.MOV.U32 R3, RZ, RZ, R41 ;  /* 0x000000ffff037224 */ /* 0x000fc600078e0029 */
[----:B------:R5:W-:Y:S04]  /*87ff0*/  STL [R1+0xc6c], R38 ;  /* 0x000c6c2601007387 */ /* 0x000be80000100800 */
[----:B-1----:R-:W3:Y:S04]  /*88000*/  LDL.LU R41, [R1+0xdec] ;  /* 0x000dec0001297983 */ /* 0x002ee80000300800 */
[----:B------:R1:W-:Y:S02]  /*88010*/  LDGSTS.E [R0+0x1e000], [R2.64], P0 ;  /* 0x1e00000002007fae */ /* 0x0003e4000812184c */
[----:B-1----:R-:W-:-:S02]  /*88020*/  IMAD.MOV.U32 R2, RZ, RZ, R4 ;  /* 0x000000ffff027224 */ /* 0x002fc400078e0004 */
[----:B------:R-:W-:Y:S01]  /*88030*/  IMAD.MOV.U32 R3, RZ, RZ, R38 ;  /* 0x000000ffff037224 */ /* 0x000fe200078e0026 */
[----:B--2---:R-:W2:Y:S01]  /*88040*/  LDL.LU R4, [R1+0xe30] ;  /* 0x000e300001047983 */ /* 0x004ea20000300800 */
[----:B------:R-:W-:-:S03]  /*88050*/  IADD3 R7, P1, R7, UR11, RZ ;  /* 0x0000000b07077c10 */ /* 0x000fc6000ff3e0ff */
[----:B-----5:R-:W5:Y:S04]  /*88060*/  LDL.LU R38, [R1+0xe70] ;  /* 0x000e700001267983 */ /* 0x020f680000300800 */
[----:B------:R1:W-:Y:S01]  /*88070*/  STL [R1+0xcb0], R7 ;  /* 0x000cb00701007387 */ /* 0x0003e20000100800 */
[----:B------:R-:W-:-:S03]  /*88080*/  IADD3 R5, P2, R5, UR11, RZ ;  /* 0x0000000b05057c10 */ /* 0x000fc6000ff5e0ff */
[----:B------:R1:W-:Y:S01]  /*88090*/  LDGSTS.E [R0+0x1f000], [R2.64], P0 ;  /* 0x1f00000002007fae */ /* 0x0003e2000812184c */
[----:B----4-:R-:W-:Y:S02]  /*880a0*/  IADD3.X R42, R42, UR10, RZ, P1, !PT ;  /* 0x0000000a2a2a7c10 */ /* 0x010fe40008ffe4ff */
[----:B------:R-:W-:-:S03]  /*880b0*/  IADD3.X R39, R39, UR10, RZ, P2, !PT ;  /* 0x0000000a27277c10 */ /* 0x000fc600097fe4ff */
[----:B------:R4:W-:Y:S01]  /*880c0*/  STL [R1+0xcac], R42 ;  /* 0x000cac2a01007387 */ /* 0x0009e20000100800 */
[----:B-1----:R-:W-:-:S03]  /*880d0*/  IMAD.MOV.U32 R2, RZ, RZ, R7 ;  /* 0x000000ffff027224 */ /* 0x002fc600078e0007 */
[----:B------:R-:W-:Y:S04]  /*880e0*/  STL [R1+0xcf0], R5 ;  /* 0x000cf00501007387 */ /* 0x000fe80000100800 */
[----:B------:R-:W5:Y:S01]  /*880f0*/  LDL.LU R7, [R1+0xe2c] ;  /* 0x000e2c0001077983 */ /* 0x000f620000300800 */
[----:B------:R-:W-:-:S03]  /*88100*/  IMAD.MOV.U32 R3, RZ, RZ, R42 ;  /* 0x000000ffff037224 */ /* 0x000fc600078e002a */
[----:B------:R1:W-:Y:S04]  /*88110*/  STL [R1+0xcec], R39 ;  /* 0x000cec2701007387 */ /* 0x0003e80000100800 */
[----:B----4-:R-:W5:Y:S04]  /*88120*/  LDL.LU R42, [R1+0xe6c] ;  /* 0x000e6c00012a7983 */ /* 0x010f680000300800 */
[----:B------:R1:W-:Y:S01]  /*88130*/  LDGSTS.E [R0+0x20000], [R2.64], P0 ;  /* 0x2000000002007fae */ /* 0x0003e2000812184c */
[----:B------:R-:W-:Y:S01]  /*88140*/  IADD3 R36, P1, R36, UR11, RZ ;  /* 0x0000000b24247c10 */ /* 0x000fe2000ff3e0ff */
[----:B-1----:R-:W-:-:S02]  /*88150*/  IMAD.MOV.U32 R2, RZ, RZ, R5 ;  /* 0x000000ffff027224 */ /* 0x002fc400078e0005 */
[----:B------:R-:W-:Y:S02]  /*88160*/  IMAD.MOV.U32 R3, RZ, RZ, R39 ;  /* 0x000000ffff037224 */ /* 0x000fe400078e0027 */
[----:B------:R-:W5:Y:S01]  /*88170*/  LDL.LU R39, [R1+0xeb0] ;  /* 0x000eb00001277983 */ /* 0x000f620000300800 */
[----:B------:R-:W-:-:S03]  /*88180*/  IADD3 R74, P2, R74, UR11, RZ ;  /* 0x0000000b4a4a7c10 */ /* 0x000fc6000ff5e0ff */
[----:B------:R-:W5:Y:S01]  /*88190*/  LDL.LU R5, [R1+0xef0] ;  /* 0x000ef00001057983 */ /* 0x000f620000300800 */
[----:B------:R-:W-:-:S03]  /*881a0*/  IADD3.X R43, R43, UR10, RZ, P1, !PT ;  /* 0x0000000a2b2b7c10 */ /* 0x000fc60008ffe4ff */
[----:B------:R-:W-:Y:S01]  /*881b0*/  STL [R1+0xd30], R36 ;  /* 0x000d302401007387 */ /* 0x000fe20000100800 */
[----:B------:R-:W-:-:S03]  /*881c0*/  IADD3.X R75, R75, UR10, RZ, P2, !PT ;  /* 0x0000000a4b4b7c10 */ /* 0x000fc600097fe4ff */
[----:B------:R1:W-:Y:S04]  /*881d0*/  LDGSTS.E [R0+0x21000], [R2.64], P0 ;  /* 0x2100000002007fae */ /* 0x0003e8000812184c */
[----:B------:R1:W-:Y:S04]  /*881e0*/  STL [R1+0xd2c], R43 ;  /* 0x000d2c2b01007387 */ /* 0x0003e80000100800 */
[----:B------:R-:W-:Y:S01]  /*881f0*/  STL [R1+0xd70], R74 ;  /* 0x000d704a01007387 */ /* 0x000fe20000100800 */
[----:B-1----:R-:W-:-:S03]  /*88200*/  MOV R3, R43 ;  /* 0x0000002b00037202 */ /* 0x002fc60000000f00 */
        /* <DEDUP_REMOVED lines=39> */
[----:B-----5:R-:W-:Y:S01]  /*88480*/  IMAD.MOV.U32 R3, RZ, RZ, R42 ;  /* 0x000000ffff037224 */ /* 0x020fe200078e002a */
[----:B------:R-:W-:-:S02]  /*88490*/  IADD3 R39, P1, R39, UR11, RZ ;  /* 0x0000000b27277c10 */ /* 0x000fc4000ff3e0ff */
[----:B-1----:R-:W5:Y:S01]  /*884a0*/  LDL.LU R42, [R1+0xfac] ;  /* 0x000fac00012a7983 */ /* 0x002f620000300800 */
[----:B------:R-:W-:Y:S01]  /*884b0*/  IMAD.MOV.U32 R2, RZ, RZ, R38 ;  /* 0x000000ffff027224 */ /* 0x000fe200078e0026 */
[----:B------:R-:W-:Y:S02]  /*884c0*/  IADD3 R5, P2, R5, UR11, RZ ;  /* 0x0000000b05057c10 */ /* 0x000fe4000ff5e0ff */
[----:B------:R-:W5:Y:S04]  /*884d0*/  LDL.LU R38, [R1+0xfec] ;  /* 0x000fec0001267983 */ /* 0x000f680000300800 */
        /* <DEDUP_REMOVED lines=33> */
[----:B------:R-:W-:Y:S01]  /*886f0*/  MOV R3, R37 ;  /* 0x0000002500037202 */ /* 0x000fe20000000f00 */
[----:B--2---:R-:W2:Y:S01]  /*88700*/  LDL.LU R6, [R1+0x1130] ;  /* 0x0011300001067983 */ /* 0x004ea20000300800 */
[----:B------:R-:W-:-:S03]  /*88710*/  IADD3 R7, P1, R7, UR11, RZ ;  /* 0x0000000b07077c10 */ /* 0x000fc6000ff3e0ff */
[----:B----4-:R-:W4:Y:S04]  /*88720*/  LDL.LU R37, [R1+0x1170] ;  /* 0x0011700001257983 */ /* 0x010f280000300800 */
[----:B------:R1:W-:Y:S01]  /*88730*/  STL [R1+0xfb0], R7 ;  /* 0x000fb00701007387 */ /* 0x0003e20000100800 */
[----:B------:R-:W-:-:S03]  /*88740*/  IADD3 R4, P2, R4, UR11, RZ ;  /* 0x0000000b04047c10 */ /* 0x000fc6000ff5e0ff */
[----:B------:R1:W-:Y:S01]  /*88750*/  LDGSTS.E [R0+0x2b000], [R2.64], P0 ;  /* 0x2b00000002007fae */ /* 0x0003e2000812184c */
[----:B-----5:R-:W-:Y:S02]  /*88760*/  IADD3.X R42, R42, UR10, RZ, P1, !PT ;  /* 0x0000000a2a2a7c10 */ /* 0x020fe40008ffe4ff */
[----:B------:R-:W-:-:S03]  /*88770*/  IADD3.X R38, R38, UR10, RZ, P2, !PT ;  /* 0x0000000a26267c10 */ /* 0x000fc600097fe4ff */
[----:B------:R5:W-:Y:S01]  /*88780*/  STL [R1+0xfac], R42 ;  /* 0x000fac2a01007387 */ /* 0x000be20000100800 */
[----:B-1----:R-:W-:-:S03]  /*88790*/  IMAD.MOV.U32 R2, RZ, RZ, R7 ;  /* 0x000000ffff027224 */ /* 0x002fc600078e0007 */
[----:B------:R-:W-:Y:S04]  /*887a0*/  STL [R1+0xff0], R4 ;  /* 0x000ff00401007387 */ /* 0x000fe80000100800 */
[----:B------:R-:W4:Y:S01]  /*887b0*/  LDL.LU R7, [R1+0x112c] ;  /* 0x00112c0001077983 */ /* 0x000f220000300800 */
[----:B------:R-:W-:-:S03]  /*887c0*/  IMAD.MOV.U32 R3, RZ, RZ, R42 ;  /* 0x000000ffff037224 */ /* 0x000fc600078e002a */
[----:B------:R1:W-:Y:S04]  /*887d0*/  STL [R1+0xfec], R38 ;  /* 0x000fec2601007387 */ /* 0x0003e80000100800 */
[----:B-----5:R-:W4:Y:S04]  /*887e0*/  LDL.LU R42, [R1+0x116c] ;  /* 0x00116c00012a7983 */ /* 0x020f280000300800 */
[----:B------:R1:W-:Y:S01]  /*887f0*/  LDGSTS.E [R0+0x2c000], [R2.64], P0 ;  /* 0x2c00000002007fae */ /* 0x0003e2000812184c */
[----:B------:R-:W-:Y:S01]  /*88800*/  IADD3 R39, P1, R39, UR11, RZ ;  /* 0x0000000b27277c10 */ /* 0x000fe2000ff3e0ff */
[----:B-1----:R-:W-:-:S02]  /*88810*/  IMAD.MOV.U32 R2, RZ, RZ, R4 ;  /* 0x000000ffff027224 */ /* 0x002fc400078e0004 */
[----:B------:R-:W-:Y:S02]  /*88820*/  IMAD.MOV.U32 R3, RZ, RZ, R38 ;  /* 0x000000ffff037224 */ /* 0x000fe400078e0026 */
[----:B------:R-:W4:Y:S01]  /*88830*/  LDL.LU R38, [R1+0x11b0] ;  /* 0x0011b00001267983 */ /* 0x000f220000300800 */
[----:B------:R-:W-:-:S03]  /*88840*/  IADD3 R74, P2, R74, UR11, RZ ;  /* 0x0000000b4a4a7c10 */ /* 0x000fc6000ff5e0ff */
[----:B------:R-:W4:Y:S01]  /*88850*/  LDL.LU R4, [R1+0x11f0] ;  /* 0x0011f00001047983 */ /* 0x000f220000300800 */
[----:B------:R-:W-:-:S03]  /*88860*/  IADD3.X R43, R43, UR10, RZ, P1, !PT ;  /* 0x0000000a2b2b7c10 */ /* 0x000fc60008ffe4ff */
[----:B------:R-:W-:Y:S01]  /*88870*/  STL [R1+0x1030], R39 ;  /* 0x0010302701007387 */ /* 0x000fe20000100800 */
[----:B------:R-:W-:-:S03]  /*88880*/  IADD3.X R75, R75, UR10, RZ, P2, !PT ;  /* 0x0000000a4b4b7c10 */ /* 0x000fc600097fe4ff */
        /* <DEDUP_REMOVED lines=25> */
[----:B---3--:R-:W-:Y:S01]  /*88a20*/  IMAD.MOV.U32 R3, RZ, RZ, R41 ;  /* 0x000000ffff037224 */ /* 0x008fe200078e0029 */
[----:B--2---:R-:W-:-:S02]  /*88a30*/  IADD3 R6, P1, R6, UR11, RZ ;  /* 0x0000000b06067c10 */ /* 0x004fc4000ff3e0ff */
        /* <DEDUP_REMOVED lines=16> */
[----:B----4-:R-:W-:Y:S01]  /*88b40*/  IMAD.MOV.U32 R3, RZ, RZ, R42 ;  /* 0x000000ffff037224 */ /* 0x010fe200078e002a */
[----:B------:R-:W-:-:S02]  /*88b50*/  IADD3 R38, P1, R38, UR11, RZ ;  /* 0x0000000b26267c10 */ /* 0x000fc4000ff3e0ff */
[----:B-1----:R-:W4:Y:S01]  /*88b60*/  LDL.LU R42, [R1+0x12ac] ;  /* 0x0012ac00012a7983 */ /* 0x002f220000300800 */
[----:B------:R-:W-:Y:S01]  /*88b70*/  IMAD.MOV.U32 R2, RZ, RZ, R37 ;  /* 0x000000ffff027224 */ /* 0x000fe200078e0025 */
[----:B------:R-:W-:Y:S02]  /*88b80*/  IADD3 R4, P2, R4, UR11, RZ ;  /* 0x0000000b04047c10 */ /* 0x000fe4000ff5e0ff */
[----:B------:R-:W4:Y:S04]  /*88b90*/  LDL.LU R37, [R1+0x12ec] ;  /* 0x0012ec0001257983 */ /* 0x000f280000300800 */
[----:B------:R1:W-:Y:S04]  /*88ba0*/  STL [R1+0x11b0], R38 ;  /* 0x0011b02601007387 */ /* 0x0003e80000100800 */
[----:B------:R1:W-:Y:S01]  /*88bb0*/  LDGSTS.E [R0+0x33000], [R2.64], P0 ;  /* 0x3300000002007fae */ /* 0x0003e2000812184c */
[----:B------:R-:W-:-:S05]  /*88bc0*/  IADD3.X R43, R43, UR10, RZ, P1, !PT ;  /* 0x0000000a2b2b7c10 */ /* 0x000fca0008ffe4ff */
[----:B------:R1:W-:Y:S01]  /*88bd0*/  STL [R1+0x11ac], R43 ;  /* 0x0011ac2b01007387 */ /* 0x0003e20000100800 */
[----:B------:R-:W-:-:S03]  /*88be0*/  IADD3.X R39, R39, UR10, RZ, P2, !PT ;  /* 0x0000000a27277c10 */ /* 0x000fc600097fe4ff */
[----:B------:R1:W-:Y:S02]  /*88bf0*/  STL [R1+0x11f0], R4 ;  /* 0x0011f00401007387 */ /* 0x0003e40000100800 */
[----:B-1----:R-:W-:Y:S02]  /*88c00*/  IMAD.MOV.U32 R2, RZ, RZ, R38 ;  /* 0x000000ffff027224 */ /* 0x002fe400078e0026 */
[----:B------:R-:W4:Y:S04]  /*88c10*/  LDL.LU R74, [R1+0x1330] ;  /* 0x00133000014a7983 */ /* 0x000f280000300800 */
[----:B------:R1:W-:Y:S04]  /*88c20*/  STL [R1+0x11ec], R39 ;  /* 0x0011ec2701007387 */ /* 0x0003e80000100800 */
[----:B------:R-:W4:Y:S04]  /*88c30*/  LDL.LU R38, [R1+0x1370] ;  /* 0x0013700001267983 */ /* 0x000f280000300800 */
[----:B------:R-:W4:Y:S01]  /*88c40*/  LDL.LU R75, [R1+0x132c] ;  /* 0x00132c00014b7983 */ /* 0x000f220000300800 */
[----:B------:R-:W-:-:S03]  /*88c50*/  MOV R3, R43 ;  /* 0x0000002b00037202 */ /* 0x000fc60000000f00 */
[----:B------:R-:W4:Y:S04]  /*88c60*/  LDL.LU R43, [R1+0x136c] ;  /* 0x00136c00012b7983 */ /* 0x000f280000300800 */
[----:B------:R1:W-:Y:S02]  /*88c70*/  LDGSTS.E [R0+0x34000], [R2.64], P0 ;  /* 0x3400000002007fae */ /* 0x0003e4000812184c */
[----:B-1----:R-:W-:Y:S02]  /*88c80*/  IMAD.MOV.U32 R2, RZ, RZ, R4 ;  /* 0x000000ffff027224 */ /* 0x002fe400078e0004 */
        /* <DEDUP_REMOVED lines=29> */
[----:B------:R1:W-:Y:S04]  /*88e60*/  STL [R1+0x12f0], R6 ;  /* 0x0012f00601007387 */ /* 0x0003e80000100800 */
[----:B------:R-:W5:Y:S01]  /*88e70*/  LDL.LU R7, [R1+0x142c] ;  /* 0x00142c0001077983 */ /* 0x000f620000300800 */
[----:B------:R-:W-:-:S03]  /*88e80*/  IMAD.MOV.U32 R3, RZ, RZ, R42 ;  /* 0x000000ffff037224 */ /* 0x000fc600078e002a */
[----:B------:R1:W-:Y:S04]  /*88e90*/  STL [R1+0x12ec], R37 ;  /* 0x0012ec2501007387 */ /* 0x0003e80000100800 */
[----:B----4-:R-:W5:Y:S04]  /*88ea0*/  LDL.LU R42, [R1+0x146c] ;  /* 0x00146c00012a7983 */ /* 0x010f680000300800 */
[----:B------:R1:W-:Y:S01]  /*88eb0*/  LDGSTS.E [R0+0x38000], [R2.64], P0 ;  /* 0x3800000002007fae */ /* 0x0003e2000812184c */
[----:B------:R-:W-:Y:S01]  /*88ec0*/  IADD3 R74, P1, R74, UR11, RZ ;  /* 0x0000000b4a4a7c10 */ /* 0x000fe2000ff3e0ff */
[----:B-1----:R-:W-:-:S02]  /*88ed0*/  IMAD.MOV.U32 R2, RZ, RZ, R6 ;  /* 0x000000ffff027224 */ /* 0x002fc400078e0006 */
[----:B------:R-:W-:Y:S01]  /*88ee0*/  IMAD.MOV.U32 R3, RZ, RZ, R37 ;  /* 0x000000ffff037224 */ /* 0x000fe200078e0025 */
[----:B------:R-:W5:Y:S01]  /*88ef0*/  LDL.LU R6, [R1+0x498] ;  /* 0x0004980001067983 */ /* 0x000f620000300800 */
[----:B------:R-:W-:-:S03]  /*88f00*/  IADD3 R38, P2, R38, UR11, RZ ;  /* 0x0000000b26267c10 */ /* 0x000fc6000ff5e0ff */
[----:B------:R1:W-:Y:S01]  /*88f10*/  LDGSTS.E [R0+0x39000], [R2.64], P0 ;  /* 0x3900000002007fae */ /* 0x0003e2000812184c */
[----:B------:R-:W-:-:S03]  /*88f20*/  IADD3.X R75, R75, UR10, RZ, P1, !PT ;  /* 0x0000000a4b4b7c10 */ /* 0x000fc60008ffe4ff */
[----:B------:R-:W5:Y:S01]  /*88f30*/  LDL.LU R37, [R1+0x4f8] ;  /* 0x0004f80001257983 */ /* 0x000f620000300800 */
[----:B------:R-:W-:-:S03]  /*88f40*/  IADD3.X R43, R43, UR10, RZ, P2, !PT ;  /* 0x0000000a2b2b7c10 */ /* 0x000fc600097fe4ff */
[----:B------:R-:W-:Y:S01]  /*88f50*/  STL [R1+0x1330], R74 ;  /* 0x0013304a01007387 */ /* 0x000fe20000100800 */
[----:B-1----:R-:W-:Y:S02]  /*88f60*/  IMAD.MOV.U32 R2, RZ, RZ, R74 ;  /* 0x000000ffff027224 */ /* 0x002fe400078e004a */
[----:B------:R-:W-:Y:S01]  /*88f70*/  IMAD.MOV.U32 R3, RZ, RZ, R75 ;  /* 0x000000ffff037224 */ /* 0x000fe200078e004b */
[----:B------:R-:W-:Y:S04]  /*88f80*/  STL [R1+0x132c], R75 ;  /* 0x00132c4b01007387 */ /* 0x000fe80000100800 */
[----:B------:R1:W-:Y:S04]  /*88f90*/  STL [R1+0x1370], R38 ;  /* 0x0013702601007387 */ /* 0x0003e80000100800 */
[----:B------:R1:W-:Y:S04]  /*88fa0*/  LDGSTS.E [R0+0x3a000], [R2.64], P0 ;  /* 0x3a00000002007fae */ /* 0x0003e8000812184c */
[----:B------:R1:W-:Y:S02]  /*88fb0*/  STL [R1+0x136c], R43 ;  /* 0x00136c2b01007387 */ /* 0x0003e40000100800 */
[----:B-1----:R-:W-:-:S02]  /*88fc0*/  IMAD.MOV.U32 R2, RZ, RZ, R38 ;  /* 0x000000ffff027224 */ /* 0x002fc400078e0026 */
[----:B------:R-:W5:Y:S01]  /*88fd0*/  LDL.LU R38, [R1+0x494] ;  /* 0x0004940001267983 */ /* 0x000f620000300800 */
[----:B------:R-:W-:-:S03]  /*88fe0*/  IMAD.MOV.U32 R3, RZ, RZ, R43 ;  /* 0x000000ffff037224 */ /* 0x000fc600078e002b */
[----:B------:R-:W5:Y:S01]  /*88ff0*/  LDL.LU R43, [R1+0x4d4] ;  /* 0x0004d400012b7983 */ /* 0x000f620000300800 */
[----:B------:R-:W-:Y:S02]  /*89000*/  IADD3 R4, P1, R4, UR11, RZ ;  /* 0x0000000b04047c10 */ /* 0x000fe4000ff3e0ff */
[----:B------:R-:W-:Y:S01]  /*89010*/  IADD3 R39, P2, R39, UR11, RZ ;  /* 0x0000000b27277c10 */ /* 0x000fe2000ff5e0ff */
[----:B------:R1:W-:Y:S01]  /*89020*/  LDGSTS.E [R0+0x3b000], [R2.64], P0 ;  /* 0x3b00000002007fae */ /* 0x0003e2000812184c */
[----:B------:R-:W-:-:S03]  /*89030*/  IMAD.MOV.U32 R155, RZ, RZ, R76 ;  /* 0x000000ffff9b7224 */ /* 0x000fc600078e004c */
[----:B------:R3:W-:Y:S04]  /*89040*/  STL [R1+0x13b0], R4 ;  /* 0x0013b00401007387 */ /* 0x0007e80000100800 */
[----:B------:R-:W1:Y:S02]  /*89050*/  S2R R76, SR_TID.X ;  /* 0x00000000004c7919 */ /* 0x000e640000002100 */
[----:B-1----:R-:W-:Y:S01]  /*89060*/  IMAD.MOV.U32 R2, RZ, RZ, R4 ;  /* 0x000000ffff027224 */ /* 0x002fe200078e0004 */
[----:B------:R-:W-:-:S05]  /*89070*/  LOP3.LUT R76, R76, 0x7f, RZ, 0xc0, !PT ;  /* 0x0000007f4c4c7812 */ /* 0x000fca00078ec0ff */
[----:B------:R-:W-:-:S05]  /*89080*/  IMAD.SHL.U32 R76, R76, 0x4, RZ ;  /* 0x000000044c4c7824 */ /* 0x000fca00078e00ff */
[----:B------:R-:W-:Y:S02]  /*89090*/  LOP3.LUT R74, R76, 0x10, RZ, 0x3c, !PT ;  /* 0x000000104c4a7812 */ /* 0x000fe400078e3cff */
[----:B---3--:R-:W-:-:S05]  /*890a0*/  IADD3.X R40, R40, UR10, RZ, P1, !PT ;  /* 0x0000000a28287c10 */ /* 0x008fca0008ffe4ff */
[----:B------:R-:W-:Y:S01]  /*890b0*/  IMAD.MOV.U32 R3, RZ, RZ, R40 ;  /* 0x000000ffff037224 */ /* 0x000fe200078e0028 */
[----:B------:R1:W-:Y:S01]  /*890c0*/  STL [R1+0x13ac], R40 ;  /* 0x0013ac2801007387 */ /* 0x0003e20000100800 */
[----:B------:R-:W-:-:S03]  /*890d0*/  IADD3.X R41, R41, UR10, RZ, P2, !PT ;  /* 0x0000000a29297c10 */ /* 0x000fc600097fe4ff */
[----:B------:R3:W-:Y:S04]  /*890e0*/  STL [R1+0x13f0], R39 ;  /* 0x0013f02701007387 */ /* 0x0007e80000100800 */
[----:B------:R-:W4:Y:S04]  /*890f0*/  LDL.LU R4, [R1+0x538] ;  /* 0x0005380001047983 */ /* 0x000f280000300800 */
[----:B------:R3:W-:Y:S04]  /*89100*/  STL [R1+0x13ec], R41 ;  /* 0x0013ec2901007387 */ /* 0x0007e80000100800 */
[----:B------:R3:W-:Y:S04]  /*89110*/  LDGSTS.E [R0+0x3c000], [R2.64], P0 ;  /* 0x3c00000002007fae */ /* 0x0007e8000812184c */
[----:B-1----:R-:W4:Y:S01]  /*89120*/  LDL.LU R40, [R1+0x578] ;  /* 0x0005780001287983 */ /* 0x002f220000300800 */
[----:B--2---:R-:W-:Y:S01]  /*89130*/  IADD3 R5, P1, R5, UR11, RZ ;  /* 0x0000000b05057c10 */ /* 0x004fe2000ff3e0ff */
[----:B---3--:R-:W-:-:S02]  /*89140*/  IMAD.MOV.U32 R2, RZ, RZ, R39 ;  /* 0x000000ffff027224 */ /* 0x008fc400078e0027 */
[----:B------:R-:W2:Y:S01]  /*89150*/  LDL.LU R39, [R1+0x534] ;  /* 0x0005340001277983 */ /* 0x000ea20000300800 */
[----:B------:R-:W-:Y:S02]  /*89160*/  MOV R3, R41 ;  /* 0x0000002900037202 */ /* 0x000fe40000000f00 */
[----:B-----5:R-:W-:Y:S01]  /*89170*/  IADD3 R36, P2, R36, UR11, RZ ;  /* 0x0000000b24247c10 */ /* 0x020fe2000ff5e0ff */
        /* <DEDUP_REMOVED lines=13> */
[----:B-----5:R-:W-:-:S02]  /*89250*/  IMAD.MOV.U32 R3, RZ, RZ, R42 ;  /* 0x000000ffff037224 */ /* 0x020fc400078e002a */
[----:B------:R-:W-:Y:S01]  /*89260*/  IMAD.MOV.U32 R2, RZ, RZ, R36 ;  /* 0x000000ffff027224 */ /* 0x000fe200078e0024 */
[----:B-1----:R-:W5:Y:S01]  /*89270*/  LDL.LU R42, [R1+0x5b4] ;  /* 0x0005b400012a7983 */ /* 0x002f620000300800 */
[----:B------:R-:W-:-:S03]  /*89280*/  IADD3 R6, P1, R6, UR11, RZ ;  /* 0x0000000b06067c10 */ /* 0x000fc6000ff3e0ff */
[----:B------:R-:W5:Y:S01]  /*89290*/  LDL.LU R36, [R1+0x5f4] ;  /* 0x0005f40001247983 */ /* 0x000f620000300800 */
[----:B------:R-:W-:-:S03]  /*892a0*/  IADD3 R37, P2, R37, UR11, RZ ;  /* 0x0000000b25257c10 */ /* 0x000fc6000ff5e0ff */
[----:B------:R1:W-:Y:S04]  /*892b0*/  LDGSTS.E [R0+0x3f000], [R2.64], P0 ;  /* 0x3f00000002007fae */ /* 0x0003e8000812184c */
[----:B------:R-:W-:Y:S01]  /*892c0*/  STL [R1+0x498], R6 ;  /* 0x0004980601007387 */ /* 0x000fe20000100800 */
[----:B-1----:R-:W-:-:S03]  /*892d0*/  IMAD.U32 R0, RZ, RZ, UR8 ;  /* 0x00000008ff007e24 */ /* 0x002fc6000f8e00ff */
[----:B------:R-:W-:Y:S01]  /*892e0*/  STL [R1+0x4f8], R37 ;  /* 0x0004f82501007387 */ /* 0x000fe20000100800 */
[----:B------:R-:W-:Y:S02]  /*892f0*/  IMAD.MOV.U32 R2, RZ, RZ, R6 ;  /* 0x000000ffff027224 */ /* 0x000fe400078e0006 */
[----:B------:R-:W-:Y:S01]  /*89300*/  IMAD R0, R0, 0x40000, R74 ;  /* 0x0004000000007824 */ /* 0x000fe200078e024a */
[----:B------:R-:W-:Y:S02]  /*89310*/  IADD3.X R38, R38, UR10, RZ, P1, !PT ;  /* 0x0000000a26267c10 */ /* 0x000fe40008ffe4ff */
[----:B------:R-:W-:-:S03]  /*89320*/  IADD3.X R43, R43, UR10, RZ, P2, !PT ;  /* 0x0000000a2b2b7c10 */ /* 0x000fc600097fe4ff */
[----:B------:R-:W-:Y:S01]  /*89330*/  IMAD.MOV.U32 R3, RZ, RZ, R38 ;  /* 0x000000ffff037224 */ /* 0x000fe200078e0026 */
[----:B------:R1:W-:Y:S04]  /*89340*/  STL [R1+0x494], R38 ;  /* 0x0004942601007387 */ /* 0x0003e80000100800 */
[----:B------:R1:W-:Y:S04]  /*89350*/  LDGSTS.E [R0+0x200], [R2.64], P0 ;  /* 0x0020000002007fae */ /* 0x0003e8000812184c */
[----:B-1----:R-:W5:Y:S04]  /*89360*/  LDL.LU R38, [R1+0x638] ;  /* 0x0006380001267983 */ /* 0x002f680000300800 */
[----:B------:R-:W5:Y:S01]  /*89370*/  LDL.LU R6, [R1+0x678] ;  /* 0x0006780001067983 */ /* 0x000f620000300800 */
[----:B------:R-:W-:-:S03]  /*89380*/  IMAD.MOV.U32 R3, RZ, RZ, R43 ;  /* 0x000000ffff037224 */ /* 0x000fc600078e002b */
[----:B------:R1:W-:Y:S01]  /*89390*/  STL [R1+0x4d4], R43 ;  /* 0x0004d42b01007387 */ /* 0x0003e20000100800 */
[----:B------:R-:W-:-:S05]  /*893a0*/  IMAD.MOV.U32 R2, RZ, RZ, R37 ;  /* 0x000000ffff027224 */ /* 0x000fca00078e0025 */
[----:B------:R4:W-:Y:S04]  /*893b0*/  LDGSTS.E [R0+0x1200], [R2.64], P0 ;  /* 0x0120000002007fae */ /* 0x0009e8000812184c */
[----:B-1----:R-:W5:Y:S04]  /*893c0*/  LDL.LU R43, [R1+0x634] ;  /* 0x00063400012b7983 */ /* 0x002f680000300800 */
[----:B------:R-:W5:Y:S01]  /*893d0*/  LDL.LU R37, [R1+0x674] ;  /* 0x0006740001257983 */ /* 0x000f620000300800 */
[----:B----4-:R-:W-:-:S05]  /*893e0*/  IADD3 R4, P1, R4, UR11, RZ ;  /* 0x0000000b04047c10 */ /* 0x010fca000ff3e0ff */
[----:B------:R-:W-:Y:S01]  /*893f0*/  STL [R1+0x538], R4 ;  /* 0x0005380401007387 */ /* 0x000fe20000100800 */
[----:B------:R-:W-:Y:S01]  /*89400*/  IMAD.MOV.U32 R2, RZ, RZ, R4 ;  /* 0x000000ffff027224 */ /* 0x000fe200078e0004 */
[----:B------:R-:W-:Y:S02]  /*89410*/  IADD3 R40, P2, R40, UR11, RZ ;  /* 0x0000000b28287c10 */ /* 0x000fe4000ff5e0ff */
[----:B--2---:R-:W-:Y:S02]  /*89420*/  IADD3.X R39, R39, UR10, RZ, P1, !PT ;  /* 0x0000000a27277c10 */ /* 0x004fe40008ffe4ff */
[----:B---3--:R-:W-:-:S03]  /*89430*/  IADD3.X R41, R41, UR10, RZ, P2, !PT ;  /* 0x0000000a29297c10 */ /* 0x008fc600097fe4ff */
[----:B------:R-:W-:Y:S01]  /*89440*/  IMAD.MOV.U32 R3, RZ, RZ, R39 ;  /* 0x000000ffff037224 */ /* 0x000fe200078e0027 */
[----:B------:R1:W-:Y:S04]  /*89450*/  STL [R1+0x534], R39 ;  /* 0x0005342701007387 */ /* 0x0003e80000100800 */
[----:B------:R-:W-:Y:S04]  /*89460*/  STL [R1+0x578], R40 ;  /* 0x0005782801007387 */ /* 0x000fe80000100800 */
[----:B------:R2:W-:Y:S04]  /*89470*/  LDGSTS.E [R0+0x2200], [R2.64], P0 ;  /* 0x0220000002007fae */ /* 0x0005e8000812184c */
[----:B-1----:R-:W3:Y:S04]  /*89480*/  LDL.LU R39, [R1+0x6b8] ;  /* 0x0006b80001277983 */ /* 0x002ee80000300800 */
[----:B------:R1:W-:Y:S04]  /*89490*/  STL [R1+0x574], R41 ;  /* 0x0005742901007387 */ /* 0x0003e80000100800 */
[----:B------:R-:W4:Y:S01]  /*894a0*/  LDL.LU R4, [R1+0x6f8] ;  /* 0x0006f80001047983 */ /* 0x000f220000300800 */
[----:B--2---:R-:W-:-:S03]  /*894b0*/  IMAD.MOV.U32 R3, RZ, RZ, R41 ;  /* 0x000000ffff037224 */ /* 0x004fc600078e0029 */
[----:B-1----:R-:W2:Y:S01]  /*894c0*/  LDL.LU R41, [R1+0x6b4] ;  /* 0x0006b40001297983 */ /* 0x002ea20000300800 */
[----:B------:R-:W-:-:S03]  /*894d0*/  IMAD.MOV.U32 R2, RZ, RZ, R40 ;  /* 0x000000ffff027224 */ /* 0x000fc600078e0028 */
[----:B------:R-:W2:Y:S01]  /*894e0*/  LDL.LU R40, [R1+0x6f4] ;  /* 0x0006f40001287983 */ /* 0x000ea20000300800 */
[----:B------:R-:W-:-:S03]  /*894f0*/  IADD3 R7, P1, R7, UR11, RZ ;  /* 0x0000000b07077c10 */ /* 0x000fc6000ff3e0ff */
[----:B------:R1:W-:Y:S01]  /*89500*/  LDGSTS.E [R0+0x3200], [R2.64], P0 ;  /* 0x0320000002007fae */ /* 0x0003e2000812184c */
[----:B------:R-:W-:-:S03]  /*89510*/  IADD3 R5, P2, R5, UR11, RZ ;  /* 0x0000000b05057c10 */ /* 0x000fc6000ff5e0ff */
[----:B------:R5:W-:Y:S02]  /*89520*/  STL [R1+0x5b8], R7 ;  /* 0x0005b80701007387 */ /* 0x000be40000100800 */
[----:B-----5:R-:W-:Y:S01]  /*89530*/  IADD3.X R42, R42, UR10, RZ, P1, !PT ;  /* 0x0000000a2a2a7c10 */ /* 0x020fe20008ffe4ff */
[----:B-1----:R-:W-:Y:S01]  /*89540*/  IMAD.MOV.U32 R2, RZ, RZ, R7 ;  /* 0x000000ffff027224 */ /* 0x002fe200078e0007 */
[----:B------:R-:W-:-:S03]  /*89550*/  IADD3.X R36, R36, UR10, RZ, P2, !PT ;  /* 0x0000000a24247c10 */ /* 0x000fc600097fe4ff */
[----:B------:R1:W-:Y:S04]  /*89560*/  STL [R1+0x5b4], R42 ;  /* 0x0005b42a01007387 */ /* 0x0003e80000100800 */
[----:B------:R5:W-:Y:S01]  /*89570*/  STL [R1+0x5f8], R5 ;  /* 0x0005f80501007387 */ /* 0x000be20000100800 */
[----:B------:R-:W-:-:S03]  /*89580*/  IMAD.MOV.U32 R3, RZ, RZ, R42 ;  /* 0x000000ffff037224 */ /* 0x000fc600078e002a */
[----:B------:R-:W2:Y:S04]  /*89590*/  LDL.LU R7, [R1+0x738] ;  /* 0x0007380001077983 */ /* 0x000ea80000300800 */
[----:B------:R5:W-:Y:S04]  /*895a0*/  STL [R1+0x5f4], R36 ;  /* 0x0005f42401007387 */ /* 0x000be80000100800 */
[----:B------:R-:W2:Y:S04]  /*895b0*/  LDL.LU R74, [R1+0x778] ;  /* 0x00077800014a7983 */ /* 0x000ea80000300800 */
[----:B-1----:R-:W2:Y:S04]  /*895c0*/  LDL.LU R42, [R1+0x734] ;  /* 0x00073400012a7983 */ /* 0x002ea80000300800 */
[----:B------:R-:W2:Y:S04]  /*895d0*/  LDL.LU R75, [R1+0x774] ;  /* 0x00077400014b7983 */ /* 0x000ea80000300800 */
[----:B------:R1:W-:Y:S02]  /*895e0*/  LDGSTS.E [R0+0x4200], [R2.64], P0 ;  /* 0x0420000002007fae */ /* 0x0003e4000812184c */
[----:B-1----:R-:W-:Y:S01]  /*895f0*/  MOV R2, R5 ;  /* 0x0000000500027202 */ /* 0x002fe20000000f00 */
[----:B------:R-:W-:Y:S01]  /*89600*/  IMAD.MOV.U32 R3, RZ, RZ, R36 ;  /* 0x000000ffff037224 */ /* 0x000fe200078e0024 */
[----:B-----5:R-:W5:Y:S04]  /*89610*/  LDL.LU R5, [R1+0x7b8] ;  /* 0x0007b80001057983 */ /* 0x020f680000300800 */
[----:B------:R-:W5:Y:S01]  /*89620*/  LDL.LU R36, [R1+0x7f8] ;  /* 0x0007f80001247983 */ /* 0x000f620000300800 */
[----:B------:R-:W-:-:S03]  /*89630*/  IADD3 R38, P1, R38, UR11, RZ ;  /* 0x0000000b26267c10 */ /* 0x000fc6000ff3e0ff */
[----:B------:R1:W-:Y:S01]  /*89640*/  LDGSTS.E [R0+0x5200], [R2.64], P0 ;  /* 0x0520000002007fae */ /* 0x0003e2000812184c */
[----:B------:R-:W-:-:S03]  /*89650*/  IADD3 R6, P2, R6, UR11, RZ ;  /* 0x0000000b06067c10 */ /* 0x000fc6000ff5e0ff */
[----:B------:R1:W-:Y:S01]  /*89660*/  STL [R1+0x638], R38 ;  /* 0x0006382601007387 */ /* 0x0003e20000100800 */
[----:B------:R-:W-:Y:S01]  /*89670*/  IADD3.X R43, R43, UR10, RZ, P1, !PT ;  /* 0x0000000a2b2b7c10 */ /* 0x000fe20008ffe4ff */
[----:B-1----:R-:W-:Y:S01]  /*89680*/  IMAD.MOV.U32 R2, RZ, RZ, R38 ;  /* 0x000000ffff027224 */ /* 0x002fe200078e0026 */
[----:B------:R-:W-:-:S03]  /*89690*/  IADD3.X R37, R37, UR10, RZ, P2, !PT ;  /* 0x0000000a25257c10 */ /* 0x000fc600097fe4ff */
[----:B------:R1:W-:Y:S04]  /*896a0*/  STL [R1+0x634], R43 ;  /* 0x0006342b01007387 */ /* 0x0003e80000100800 */
[----:B------:R1:W-:Y:S04]  /*896b0*/  STL [R1+0x678], R6 ;  /* 0x0006780601007387 */ /* 0x0003e80000100800 */
[----:B------:R-:W5:Y:S01]  /*896c0*/  LDL.LU R38, [R1+0x7b4] ;  /* 0x0007b40001267983 */ /* 0x000f620000300800 */
[----:B------:R-:W-:-:S03]  /*896d0*/  IMAD.MOV.U32 R3, RZ, RZ, R43 ;  /* 0x000000ffff037224 */ /* 0x000fc600078e002b */
[----:B------:R1:W-:Y:S04]  /*896e0*/  STL [R1+0x674], R37 ;  /* 0x0006742501007387 */ /* 0x0003e80000100800 */
[----:B-1----:R-:W5:Y:S04]  /*896f0*/  LDL.LU R43, [R1+0x7f4] ;  /* 0x0007f400012b7983 */ /* 0x002f680000300800 */
[----:B------:R1:W-:Y:S02]  /*89700*/  LDGSTS.E [R0+0x6200], [R2.64], P0 ;  /* 0x0620000002007fae */ /* 0x0003e4000812184c */
[----:B-1----:R-:W-:-:S02]  /*89710*/  IMAD.MOV.U32 R2, RZ, RZ, R6 ;  /* 0x000000ffff027224 */ /* 0x002fc400078e0006 */
[----:B------:R-:W-:Y:S01]  /*89720*/  IMAD.MOV.U32 R3, RZ, RZ, R37 ;  /* 0x000000ffff037224 */ /* 0x000fe200078e0025 */
[----:B------:R-:W5:Y:S04]  /*89730*/  LDL.LU R6, [R1+0x838] ;  /* 0x0008380001067983 */ /* 0x000f680000300800 */
[----:B------:R-:W5:Y:S04]  /*89740*/  LDL.LU R37, [R1+0x878] ;  /* 0x0008780001257983 */ /* 0x000f680000300800 */
[----:B------:R1:W-:Y:S01]  /*89750*/  LDGSTS.E [R0+0x7200], [R2.64], P0 ;  /* 0x0720000002007fae */ /* 0x0003e2000812184c */
[----:B---3--:R-:W-:-:S05]  /*89760*/  IADD3 R39, P1, R39, UR11, RZ ;  /* 0x0000000b27277c10 */ /* 0x008fca000ff3e0ff */
[----:B------:R3:W-:Y:S01]  /*89770*/  STL [R1+0x6b8], R39 ;  /* 0x0006b82701007387 */ /* 0x0007e20000100800 */
[----:B----4-:R-:W-:Y:S02]  /*89780*/  IADD3 R4, P2, R4, UR11, RZ ;  /* 0x0000000b04047c10 */ /* 0x010fe4000ff5e0ff */
[----:B--2---:R-:W-:Y:S01]  /*89790*/  IADD3.X R41, R41, UR10, RZ, P1, !PT ;  /* 0x0000000a29297c10 */ /* 0x004fe20008ffe4ff */
[----:B-1----:R-:W-:Y:S01]  /*897a0*/  IMAD.MOV.U32 R2, RZ, RZ, R39 ;  /* 0x000000ffff027224 */ /* 0x002fe200078e0027 */
[----:B------:R-:W-:-:S03]  /*897b0*/  IADD3.X R40, R40, UR10, RZ, P2, !PT ;  /* 0x0000000a28287c10 */ /* 0x000fc600097fe4ff */
[----:B------:R1:W-:Y:S04]  /*897c0*/  STL [R1+0x6b4], R41 ;  /* 0x0006b42901007387 */ /* 0x0003e80000100800 */
[----:B------:R-:W-:Y:S01]  /*897d0*/  STL [R1+0x6f8], R4 ;  /* 0x0006f80401007387 */ /* 0x000fe20000100800 */
[----:B------:R-:W-:-:S03]  /*897e0*/  IMAD.MOV.U32 R3, RZ, RZ, R41 ;  /* 0x000000ffff037224 */ /* 0x000fc600078e0029 */
[----:B---3--:R-:W2:Y:S04]  /*897f0*/  LDL.LU R39, [R1+0x834] ;  /* 0x0008340001277983 */ /* 0x008ea80000300800 */
[----:B------:R3:W-:Y:S04]  /*89800*/  STL [R1+0x6f4], R40 ;  /* 0x0006f42801007387 */ /* 0x0007e80000100800 */
[----:B-1----:R-:W4:Y:S04]  /*89810*/  LDL.LU R41, [R1+0x874] ;  /* 0x0008740001297983 */ /* 0x002f280000300800 */
[----:B------:R1:W-:Y:S01]  /*89820*/  LDGSTS.E [R0+0x8200], [R2.64], P0 ;  /* 0x0820000002007fae */ /* 0x0003e2000812184c */
[----:B------:R-:W-:Y:S01]  /*89830*/  IADD3 R7, P1, R7, UR11, RZ ;  /* 0x0000000b07077c10 */ /* 0x000fe2000ff3e0ff */
[----:B-1----:R-:W-:-:S02]  /*89840*/  IMAD.MOV.U32 R2, RZ, RZ, R4 ;  /* 0x000000ffff027224 */ /* 0x002fc400078e0004 */
[----:B------:R-:W-:Y:S02]  /*89850*/  IMAD.MOV.U32 R3, RZ, RZ, R40 ;  /* 0x000000ffff037224 */ /* 0x000fe400078e0028 */
[----:B---3--:R-:W3:Y:S01]  /*89860*/  LDL.LU R40, [R1+0x8b8] ;  /* 0x0008b80001287983 */ /* 0x008ee20000300800 */
[----:B------:R-:W-:-:S03]  /*89870*/  IADD3 R74, P2, R74, UR11, RZ ;  /* 0x0000000b4a4a7c10 */ /* 0x000fc6000ff5e0ff */
[----:B------:R-:W3:Y:S01]  /*89880*/  LDL.LU R4, [R1+0x8f8] ;  /* 0x0008f80001047983 */ /* 0x000ee20000300800 */
[----:B------:R-:W-:-:S03]  /*89890*/  IADD3.X R42, R42, UR10, RZ, P1, !PT ;  /* 0x0000000a2a2a7c10 */ /* 0x000fc60008ffe4ff */
[----:B------:R-:W-:Y:S01]  /*898a0*/  STL [R1+0x738], R7 ;  /* 0x0007380701007387 */ /* 0x000fe20000100800 */
[----:B------:R-:W-:-:S03]  /*898b0*/  IADD3.X R75, R75, UR10, RZ, P2, !PT ;  /* 0x0000000a4b4b7c10 */ /* 0x000fc600097fe4ff */
[----:B------:R1:W-:Y:S04]  /*898c0*/  LDGSTS.E [R0+0x9200], [R2.64], P0 ;  /* 0x0920000002007fae */ /* 0x0003e8000812184c */
[----:B------:R1:W-:Y:S04]  /*898d0*/  STL [R1+0x734], R42 ;  /* 0x0007342a01007387 */ /* 0x0003e80000100800 */
[----:B------:R-:W-:Y:S01]  /*898e0*/  STL [R1+0x778], R74 ;  /* 0x0007784a01007387 */ /* 0x000fe20000100800 */
[----:B-1----:R-:W-:-:S03]  /*898f0*/  IMAD.MOV.U32 R3, RZ, RZ, R42 ;  /* 0x000000ffff037224 */ /* 0x002fc600078e002a */
[----:B------:R-:W3:Y:S01]  /*89900*/  LDL.LU R42, [R1+0x8b4] ;  /* 0x0008b400012a7983 */ /* 0x000ee20000300800 */
[----:B------:R-:W-:-:S03]  /*89910*/  IMAD.MOV.U32 R2, RZ, RZ, R7 ;  /* 0x000000ffff027224 */ /* 0x000fc600078e0007 */
[----:B------:R-:W-:Y:S04]  /*89920*/  STL [R1+0x774], R75 ;  /* 0x0007744b01007387 */ /* 0x000fe80000100800 */
[----:B------:R-:W3:Y:S01]  /*89930*/  LDL.LU R7, [R1+0x8f4] ;  /* 0x0008f40001077983 */ /* 0x000ee20000300800 */
[----:B-----5:R-:W-:-:S03]  /*89940*/  IADD3 R5, P1, R5, UR11, RZ ;  /* 0x0000000b05057c10 */ /* 0x020fc6000ff3e0ff */
[----:B------:R1:W-:Y:S01]  /*89950*/  LDGSTS.E [R0+0xa200], [R2.64], P0 ;  /* 0x0a20000002007fae */ /* 0x0003e2000812184c */
[----:B------:R-:W-:-:S03]  /*89960*/  IADD3 R36, P2, R36, UR11, RZ ;  /* 0x0000000b24247c10 */ /* 0x000fc6000ff5e0ff */
[----:B------:R-:W-:Y:S01]  /*89970*/  STL [R1+0x7b8], R5 ;  /* 0x0007b80501007387 */ /* 0x000fe20000100800 */
[----:B-1----:R-:W-:Y:S02]  /*89980*/  IMAD.MOV.U32 R2, RZ, RZ, R74 ;  /* 0x000000ffff027224 */ /* 0x002fe400078e004a */
[----:B------:R-:W-:-:S05]  /*89990*/  IMAD.MOV.U32 R3, RZ, RZ, R75 ;  /* 0x000000ffff037224 */ /* 0x000fca00078e004b */
[----:B------:R1:W-:Y:S01]  /*899a0*/  LDGSTS.E [R0+0xb200], [R2.64], P0 ;  /* 0x0b20000002007fae */ /* 0x0003e2000812184c */
[----:B------:R-:W-:-:S05]  /*899b0*/  IADD3.X R38, R38, UR10, RZ, P1, !PT ;  /* 0x0000000a26267c10 */ /* 0x000fca0008ffe4ff */
[----:B------:R5:W-:Y:S01]  /*899c0*/  STL [R1+0x7b4], R38 ;  /* 0x0007b42601007387 */ /* 0x000be20000100800 */
[----:B-1----:R-:W-:Y:S01]  /*899d0*/  IMAD.MOV.U32 R2, RZ, RZ, R5 ;  /* 0x000000ffff027224 */ /* 0x002fe200078e0005 */
[----:B------:R-:W-:Y:S01]  /*899e0*/  IADD3.X R43, R43, UR10, RZ, P2, !PT ;  /* 0x0000000a2b2b7c10 */ /* 0x000fe200097fe4ff */
[----:B------:R-:W-:Y:S01]  /*899f0*/  IMAD.MOV.U32 R3, RZ, RZ, R38 ;  /* 0x000000ffff037224 */ /* 0x000fe200078e0026 */
[----:B------:R-:W-:Y:S04]  /*89a00*/  STL [R1+0x7f8], R36 ;  /* 0x0007f82401007387 */ /* 0x000fe80000100800 */
[----:B------:R1:W-:Y:S04]  /*89a10*/  LDGSTS.E [R0+0xc200], [R2.64], P0 ;  /* 0x0c20000002007fae */ /* 0x0003e8000812184c */
[----:B-----5:R-:W5:Y:S04]  /*89a20*/  LDL.LU R38, [R1+0x938] ;  /* 0x0009380001267983 */ /* 0x020f680000300800 */
[----:B------:R1:W-:Y:S04]  /*89a30*/  STL [R1+0x7f4], R43 ;  /* 0x0007f42b01007387 */ /* 0x0003e80000100800 */
[----:B------:R-:W5:Y:S01]  /*89a40*/  LDL.LU R5, [R1+0x978] ;  /* 0x0009780001057983 */ /* 0x000f620000300800 */
[----:B-1----:R-:W-:-:S03]  /*89a50*/  IMAD.MOV.U32 R3, RZ, RZ, R43 ;  /* 0x000000ffff037224 */ /* 0x002fc600078e002b */
[----:B------:R-:W5:Y:S01]  /*89a60*/  LDL.LU R43, [R1+0x934] ;  /* 0x00093400012b7983 */ /* 0x000f620000300800 */
[----:B------:R-:W-:-:S03]  /*89a70*/  IMAD.MOV.U32 R2, RZ, RZ, R36 ;  /* 0x000000ffff027224 */ /* 0x000fc600078e0024 */
[----:B------:R-:W5:Y:S01]  /*89a80*/  LDL.LU R36, [R1+0x974] ;  /* 0x0009740001247983 */ /* 0x000f620000300800 */
[----:B------:R-:W-:Y:S02]  /*89a90*/  IADD3 R6, P1, R6, UR11, RZ ;  /* 0x0000000b06067c10 */ /* 0x000fe4000ff3e0ff */
[----:B------:R-:W-:Y:S01]  /*89aa0*/  IADD3 R37, P2, R37, UR11, RZ ;  /* 0x0000000b25257c10 */ /* 0x000fe2000ff5e0ff */
[----:B------:R1:W-:Y:S04]  /*89ab0*/  LDGSTS.E [R0+0xd200], [R2.64], P0 ;  /* 0x0d20000002007fae */ /* 0x0003e8000812184c */
[----:B------:R-:W-:Y:S01]  /*89ac0*/  STL [R1+0x838], R6 ;  /* 0x0008380601007387 */ /* 0x000fe20000100800 */
[----:B-1----:R-:W-:Y:S02]  /*89ad0*/  MOV R2, R6 ;  /* 0x0000000600027202 */ /* 0x002fe40000000f00 */
[----:B--2---:R-:W-:-:S05]  /*89ae0*/  IADD3.X R39, R39, UR10, RZ, P1, !PT ;  /* 0x0000000a27277c10 */ /* 0x004fca0008ffe4ff */
[----:B------:R-:W-:Y:S01]  /*89af0*/  IMAD.MOV.U32 R3, RZ, RZ, R39 ;  /* 0x000000ffff037224 */ /* 0x000fe200078e0027 */
[----:B------:R1:W-:Y:S01]  /*89b00*/  STL [R1+0x834], R39 ;  /* 0x0008342701007387 */ /* 0x0003e20000100800 */
[----:B----4-:R-:W-:-:S03]  /*89b10*/  IADD3.X R41, R41, UR10, RZ, P2, !PT ;  /* 0x0000000a29297c10 */ /* 0x010fc600097fe4ff */
[----:B------:R-:W-:Y:S04]  /*89b20*/  STL [R1+0x878], R37 ;  /* 0x0008782501007387 */ /* 0x000fe80000100800 */
[----:B------:R2:W-:Y:S04]  /*89b30*/  LDGSTS.E [R0+0xe200], [R2.64], P0 ;  /* 0x0e20000002007fae */ /* 0x0005e8000812184c */
[----:B-1----:R-:W4:Y:S04]  /*89b40*/  LDL.LU R39, [R1+0x9b8] ;  /* 0x0009b80001277983 */ /* 0x002f280000300800 */
[----:B------:R1:W-:Y:S04]  /*89b50*/  STL [R1+0x874], R41 ;  /* 0x0008742901007387 */ /* 0x0003e80000100800 */
[----:B------:R-:W4:Y:S01]  /*89b60*/  LDL.LU R6, [R1+0x9f8] ;  /* 0x0009f80001067983 */ /* 0x000f220000300800 */
[----:B--2---:R-:W-:Y:S01]  /*89b70*/  IMAD.MOV.U32 R3, RZ, RZ, R41 ;  /* 0x000000ffff037224 */ /* 0x004fe200078e0029 */
[----:B---3--:R-:W-:-:S02]  /*89b80*/  IADD3 R40, P1, R40, UR11, RZ ;  /* 0x0000000b28287c10 */ /* 0x008fc4000ff3e0ff */
[----:B-1----:R-:W2:Y:S01]  /*89b90*/  LDL.LU R41, [R1+0x9b4] ;  /* 0x0009b40001297983 */ /* 0x002ea20000300800 */
[----:B------:R-:W-:Y:S01]  /*89ba0*/  IMAD.MOV.U32 R2, RZ, RZ, R37 ;  /* 0x000000ffff027224 */ /* 0x000fe200078e0025 */
[----:B------:R-:W-:Y:S02]  /*89bb0*/  IADD3 R4, P2, R4, UR11, RZ ;  /* 0x0000000b04047c10 */ /* 0x000fe4000ff5e0ff */
[----:B------:R-:W3:Y:S04]  /*89bc0*/  LDL.LU R37, [R1+0x9f4] ;  /* 0x0009f40001257983 */ /* 0x000ee80000300800 */
        /* <DEDUP_REMOVED lines=8> */
[----:B------:R-:W3:Y:S04]  /*89c50*/  LDL.LU R40, [R1+0xa38] ;  /* 0x000a380001287983 */ /* 0x000ee80000300800 */
[----:B------:R1:W-:Y:S04]  /*89c60*/  STL [R1+0x8f4], R7 ;  /* 0x0008f40701007387 */ /* 0x0003e80000100800 */
[----:B------:R-:W3:Y:S04]  /*89c70*/  LDL.LU R74, [R1+0xa78] ;  /* 0x000a7800014a7983 */ /* 0x000ee80000300800 */
[----:B-1----:R-:W3:Y:S04]  /*89c80*/  LDL.LU R42, [R1+0xa34] ;  /* 0x000a3400012a7983 */ /* 0x002ee80000300800 */
[----:B------:R-:W3:Y:S04]  /*89c90*/  LDL.LU R75, [R1+0xa74] ;  /* 0x000a7400014b7983 */ /* 0x000ee80000300800 */
[----:B------:R1:W-:Y:S02]  /*89ca0*/  LDGSTS.E [R0+0x10200], [R2.64], P0 ;  /* 0x1020000002007fae */ /* 0x0003e4000812184c */
[----:B-1----:R-:W-:-:S02]  /*89cb0*/  IMAD.MOV.U32 R2, RZ, RZ, R4 ;  /* 0x000000ffff027224 */ /* 0x002fc400078e0004 */
[----:B------:R-:W-:Y:S01]  /*89cc0*/  IMAD.MOV.U32 R3, RZ, RZ, R7 ;  /* 0x000000ffff037224 */ /* 0x000fe200078e0007 */
[----:B------:R-:W3:Y:S04]  /*89cd0*/  LDL.LU R4, [R1+0xab8] ;  /* 0x000ab80001047983 */ /* 0x000ee80000300800 */
[----:B------:R-:W3:Y:S01]  /*89ce0*/  LDL.LU R7, [R1+0xaf8] ;  /* 0x000af80001077983 */ /* 0x000ee20000300800 */
[----:B-----5:R-:W-:-:S03]  /*89cf0*/  IADD3 R38, P1, R38, UR11, RZ ;  /* 0x0000000b26267c10 */ /* 0x020fc6000ff3e0ff */
[----:B------:R1:W-:Y:S04]  /*89d00*/  LDGSTS.E [R0+0x11200], [R2.64], P0 ;  /* 0x1120000002007fae */ /* 0x0003e8000812184c */
[----:B------:R5:W-:Y:S01]  /*89d10*/  STL [R1+0x938], R38 ;  /* 0x0009382601007387 */ /* 0x000be20000100800 */
[----:B------:R-:W-:Y:S02]  /*89d20*/  IADD3 R5, P2, R5, UR11, RZ ;  /* 0x0000000b05057c10 */ /* 0x000fe4000ff5e0ff */
[----:B------:R-:W-:Y:S01]  /*89d30*/  IADD3.X R43, R43, UR10, RZ, P1, !PT ;  /* 0x0000000a2b2b7c10 */ /* 0x000fe20008ffe4ff */
[----:B-1----:R-:W-:Y:S01]  /*89d40*/  IMAD.MOV.U32 R2, RZ, RZ, R38 ;  /* 0x000000ffff027224 */ /* 0x002fe200078e0026 */
[----:B------:R-:W-:-:S03]  /*89d50*/  IADD3.X R36, R36, UR10, RZ, P2, !PT ;  /* 0x0000000a24247c10 */ /* 0x000fc600097fe4ff */
[----:B------:R1:W-:Y:S04]  /*89d60*/  STL [R1+0x934], R43 ;  /* 0x0009342b01007387 */ /* 0x0003e80000100800 */
[----:B------:R1:W-:Y:S04]  /*89d70*/  STL [R1+0x978], R5 ;  /* 0x0009780501007387 */ /* 0x0003e80000100800 */
[----:B-----5:R-:W5:Y:S01]  /*89d80*/  LDL.LU R38, [R1+0xab4] ;  /* 0x000ab40001267983 */ /* 0x020f620000300800 */
        /* <DEDUP_REMOVED lines=15> */
[----:B------:R1:W-:Y:S01]  /*89e80*/  STL [R1+0x9b4], R41 ;  /* 0x0009b42901007387 */ /* 0x0003e20000100800 */
[----:B------:R-:W-:-:S03]  /*89e90*/  IMAD.MOV.U32 R3, RZ, RZ, R41 ;  /* 0x000000ffff037224 */ /* 0x000fc600078e0029 */
[----:B------:R-:W-:Y:S04]  /*89ea0*/  STL [R1+0x9f8], R6 ;  /* 0x0009f80601007387 */ /* 0x000fe80000100800 */
[----:B----4-:R-:W2:Y:S04]  /*89eb0*/  LDL.LU R39, [R1+0xb34] ;  /* 0x000b340001277983 */ /* 0x010ea80000300800 */
        /* <DEDUP_REMOVED lines=20> */
[----:B------:R-:W-:-:S03]  /*8a000*/  IADD3 R4, P1, R4, UR11, RZ ;  /* 0x0000000b04047c10 */ /* 0x000fc6000ff3e0ff */
[----:B------:R1:W-:Y:S01]  /*8a010*/  LDGSTS.E [R0+0x16200], [R2.64], P0 ;  /* 0x1620000002007fae */ /* 0x0003e2000812184c */
[----:B------:R-:W-:-:S03]  /*8a020*/  IADD3 R7, P2, R7, UR11, RZ ;  /* 0x0000000b07077c10 */ /* 0x000fc6000ff5e0ff */
[----:B------:R-:W-:Y:S01]  /*8a030*/  STL [R1+0xab8], R4 ;  /* 0x000ab80401007387 */ /* 0x000fe20000100800 */
[----:B-1----:R-:W-:Y:S01]  /*8a040*/  MOV R2, R74 ;  /* 0x0000004a00027202 */ /* 0x002fe20000000f00 */
[----:B------:R-:W-:-:S05]  /*8a050*/  IMAD.MOV.U32 R3, RZ, RZ, R75 ;  /* 0x000000ffff037224 */ /* 0x000fca00078e004b */
[----:B------:R1:W-:Y:S01]  /*8a060*/  LDGSTS.E [R0+0x17200], [R2.64], P0 ;  /* 0x1720000002007fae */ /* 0x0003e2000812184c */
[----:B-----5:R-:W-:Y:S01]  /*8a070*/  IADD3.X R38, R38, UR10, RZ, P1, !PT ;  /* 0x0000000a26267c10 */ /* 0x020fe20008ffe4ff */
[----:B-1----:R-:W-:-:S04]  /*8a080*/  IMAD.MOV.U32 R2, RZ, RZ, R4 ;  /* 0x000000ffff027224 */ /* 0x002fc800078e0004 */
[----:B------:R1:W-:Y:S01]  /*8a090*/  STL [R1+0xab4], R38 ;  /* 0x000ab42601007387 */ /* 0x0003e20000100800 */
[----:B------:R-:W-:Y:S01]  /*8a0a0*/  IMAD.MOV.U32 R3, RZ, RZ, R38 ;  /* 0x000000ffff037224 */ /* 0x000fe200078e0026 */
[----:B------:R-:W-:Y:S02]  /*8a0b0*/  IADD3.X R43, R43, UR10, RZ, P2, !PT ;  /* 0x0000000a2b2b7c10 */ /* 0x000fe400097fe4ff */
[----:B------:R-:W-:Y:S04]  /*8a0c0*/  STL [R1+0xaf8], R7 ;  /* 0x000af80701007387 */ /* 0x000fe80000100800 */
[----:B------:R5:W-:Y:S04]  /*8a0d0*/  LDGSTS.E [R0+0x18200], [R2.64], P0 ;  /* 0x1820000002007fae */ /* 0x000be8000812184c */
[----:B-1----:R-:W3:Y:S04]  /*8a0e0*/  LDL.LU R38, [R1+0xc38] ;  /* 0x000c380001267983 */ /* 0x002ee80000300800 */
[----:B------:R1:W-:Y:S04]  /*8a0f0*/  STL [R1+0xaf4], R43 ;  /* 0x000af42b01007387 */ /* 0x0003e80000100800 */
[----:B------:R-:W3:Y:S01]  /*8a100*/  LDL.LU R4, [R1+0xc78] ;  /* 0x000c780001047983 */ /* 0x000ee20000300800 */
[----:B-----5:R-:W-:-:S03]  /*8a110*/  IMAD.MOV.U32 R3, RZ, RZ, R43 ;  /* 0x000000ffff037224 */ /* 0x020fc600078e002b */
[----:B-1----:R-:W5:Y:S01]  /*8a120*/  LDL.LU R43, [R1+0xc34] ;  /* 0x000c3400012b7983 */ /* 0x002f620000300800 */
[----:B------:R-:W-:-:S03]  /*8a130*/  IMAD.MOV.U32 R2, RZ, RZ, R7 ;  /* 0x000000ffff027224 */ /* 0x000fc600078e0007 */
[----:B------:R-:W5:Y:S01]  /*8a140*/  LDL.LU R7, [R1+0xc74] ;  /* 0x000c740001077983 */ /* 0x000f620000300800 */
[----:B------:R-:W-:Y:S02]  /*8a150*/  IADD3 R5, P1, R5, UR11, RZ ;  /* 0x0000000b05057c10 */ /* 0x000fe4000ff3e0ff */
[----:B------:R-:W-:Y:S01]  /*8a160*/  IADD3 R36, P2, R36, UR11, RZ ;  /* 0x0000000b24247c10 */ /* 0x000fe2000ff5e0ff */
[----:B------:R1:W-:Y:S04]  /*8a170*/  LDGSTS.E [R0+0x19200], [R2.64], P0 ;  /* 0x1920000002007fae */ /* 0x0003e8000812184c */
[----:B------:R-:W-:Y:S01]  /*8a180*/  STL [R1+0xb38], R5 ;  /* 0x000b380501007387 */ /* 0x000fe20000100800 */
[----:B-1----:R-:W-:Y:S01]  /*8a190*/  IMAD.MOV.U32 R2, RZ, RZ, R5 ;  /* 0x000000ffff027224 */ /* 0x002fe200078e0005 */
        /* <DEDUP_REMOVED lines=10> */
[----:B---3--:R-:W-:Y:S01]  /*8a240*/  IADD3 R37, P1, R37, UR11, RZ ;  /* 0x0000000b25257c10 */ /* 0x008fe2000ff3e0ff */
[----:B------:R-:W-:Y:S01]  /*8a250*/  IMAD.MOV.U32 R2, RZ, RZ, R36 ;  /* 0x000000ffff027224 */ /* 0x000fe200078e0024 */
[----:B-1----:R-:W2:Y:S01]  /*8a260*/  LDL.LU R41, [R1+0xcb4] ;  /* 0x000cb40001297983 */ /* 0x002ea20000300800 */
[----:B------:R-:W-:-:S03]  /*8a270*/  IADD3 R6, P2, R6, UR11, RZ ;  /* 0x0000000b06067c10 */ /* 0x000fc6000ff5e0ff */
        /* <DEDUP_REMOVED lines=19> */
[----:B------:R-:W-:-:S03]  /*8a3b0*/  IADD3 R38, P1, R38, UR11, RZ ;  /* 0x0000000b26267c10 */ /* 0x000fc6000ff3e0ff */
[----:B------:R1:W-:Y:S04]  /*8a3c0*/  LDGSTS.E [R0+0x1d200], [R2.64], P0 ;  /* 0x1d20000002007fae */ /* 0x0003e8000812184c */
[----:B------:R1:W-:Y:S01]  /*8a3d0*/  STL [R1+0xc38], R38 ;  /* 0x000c382601007387 */ /* 0x0003e20000100800 */
[----:B------:R-:W-:Y:S02]  /*8a3e0*/  IADD3 R4, P2, R4, UR11, RZ ;  /* 0x0000000b04047c10 */ /* 0x000fe4000ff5e0ff */
[----:B-----5:R-:W-:Y:S01]  /*8a3f0*/  IADD3.X R43, R43, UR10, RZ, P1, !PT ;  /* 0x0000000a2b2b7c10 */ /* 0x020fe20008ffe4ff */
[----:B-1----:R-:W-:Y:S01]  /*8a400*/  IMAD.MOV.U32 R2, RZ, RZ, R38 ;  /* 0x000000ffff027224 */ /* 0x002fe200078e0026 */
[----:B------:R-:W-:-:S03]  /*8a410*/  IADD3.X R7, R7, UR10, RZ, P2, !PT ;  /* 0x0000000a07077c10 */ /* 0x000fc600097fe4ff */
[----:B------:R1:W-:Y:S04]  /*8a420*/  STL [R1+0xc34], R43 ;  /* 0x000c342b01007387 */ /* 0x0003e80000100800 */
[----:B------:R5:W-:Y:S04]  /*8a430*/  STL [R1+0xc78], R4 ;  /* 0x000c780401007387 */ /* 0x000be80000100800 */
[----:B------:R-:W3:Y:S01]  /*8a440*/  LDL.LU R38, [R1+0xdb4] ;  /* 0x000db40001267983 */ /* 0x000ee20000300800 */
[----:B------:R-:W-:-:S03]  /*8a450*/  IMAD.MOV.U32 R3, RZ, RZ, R43 ;  /* 0x000000ffff037224 */ /* 0x000fc600078e002b */
[----:B------:R5:W-:Y:S04]  /*8a460*/  STL [R1+0xc74], R7 ;  /* 0x000c740701007387 */ /* 0x000be80000100800 */
[----:B-1----:R-:W3:Y:S04]  /*8a470*/  LDL.LU R43, [R1+0xdf4] ;  /* 0x000df400012b7983 */ /* 0x002ee80000300800 */
[----:B------:R1:W-:Y:S02]  /*8a480*/  LDGSTS.E [R0+0x1e200], [R2.64], P0 ;  /* 0x1e20000002007fae */ /* 0x0003e4000812184c */
[----:B-1----:R-:W-:-:S02]  /*8a490*/  IMAD.MOV.U32 R2, RZ, RZ, R4 ;  /* 0x000000ffff027224 */ /* 0x002fc400078e0004 */
[----:B------:R-:W-:Y:S01]  /*8a4a0*/  IMAD.MOV.U32 R3, RZ, RZ, R7 ;  /* 0x000000ffff037224 */ /* 0x000fe200078e0007 */
[----:B-----5:R-:W5:Y:S04]  /*8a4b0*/  LDL.LU R4, [R1+0xe38] ;  /* 0x000e380001047983 */ /* 0x020f680000300800 */
[----:B------:R-:W5:Y:S04]  /*8a4c0*/  LDL.LU R7, [R1+0xe78] ;  /* 0x000e780001077983 */ /* 0x000f680000300800 */
[----:B------:R1:W-:Y:S01]  /*8a4d0*/  LDGSTS.E [R0+0x1f200], [R2.64], P0 ;  /* 0x1f20000002007fae */ /* 0x0003e2000812184c */
[----:B----4-:R-:W-:-:S05]  /*8a4e0*/  IADD3 R39, P1, R39, UR11, RZ ;  /* 0x0000000b27277c10 */ /* 0x010fca000ff3e0ff */
[----:B------:R4:W-:Y:S01]  /*8a4f0*/  STL [R1+0xcb8], R39 ;  /* 0x000cb82701007387 */ /* 0x0009e20000100800 */
[----:B------:R-:W-:Y:S02]  /*8a500*/  IADD3 R5, P2, R5, UR11, RZ ;  /* 0x0000000b05057c10 */ /* 0x000fe4000ff5e0ff */
[----:B--2---:R-:W-:Y:S02]  /*8a510*/  IADD3.X R41, R41, UR10, RZ, P1, !PT ;  /* 0x0000000a29297c10 */ /* 0x004fe40008ffe4ff */
[----:B-1----:R-:W-:Y:S02]  /*8a520*/  MOV R2, R39 ;  /* 0x0000002700027202 */ /* 0x002fe40000000f00 */
[----:B---3--:R-:W-:Y:S01]  /*8a530*/  IADD3.X R36, R36, UR10, RZ, P2, !PT ;  /* 0x0000000a24247c10 */ /* 0x008fe200097fe4ff */
        /* <DEDUP_REMOVED lines=28> */
[----:B-1----:R-:W-:Y:S02]  /*8a700*/  IMAD.MOV.U32 R2, RZ, RZ, R74 ;  /* 0x000000ffff027224 */ /* 0x002fe400078e004a */
[----:B------:R-:W-:-:S05]  /*8a710*/  IMAD.MOV.U32 R3, RZ, RZ, R75 ;  /* 0x000000ffff037224 */ /* 0x000fca00078e004b */
[----:B------:R1:W-:Y:S01]  /*8a720*/  LDGSTS.E [R0+0x23200], [R2.64], P0 ;  /* 0x2320000002007fae */ /* 0x0003e2000812184c */
[----:B------:R-:W-:-:S05]  /*8a730*/  IADD3.X R38, R38, UR10, RZ, P1, !PT ;  /* 0x0000000a26267c10 */ /* 0x000fca0008ffe4ff */
[----:B------:R1:W-:Y:S02]  /*8a740*/  STL [R1+0xdb4], R38 ;  /* 0x000db42601007387 */ /* 0x0003e40000100800 */
[----:B-1----:R-:W-:Y:S01]  /*8a750*/  IMAD.MOV.U32 R2, RZ, RZ, R6 ;  /* 0x000000ffff027224 */ /* 0x002fe200078e0006 */
[----:B------:R-:W-:Y:S01]  /*8a760*/  IADD3.X R43, R43, UR10, RZ, P2, !PT ;  /* 0x0000000a2b2b7c10 */ /* 0x000fe200097fe4ff */
[----:B------:R-:W-:Y:S01]  /*8a770*/  IMAD.MOV.U32 R3, RZ, RZ, R38 ;  /* 0x000000ffff037224 */ /* 0x000fe200078e0026 */
[----:B------:R-:W-:Y:S04]  /*8a780*/  STL [R1+0xdf8], R40 ;  /* 0x000df82801007387 */ /* 0x000fe80000100800 */
[----:B------:R1:W-:Y:S04]  /*8a790*/  LDGSTS.E [R0+0x24200], [R2.64], P0 ;  /* 0x2420000002007fae */ /* 0x0003e8000812184c */
[----:B------:R-:W3:Y:S04]  /*8a7a0*/  LDL.LU R38, [R1+0xf38] ;  /* 0x000f380001267983 */ /* 0x000ee80000300800 */
[----:B------:R5:W-:Y:S04]  /*8a7b0*/  STL [R1+0xdf4], R43 ;  /* 0x000df42b01007387 */ /* 0x000be80000100800 */
[----:B------:R-:W3:Y:S01]  /*8a7c0*/  LDL.LU R6, [R1+0xf78] ;  /* 0x000f780001067983 */ /* 0x000ee20000300800 */
[----:B-1----:R-:W-:-:S03]  /*8a7d0*/  IMAD.MOV.U32 R3, RZ, RZ, R43 ;  /* 0x000000ffff037224 */ /* 0x002fc600078e002b */
[----:B-----5:R-:W5:Y:S01]  /*8a7e0*/  LDL.LU R43, [R1+0xf34] ;  /* 0x000f3400012b7983 */ /* 0x020f620000300800 */
        /* <DEDUP_REMOVED lines=36> */
[----:B-1----:R-:W-:Y:S01]  /*8aa30*/  MOV R2, R5 ;  /* 0x0000000500027202 */ /* 0x002fe20000000f00 */
        /* <DEDUP_REMOVED lines=87> */
[----:B---3--:R-:W-:Y:S01]  /*8afb0*/  IADD3 R7, P1, R7, UR11, RZ ;  /* 0x0000000b07077c10 */ /* 0x008fe2000ff3e0ff */
[----:B--2---:R-:W-:-:S02]  /*8afc0*/  IMAD.MOV.U32 R3, RZ, RZ, R41 ;  /* 0x000000ffff037224 */ /* 0x004fc400078e0029 */
[----:B-1----:R-:W2:Y:S01]  /*8afd0*/  LDL.LU R41, [R1+0x12b4] ;  /* 0x0012b40001297983 */ /* 0x002ea20000300800 */
[----:B------:R-:W-:Y:S01]  /*8afe0*/  IADD3 R4, P2, R4, UR11, RZ ;  /* 0x0000000b04047c10 */ /* 0x000fe2000ff5e0ff */
[----:B------:R-:W-:Y:S02]  /*8aff0*/  IMAD.MOV.U32 R2, RZ, RZ, R40 ;  /* 0x000000ffff027224 */ /* 0x000fe400078e0028 */
[----:B------:R-:W3:Y:S04]  /*8b000*/  LDL.LU R40, [R1+0x12f4] ;  /* 0x0012f40001287983 */ /* 0x000ee80000300800 */
[----:B------:R1:W-:Y:S04]  /*8b010*/  STL [R1+0x11b8], R7 ;  /* 0x0011b80701007387 */ /* 0x0003e80000100800 */
[----:B------:R1:W-:Y:S01]  /*8b020*/  LDGSTS.E [R0+0x33200], [R2.64], P0 ;  /* 0x3320000002007fae */ /* 0x0003e2000812184c */
[----:B------:R-:W-:-:S05]  /*8b030*/  IADD3.X R42, R42, UR10, RZ, P1, !PT ;  /* 0x0000000a2a2a7c10 */ /* 0x000fca0008ffe4ff */
[----:B------:R1:W-:Y:S01]  /*8b040*/  STL [R1+0x11b4], R42 ;  /* 0x0011b42a01007387 */ /* 0x0003e20000100800 */
[----:B------:R-:W-:-:S03]  /*8b050*/  IADD3.X R36, R36, UR10, RZ, P2, !PT ;  /* 0x0000000a24247c10 */ /* 0x000fc600097fe4ff */
[----:B------:R1:W-:Y:S02]  /*8b060*/  STL [R1+0x11f8], R4 ;  /* 0x0011f80401007387 */ /* 0x0003e40000100800 */
[----:B-1----:R-:W-:Y:S02]  /*8b070*/  IMAD.MOV.U32 R2, RZ, RZ, R7 ;  /* 0x000000ffff027224 */ /* 0x002fe400078e0007 */
[----:B------:R-:W3:Y:S04]  /*8b080*/  LDL.LU R74, [R1+0x1338] ;  /* 0x00133800014a7983 */ /* 0x000ee80000300800 */
[----:B------:R1:W-:Y:S04]  /*8b090*/  STL [R1+0x11f4], R36 ;  /* 0x0011f42401007387 */ /* 0x0003e80000100800 */
[----:B------:R-:W3:Y:S04]  /*8b0a0*/  LDL.LU R7, [R1+0x1378] ;  /* 0x0013780001077983 */ /* 0x000ee80000300800 */
[----:B------:R-:W3:Y:S01]  /*8b0b0*/  LDL.LU R75, [R1+0x1334] ;  /* 0x00133400014b7983 */ /* 0x000ee20000300800 */
[----:B------:R-:W-:-:S03]  /*8b0c0*/  IMAD.MOV.U32 R3, RZ, RZ, R42 ;  /* 0x000000ffff037224 */ /* 0x000fc600078e002a */
[----:B------:R-:W3:Y:S04]  /*8b0d0*/  LDL.LU R42, [R1+0x1374] ;  /* 0x00137400012a7983 */ /* 0x000ee80000300800 */
[----:B------:R1:W-:Y:S02]  /*8b0e0*/  LDGSTS.E [R0+0x34200], [R2.64], P0 ;  /* 0x3420000002007fae */ /* 0x0003e4000812184c */
[----:B-1----:R-:W-:Y:S02]  /*8b0f0*/  IMAD.MOV.U32 R2, RZ, RZ, R4 ;  /* 0x000000ffff027224 */ /* 0x002fe400078e0004 */
        /* <DEDUP_REMOVED lines=24> */
[----:B------:R-:W-:Y:S01]  /*8b280*/  IADD3 R6, P2, R6, UR11, RZ ;  /* 0x0000000b06067c10 */ /* 0x000fe2000ff5e0ff */
[----:B-1----:R-:W-:Y:S01]  /*8b290*/  IMAD.MOV.U32 R2, RZ, RZ, R39 ;  /* 0x000000ffff027224 */ /* 0x002fe200078e0027 */
[----:B--2---:R-:W-:Y:S02]  /*8b2a0*/  IADD3.X R41, R41, UR10, RZ, P1, !PT ;  /* 0x0000000a29297c10 */ /* 0x004fe40008ffe4ff */
[----:B---3--:R-:W-:-:S03]  /*8b2b0*/  IADD3.X R40, R40, UR10, RZ, P2, !PT ;  /* 0x0000000a28287c10 */ /* 0x008fc600097fe4ff */
[----:B------:R1:W-:Y:S01]  /*8b2c0*/  STL [R1+0x12b4], R41 ;  /* 0x0012b42901007387 */ /* 0x0003e20000100800 */
[----:B------:R-:W-:-:S03]  /*8b2d0*/  IMAD.MOV.U32 R3, RZ, RZ, R41 ;  /* 0x000000ffff037224 */ /* 0x000fc600078e0029 */
[----:B------:R2:W-:Y:S04]  /*8b2e0*/  STL [R1+0x12f8], R6 ;  /* 0x0012f80601007387 */ /* 0x0005e80000100800 */
[----:B----4-:R-:W3:Y:S04]  /*8b2f0*/  LDL.LU R39, [R1+0x1434] ;  /* 0x0014340001277983 */ /* 0x010ee80000300800 */
[----:B------:R4:W-:Y:S04]  /*8b300*/  LDGSTS.E [R0+0x38200], [R2.64], P0 ;  /* 0x3820000002007fae */ /* 0x0009e8000812184c */
[----:B------:R2:W-:Y:S04]  /*8b310*/  STL [R1+0x12f4], R40 ;  /* 0x0012f42801007387 */ /* 0x0005e80000100800 */
[----:B-1----:R-:W3:Y:S01]  /*8b320*/  LDL.LU R41, [R1+0x1474] ;  /* 0x0014740001297983 */ /* 0x002ee20000300800 */
[----:B----4-:R-:W-:-:S02]  /*8b330*/  IMAD.MOV.U32 R2, RZ, RZ, R6 ;  /* 0x000000ffff027224 */ /* 0x010fc400078e0006 */
[----:B------:R-:W-:Y:S01]  /*8b340*/  IMAD.MOV.U32 R3, RZ, RZ, R40 ;  /* 0x000000ffff037224 */ /* 0x000fe200078e0028 */
[----:B--2---:R-:W2:Y:S01]  /*8b350*/  LDL.LU R6, [R1+0x4a0] ;  /* 0x0004a00001067983 */ /* 0x004ea20000300800 */
[----:B------:R-:W-:-:S03]  /*8b360*/  IADD3 R74, P1, R74, UR11, RZ ;  /* 0x0000000b4a4a7c10 */ /* 0x000fc6000ff3e0ff */
[----:B------:R1:W-:Y:S04]  /*8b370*/  LDGSTS.E [R0+0x39200], [R2.64], P0 ;  /* 0x3920000002007fae */ /* 0x0003e8000812184c */
[----:B------:R-:W4:Y:S01]  /*8b380*/  LDL.LU R40, [R1+0x500] ;  /* 0x0005000001287983 */ /* 0x000f220000300800 */
[----:B------:R-:W-:Y:S02]  /*8b390*/  IADD3 R7, P2, R7, UR11, RZ ;  /* 0x0000000b07077c10 */ /* 0x000fe4000ff5e0ff */
[----:B------:R-:W-:Y:S01]  /*8b3a0*/  IADD3.X R75, R75, UR10, RZ, P1, !PT ;  /* 0x0000000a4b4b7c10 */ /* 0x000fe20008ffe4ff */
[----:B-1----:R-:W-:Y:S01]  /*8b3b0*/  IMAD.MOV.U32 R2, RZ, RZ, R74 ;  /* 0x000000ffff027224 */ /* 0x002fe200078e004a */
[----:B------:R-:W-:Y:S01]  /*8b3c0*/  STL [R1+0x1338], R74 ;  /* 0x0013384a01007387 */ /* 0x000fe20000100800 */
[----:B------:R-:W-:-:S02]  /*8b3d0*/  IADD3.X R42, R42, UR10, RZ, P2, !PT ;  /* 0x0000000a2a2a7c10 */ /* 0x000fc400097fe4ff */
[----:B------:R-:W-:Y:S01]  /*8b3e0*/  IMAD.MOV.U32 R3, RZ, RZ, R75 ;  /* 0x000000ffff037224 */ /* 0x000fe200078e004b */
[----:B------:R-:W-:Y:S04]  /*8b3f0*/  STL [R1+0x1334], R75 ;  /* 0x0013344b01007387 */ /* 0x000fe80000100800 */
[----:B------:R1:W-:Y:S04]  /*8b400*/  STL [R1+0x1378], R7 ;  /* 0x0013780701007387 */ /* 0x0003e80000100800 */
[----:B------:R1:W-:Y:S04]  /*8b410*/  LDGSTS.E [R0+0x3a200], [R2.64], P0 ;  /* 0x3a20000002007fae */ /* 0x0003e8000812184c */
[----:B------:R1:W-:Y:S02]  /*8b420*/  STL [R1+0x1374], R42 ;  /* 0x0013742a01007387 */ /* 0x0003e40000100800 */
[----:B-1----:R-:W-:-:S02]  /*8b430*/  MOV R2, R7 ;  /* 0x0000000700027202 */ /* 0x002fc40000000f00 */
[----:B------:R-:W4:Y:S01]  /*8b440*/  LDL.LU R7, [R1+0x49c] ;  /* 0x00049c0001077983 */ /* 0x000f220000300800 */
[----:B------:R-:W-:Y:S01]  /*8b450*/  IMAD.MOV.U32 R3, RZ, RZ, R42 ;  /* 0x000000ffff037224 */ /* 0x000fe200078e002a */
[----:B------:R-:W-:Y:S02]  /*8b460*/  IADD3 R4, P1, R4, UR11, RZ ;  /* 0x0000000b04047c10 */ /* 0x000fe4000ff3e0ff */
[----:B------:R-:W4:Y:S01]  /*8b470*/  LDL.LU R42, [R1+0x4fc] ;  /* 0x0004fc00012a7983 */ /* 0x000f220000300800 */
[----:B------:R-:W-:-:S03]  /*8b480*/  IADD3 R36, P2, R36, UR11, RZ ;  /* 0x0000000b24247c10 */ /* 0x000fc6000ff5e0ff */
[----:B------:R1:W-:Y:S04]  /*8b490*/  LDGSTS.E [R0+0x3b200], [R2.64], P0 ;  /* 0x3b20000002007fae */ /* 0x0003e8000812184c */
[----:B------:R1:W-:Y:S02]  /*8b4a0*/  STL [R1+0x13b8], R4 ;  /* 0x0013b80401007387 */ /* 0x0003e40000100800 */
[----:B-1----:R-:W-:Y:S01]  /*8b4b0*/  IMAD.MOV.U32 R2, RZ, RZ, R4 ;  /* 0x000000ffff027224 */ /* 0x002fe200078e0004 */
[----:B------:R-:W-:-:S05]  /*8b4c0*/  IADD3.X R38, R38, UR10, RZ, P1, !PT ;  /* 0x0000000a26267c10 */ /* 0x000fca0008ffe4ff */
        /* <DEDUP_REMOVED lines=8> */
[----:B-----5:R-:W-:-:S03]  /*8b550*/  IMAD.MOV.U32 R2, RZ, RZ, R36 ;  /* 0x000000ffff027224 */ /* 0x020fc600078e0024 */
[----:B------:R-:W4:Y:S01]  /*8b560*/  LDL.LU R36, [R1+0x53c] ;  /* 0x00053c0001247983 */ /* 0x000f220000300800 */
[----:B------:R-:W-:-:S03]  /*8b570*/  IMAD.MOV.U32 R3, RZ, RZ, R43 ;  /* 0x000000ffff037224 */ /* 0x000fc600078e002b */
[----:B------:R-:W4:Y:S04]  /*8b580*/  LDL.LU R43, [R1+0x57c] ;  /* 0x00057c00012b7983 */ /* 0x000f280000300800 */
[----:B------:R-:W1:Y:S01]  /*8b590*/  S2R R76, SR_TID.X ;  /* 0x00000000004c7919 */ /* 0x000e620000002100 */
[----:B------:R-:W-:Y:S02]  /*8b5a0*/  IADD3 R5, P1, R5, UR11, RZ ;  /* 0x0000000b05057c10 */ /* 0x000fe4000ff3e0ff */
[----:B------:R-:W-:Y:S01]  /*8b5b0*/  IADD3 R37, P2, R37, UR11, RZ ;  /* 0x0000000b25257c10 */ /* 0x000fe2000ff5e0ff */
[----:B------:R1:W-:Y:S04]  /*8b5c0*/  LDGSTS.E [R0+0x3d200], [R2.64], P0 ;  /* 0x3d20000002007fae */ /* 0x0003e8000812184c */
[----:B------:R-:W-:Y:S01]  /*8b5d0*/  STL [R1+0x1438], R5 ;  /* 0x0014380501007387 */ /* 0x000fe20000100800 */
[----:B-1----:R-:W-:Y:S01]  /*8b5e0*/  IMAD.MOV.U32 R2, RZ, RZ, R5 ;  /* 0x000000ffff027224 */ /* 0x002fe200078e0005 */
[----:B------:R-:W-:-:S05]  /*8b5f0*/  LOP3.LUT R76, R76, 0x7f, RZ, 0xc0, !PT ;  /* 0x0000007f4c4c7812 */ /* 0x000fca00078ec0ff */
[----:B------:R-:W-:-:S05]  /*8b600*/  IMAD.SHL.U32 R76, R76, 0x4, RZ ;  /* 0x000000044c4c7824 */ /* 0x000fca00078e00ff */
[----:B------:R-:W-:Y:S02]  /*8b610*/  LOP3.LUT R74, R76, 0x20, RZ, 0x3c, !PT ;  /* 0x000000204c4a7812 */ /* 0x000fe400078e3cff */
[----:B---3--:R-:W-:-:S05]  /*8b620*/  IADD3.X R39, R39, UR10, RZ, P1, !PT ;  /* 0x0000000a27277c10 */ /* 0x008fca0008ffe4ff */
[----:B------:R-:W-:Y:S01]  /*8b630*/  IMAD.MOV.U32 R3, RZ, RZ, R39 ;  /* 0x000000ffff037224 */ /* 0x000fe200078e0027 */
[----:B------:R1:W-:Y:S04]  /*8b640*/  STL [R1+0x1434], R39 ;  /* 0x0014342701007387 */ /* 0x0003e80000100800 */
[----:B------:R-:W-:Y:S01]  /*8b650*/  STL [R1+0x1478], R37 ;  /* 0x0014782501007387 */ /* 0x000fe20000100800 */
[----:B------:R-:W-:-:S03]  /*8b660*/  IADD3.X R41, R41, UR10, RZ, P2, !PT ;  /* 0x0000000a29297c10 */ /* 0x000fc600097fe4ff */
[----:B------:R3:W-:Y:S04]  /*8b670*/  LDGSTS.E [R0+0x3e200], [R2.64], P0 ;  /* 0x3e20000002007fae */ /* 0x0007e8000812184c */
[----:B-1----:R-:W5:Y:S01]  /*8b680*/  LDL.LU R39, [R1+0x5c0] ;  /* 0x0005c00001277983 */ /* 0x002f620000300800 */
[----:B--2---:R-:W-:-:S03]  /*8b690*/  IADD3 R6, P1, R6, UR11, RZ ;  /* 0x0000000b06067c10 */ /* 0x004fc6000ff3e0ff */
[----:B------:R1:W-:Y:S04]  /*8b6a0*/  STL [R1+0x1474], R41 ;  /* 0x0014742901007387 */ /* 0x0003e80000100800 */
[----:B------:R-:W2:Y:S01]  /*8b6b0*/  LDL.LU R5, [R1+0x600] ;  /* 0x0006000001057983 */ /* 0x000ea20000300800 */
[----:B---3--:R-:W-:Y:S02]  /*8b6c0*/  IMAD.MOV.U32 R3, RZ, RZ, R41 ;  /* 0x000000ffff037224 */ /* 0x008fe400078e0029 */
[----:B------:R-:W-:Y:S01]  /*8b6d0*/  IMAD.MOV.U32 R2, RZ, RZ, R37 ;  /* 0x000000ffff027224 */ /* 0x000fe200078e0025 */
[----:B-1----:R-:W3:Y:S01]  /*8b6e0*/  LDL.LU R41, [R1+0x5bc] ;  /* 0x0005bc0001297983 */ /* 0x002ee20000300800 */
[----:B----4-:R-:W-:-:S03]  /*8b6f0*/  IADD3 R40, P2, R40, UR11, RZ ;  /* 0x0000000b28287c10 */ /* 0x010fc6000ff5e0ff */
[----:B------:R-:W4:Y:S04]  /*8b700*/  LDL.LU R37, [R1+0x5fc] ;  /* 0x0005fc0001257983 */ /* 0x000f280000300800 */
        /* <DEDUP_REMOVED lines=11> */
[----:B-1----:R-:W4:Y:S04]  /*8b7c0*/  LDL.LU R7, [R1+0x640] ;  /* 0x0006400001077983 */ /* 0x002f280000300800 */
[----:B------:R-:W4:Y:S01]  /*8b7d0*/  LDL.LU R6, [R1+0x680] ;  /* 0x0006800001067983 */ /* 0x000f220000300800 */
[----:B------:R-:W-:-:S03]  /*8b7e0*/  IMAD.MOV.U32 R3, RZ, RZ, R42 ;  /* 0x000000ffff037224 */ /* 0x000fc600078e002a */
[----:B------:R1:W-:Y:S01]  /*8b7f0*/  STL [R1+0x4fc], R42 ;  /* 0x0004fc2a01007387 */ /* 0x0003e20000100800 */
[----:B------:R-:W-:-:S05]  /*8b800*/  IMAD.MOV.U32 R2, RZ, RZ, R40 ;  /* 0x000000ffff027224 */ /* 0x000fca00078e0028 */
[----:B------:R1:W-:Y:S04]  /*8b810*/  LDGSTS.E [R0+0x1400], [R2.64], P0 ;  /* 0x0140000002007fae */ /* 0x0003e8000812184c */
[----:B-1----:R-:W4:Y:S04]  /*8b820*/  LDL.LU R42, [R1+0x63c] ;  /* 0x00063c00012a7983 */ /* 0x002f280000300800 */
[----:B------:R-:W4:Y:S01]  /*8b830*/  LDL.LU R40, [R1+0x67c] ;  /* 0x00067c0001287983 */ /* 0x000f220000300800 */
[----:B------:R-:W-:-:S05]  /*8b840*/  IADD3 R4, P1, R4, UR11, RZ ;  /* 0x0000000b04047c10 */ /* 0x000fca000ff3e0ff */
[----:B------:R-:W-:Y:S01]  /*8b850*/  STL [R1+0x540], R4 ;  /* 0x0005400401007387 */ /* 0x000fe20000100800 */
[----:B------:R-:W-:Y:S01]  /*8b860*/  IMAD.MOV.U32 R2, RZ, RZ, R4 ;  /* 0x000000ffff027224 */ /* 0x000fe200078e0004 */
[----:B------:R-:W-:Y:S02]  /*8b870*/  IADD3 R38, P2, R38, UR11, RZ ;  /* 0x0000000b26267c10 */ /* 0x000fe4000ff5e0ff */
[----:B------:R-:W-:Y:S02]  /*8b880*/  IADD3.X R36, R36, UR10, RZ, P1, !PT ;  /* 0x0000000a24247c10 */ /* 0x000fe40008ffe4ff */
[----:B------:R-:W-:-:S03]  /*8b890*/  IADD3.X R43, R43, UR10, RZ, P2, !PT ;  /* 0x0000000a2b2b7c10 */ /* 0x000fc600097fe4ff */
[----:B------:R1:W-:Y:S01]  /*8b8a0*/  STL [R1+0x53c], R36 ;  /* 0x00053c2401007387 */ /* 0x0003e20000100800 */
[----:B------:R-:W-:-:S03]  /*8b8b0*/  MOV R3, R36 ;  /* 0x0000002400037202 */ /* 0x000fc60000000f00 */
[----:B------:R-:W-:Y:S04]  /*8b8c0*/  STL [R1+0x580], R38 ;  /* 0x0005802601007387 */ /* 0x000fe80000100800 */
[----:B------:R1:W-:Y:S04]  /*8b8d0*/  LDGSTS.E [R0+0x2400], [R2.64], P0 ;  /* 0x0240000002007fae */ /* 0x0003e8000812184c */
[----:B-1----:R-:W4:Y:S04]  /*8b8e0*/  LDL.LU R36, [R1+0x6c0] ;  /* 0x0006c00001247983 */ /* 0x002f280000300800 */
[----:B------:R1:W-:Y:S04]  /*8b8f0*/  STL [R1+0x57c], R43 ;  /* 0x00057c2b01007387 */ /* 0x0003e80000100800 */
[----:B------:R-:W4:Y:S01]  /*8b900*/  LDL.LU R4, [R1+0x700] ;  /* 0x0007000001047983 */ /* 0x000f220000300800 */
[----:B------:R-:W-:-:S03]  /*8b910*/  IMAD.MOV.U32 R3, RZ, RZ, R43 ;  /* 0x000000ffff037224 */ /* 0x000fc600078e002b */
[----:B-1----:R-:W4:Y:S01]  /*8b920*/  LDL.LU R43, [R1+0x6bc] ;  /* 0x0006bc00012b7983 */ /* 0x002f220000300800 */
[----:B------:R-:W-:-:S03]  /*8b930*/  IMAD.MOV.U32 R2, RZ, RZ, R38 ;  /* 0x000000ffff027224 */ /* 0x000fc600078e0026 */
[----:B------:R-:W4:Y:S04]  /*8b940*/  LDL.LU R38, [R1+0x6fc] ;  /* 0x0006fc0001267983 */ /* 0x000f280000300800 */
[----:B------:R1:W-:Y:S01]  /*8b950*/  LDGSTS.E [R0+0x3400], [R2.64], P0 ;  /* 0x0340000002007fae */ /* 0x0003e2000812184c */
[----:B-----5:R-:W-:Y:S02]  /*8b960*/  IADD3 R39, P1, R39, UR11, RZ ;  /* 0x0000000b27277c10 */ /* 0x020fe4000ff3e0ff */
[----:B--2---:R-:W-:-:S03]  /*8b970*/  IADD3 R5, P2, R5, UR11, RZ ;  /* 0x0000000b05057c10 */ /* 0x004fc6000ff5e0ff */
[----:B------:R2:W-:Y:S01]  /*8b980*/  STL [R1+0x5c0], R39 ;  /* 0x0005c02701007387 */ /* 0x0005e20000100800 */
[----:B---3--:R-:W-:Y:S01]  /*8b990*/  IADD3.X R41, R41, UR10, RZ, P1, !PT ;  /* 0x0000000a29297c10 */ /* 0x008fe20008ffe4ff */
[----:B-1----:R-:W-:Y:S01]  /*8b9a0*/  IMAD.MOV.U32 R2, RZ, RZ, R39 ;  /* 0x000000ffff027224 */ /* 0x002fe200078e0027 */
[----:B----4-:R-:W-:-:S03]  /*8b9b0*/  IADD3.X R37, R37, UR10, RZ, P2, !PT ;  /* 0x0000000a25257c10 */ /* 0x010fc600097fe4ff */
[----:B------:R1:W-:Y:S04]  /*8b9c0*/  STL [R1+0x5bc], R41 ;  /* 0x0005bc2901007387 */ /* 0x0003e80000100800 */
[----:B------:R3:W-:Y:S01]  /*8b9d0*/  STL [R1+0x600], R5 ;  /* 0x0006000501007387 */ /* 0x0007e20000100800 */
[----:B------:R-:W-:-:S03]  /*8b9e0*/  IMAD.MOV.U32 R3, RZ, RZ, R41 ;  /* 0x000000ffff037224 */ /* 0x000fc600078e0029 */
[----:B--2---:R-:W2:Y:S04]  /*8b9f0*/  LDL.LU R39, [R1+0x740] ;  /* 0x0007400001277983 */ /* 0x004ea80000300800 */
[----:B------:R4:W-:Y:S04]  /*8ba00*/  STL [R1+0x5fc], R37 ;  /* 0x0005fc2501007387 */ /* 0x0009e80000100800 */
[----:B------:R-:W5:Y:S04]  /*8ba10*/  LDL.LU R74, [R1+0x780] ;  /* 0x00078000014a7983 */ /* 0x000f680000300800 */
[----:B-1----:R-:W5:Y:S04]  /*8ba20*/  LDL.LU R41, [R1+0x73c] ;  /* 0x00073c0001297983 */ /* 0x002f680000300800 */
[----:B------:R1:W-:Y:S04]  /*8ba30*/  LDGSTS.E [R0+0x4400], [R2.64], P0 ;  /* 0x0440000002007fae */ /* 0x0003e8000812184c */
[----:B------:R-:W5:Y:S01]  /*8ba40*/  LDL.LU R75, [R1+0x77c] ;  /* 0x00077c00014b7983 */ /* 0x000f620000300800 */
[----:B-1----:R-:W-:Y:S01]  /*8ba50*/  IMAD.MOV.U32 R2, RZ, RZ, R5 ;  /* 0x000000ffff027224 */ /* 0x002fe200078e0005 */
[----:B------:R-:W-:Y:S01]  /*8ba60*/  IADD3 R7, P1, R7, UR11, RZ ;  /* 0x0000000b07077c10 */ /* 0x000fe2000ff3e0ff */
[----:B------:R-:W-:Y:S01]  /*8ba70*/  IMAD.MOV.U32 R3, RZ, RZ, R37 ;  /* 0x000000ffff037224 */ /* 0x000fe200078e0025 */
[----:B---3--:R-:W3:Y:S01]  /*8ba80*/  LDL.LU R5, [R1+0x7c0] ;  /* 0x0007c00001057983 */ /* 0x008ee20000300800 */
[----:B------:R-:W-:-:S03]  /*8ba90*/  IADD3 R6, P2, R6, UR11, RZ ;  /* 0x0000000b06067c10 */ /* 0x000fc6000ff5e0ff */
[----:B----4-:R-:W4:Y:S04]  /*8baa0*/  LDL.LU R37, [R1+0x800] ;  /* 0x0008000001257983 */ /* 0x010f280000300800 */
[----:B------:R1:W-:Y:S04]  /*8bab0*/  STL [R1+0x640], R7 ;  /* 0x0006400701007387 */ /* 0x0003e80000100800 */
[----:B------:R1:W-:Y:S01]  /*8bac0*/  LDGSTS.E [R0+0x5400], [R2.64], P0 ;  /* 0x0540000002007fae */ /* 0x0003e2000812184c */
[----:B------:R-:W-:Y:S02]  /*8bad0*/  IADD3.X R42, R42, UR10, RZ, P1, !PT ;  /* 0x0000000a2a2a7c10 */ /* 0x000fe40008ffe4ff */
[----:B------:R-:W-:-:S03]  /*8bae0*/  IADD3.X R40, R40, UR10, RZ, P2, !PT ;  /* 0x0000000a28287c10 */ /* 0x000fc600097fe4ff */
[----:B------:R1:W-:Y:S02]  /*8baf0*/  STL [R1+0x63c], R42 ;  /* 0x00063c2a01007387 */ /* 0x0003e40000100800 */
[----:B-1----:R-:W-:Y:S02]  /*8bb00*/  IMAD.MOV.U32 R2, RZ, RZ, R7 ;  /* 0x000000ffff027224 */ /* 0x002fe400078e0007 */
[----:B------:R1:W-:Y:S04]  /*8bb10*/  STL [R1+0x680], R6 ;  /* 0x0006800601007387 */ /* 0x0003e80000100800 */
[----:B------:R-:W4:Y:S01]  /*8bb20*/  LDL.LU R7, [R1+0x7bc] ;  /* 0x0007bc0001077983 */ /* 0x000f220000300800 */
[----:B------:R-:W-:-:S03]  /*8bb30*/  IMAD.MOV.U32 R3, RZ, RZ, R42 ;  /* 0x000000ffff037224 */ /* 0x000fc600078e002a */
[----:B------:R1:W-:Y:S04]  /*8bb40*/  STL [R1+0x67c], R40 ;  /* 0x00067c2801007387 */ /* 0x0003e80000100800 */
[----:B------:R-:W4:Y:S04]  /*8bb50*/  LDL.LU R42, [R1+0x7fc] ;  /* 0x0007fc00012a7983 */ /* 0x000f280000300800 */
[----:B------:R1:W-:Y:S02]  /*8bb60*/  LDGSTS.E [R0+0x6400], [R2.64], P0 ;  /* 0x0640000002007fae */ /* 0x0003e4000812184c */
[----:B-1----:R-:W-:-:S02]  /*8bb70*/  IMAD.MOV.U32 R2, RZ, RZ, R6 ;  /* 0x000000ffff027224 */ /* 0x002fc400078e0006 */
[----:B------:R-:W-:Y:S01]  /*8bb80*/  IMAD.MOV.U32 R3, RZ, RZ, R40 ;  /* 0x000000ffff037224 */ /* 0x000fe200078e0028 */
[----:B------:R-:W4:Y:S04]  /*8bb90*/  LDL.LU R6, [R1+0x840] ;  /* 0x0008400001067983 */ /* 0x000f280000300800 */
[----:B------:R-:W4:Y:S01]  /*8bba0*/  LDL.LU R40, [R1+0x880] ;  /* 0x0008800001287983 */ /* 0x000f220000300800 */
[----:B------:R-:W-:-:S03]  /*8bbb0*/  IADD3 R36, P1, R36, UR11, RZ ;  /* 0x0000000b24247c10 */ /* 0x000fc6000ff3e0ff */
[----:B------:R1:W-:Y:S04]  /*8bbc0*/  LDGSTS.E [R0+0x7400], [R2.64], P0 ;  /* 0x0740000002007fae */ /* 0x0003e8000812184c */
[----:B------:R1:W-:Y:S01]  /*8bbd0*/  STL [R1+0x6c0], R36 ;  /* 0x0006c02401007387 */ /* 0x0003e20000100800 */
[----:B------:R-:W-:Y:S02]  /*8bbe0*/  IADD3 R4, P2, R4, UR11, RZ ;  /* 0x0000000b04047c10 */ /* 0x000fe4000ff5e0ff */
[----:B------:R-:W-:Y:S01]  /*8bbf0*/  IADD3.X R43, R43, UR10, RZ, P1, !PT ;  /* 0x0000000a2b2b7c10 */ /* 0x000fe20008ffe4ff */
[----:B-1----:R-:W-:Y:S01]  /*8bc00*/  IMAD.MOV.U32 R2, RZ, RZ, R36 ;  /* 0x000000ffff027224 */ /* 0x002fe200078e0024 */
[----:B------:R-:W-:-:S03]  /*8bc10*/  IADD3.X R38, R38, UR10, RZ, P2, !PT ;  /* 0x0000000a26267c10 */ /* 0x000fc600097fe4ff */
[----:B------:R1:W-:Y:S04]  /*8bc20*/  STL [R1+0x6bc], R43 ;  /* 0x0006bc2b01007387 */ /* 0x0003e80000100800 */
[----:B------:R-:W-:Y:S04]  /*8bc30*/  STL [R1+0x700], R4 ;  /* 0x0007000401007387 */ /* 0x000fe80000100800 */
[----:B------:R-:W4:Y:S01]  /*8bc40*/  LDL.LU R36, [R1+0x83c] ;  /* 0x00083c0001247983 */ /* 0x000f220000300800 */
[----:B------:R-:W-:-:S03]  /*8bc50*/  IMAD.MOV.U32 R3, RZ, RZ, R43 ;  /* 0x000000ffff037224 */ /* 0x000fc600078e002b */
[----:B------:R1:W-:Y:S04]  /*8bc60*/  STL [R1+0x6fc], R38 ;  /* 0x0006fc2601007387 */ /* 0x0003e80000100800 */
[----:B-1----:R-:W4:Y:S04]  /*8bc70*/  LDL.LU R43, [R1+0x87c] ;  /* 0x00087c00012b7983 */ /* 0x002f280000300800 */
[----:B------:R1:W-:Y:S02]  /*8bc80*/  LDGSTS.E [R0+0x8400], [R2.64], P0 ;  /* 0x0840000002007fae */ /* 0x0003e4000812184c */
[----:B-1----:R-:W-:-:S02]  /*8bc90*/  IMAD.MOV.U32 R2, RZ, RZ, R4 ;  /* 0x000000ffff027224 */ /* 0x002fc400078e0004 */
[----:B------:R-:W-:Y:S02]  /*8bca0*/  IMAD.MOV.U32 R3, RZ, RZ, R38 ;  /* 0x000000ffff037224 */ /* 0x000fe400078e0026 */
[----:B------:R-:W4:Y:S04]  /*8bcb0*/  LDL.LU R38, [R1+0x8c0] ;  /* 0x0008c00001267983 */ /* 0x000f280000300800 */
[----:B------:R-:W4:Y:S04]  /*8bcc0*/  LDL.LU R4, [R1+0x900] ;  /* 0x0009000001047983 */ /* 0x000f280000300800 */
[----:B------:R1:W-:Y:S01]  /*8bcd0*/  LDGSTS.E [R0+0x9400], [R2.64], P0 ;  /* 0x0940000002007fae */ /* 0x0003e2000812184c */
[----:B--2---:R-:W-:-:S05]  /*8bce0*/  IADD3 R39, P1, R39, UR11, RZ ;  /* 0x0000000b27277c10 */ /* 0x004fca000ff3e0ff */
[----:B------:R-:W-:Y:S01]  /*8bcf0*/  STL [R1+0x740], R39 ;  /* 0x0007402701007387 */ /* 0x000fe20000100800 */
[----:B-----5:R-:W-:Y:S02]  /*8bd00*/  IADD3 R74, P2, R74, UR11, RZ ;  /* 0x0000000b4a4a7c10 */ /* 0x020fe4000ff5e0ff */
[----:B------:R-:W-:Y:S01]  /*8bd10*/  IADD3.X R41, R41, UR10, RZ, P1, !PT ;  /* 0x0000000a29297c10 */ /* 0x000fe20008ffe4ff */
[----:B-1----:R-:W-:-:S04]  /*8bd20*/  IMAD.MOV.U32 R2, RZ, RZ, R39 ;  /* 0x000000ffff027224 */ /* 0x002fc800078e0027 */
[----:B------:R1:W-:Y:S01]  /*8bd30*/  STL [R1+0x73c], R41 ;  /* 0x00073c2901007387 */ /* 0x0003e20000100800 */
[----:B------:R-:W-:Y:S01]  /*8bd40*/  IMAD.MOV.U32 R3, RZ, RZ, R41 ;  /* 0x000000ffff037224 */ /* 0x000fe200078e0029 */
[----:B------:R-:W-:Y:S02]  /*8bd50*/  IADD3.X R75, R75, UR10, RZ, P2, !PT ;  /* 0x0000000a4b4b7c10 */ /* 0x000fe400097fe4ff */
[----:B------:R-:W-:Y:S04]  /*8bd60*/  STL [R1+0x780], R74 ;  /* 0x0007804a01007387 */ /* 0x000fe80000100800 */
[----:B------:R2:W-:Y:S04]  /*8bd70*/  LDGSTS.E [R0+0xa400], [R2.64], P0 ;  /* 0x0a40000002007fae */ /* 0x0005e8000812184c */
[----:B-1----:R-:W5:Y:S04]  /*8bd80*/  LDL.LU R41, [R1+0x8bc] ;  /* 0x0008bc0001297983 */ /* 0x002f680000300800 */
[----:B------:R-:W-:Y:S01]  /*8bd90*/  STL [R1+0x77c], R75 ;  /* 0x00077c4b01007387 */ /* 0x000fe20000100800 */
[----:B---3--:R-:W-:-:S03]  /*8bda0*/  IADD3 R5, P1, R5, UR11, RZ ;  /* 0x0000000b05057c10 */ /* 0x008fc6000ff3e0ff */
[----:B------:R-:W3:Y:S01]  /*8bdb0*/  LDL.LU R39, [R1+0x8fc] ;  /* 0x0008fc0001277983 */ /* 0x000ee20000300800 */
[----:B--2---:R-:W-:Y:S01]  /*8bdc0*/  IMAD.MOV.U32 R2, RZ, RZ, R74 ;  /* 0x000000ffff027224 */ /* 0x004fe200078e004a */
[----:B------:R-:W-:Y:S02]  /*8bdd0*/  MOV R3, R75 ;  /* 0x0000004b00037202 */ /* 0x000fe40000000f00 */
[----:B----4-:R-:W-:Y:S01]  /*8bde0*/  IADD3 R37, P2, R37, UR11, RZ ;  /* 0x0000000b25257c10 */ /* 0x010fe2000ff5e0ff */
[----:B------:R-:W-:Y:S04]  /*8bdf0*/  STL [R1+0x7c0], R5 ;  /* 0x0007c00501007387 */ /* 0x000fe80000100800 */
[----:B------:R1:W-:Y:S02]  /*8be00*/  LDGSTS.E [R0+0xb400], [R2.64], P0 ;  /* 0x0b40000002007fae */ /* 0x0003e4000812184c */
[----:B-1----:R-:W-:Y:S01]  /*8be10*/  IMAD.MOV.U32 R2, RZ, RZ, R5 ;  /* 0x000000ffff027224 */ /* 0x002fe200078e0005 */
[----:B------:R-:W-:-:S05]  /*8be20*/  IADD3.X R7, R7, UR10, RZ, P1, !PT ;  /* 0x0000000a07077c10 */ /* 0x000fca0008ffe4ff */
        /* <DEDUP_REMOVED lines=8> */
[----:B--2---:R-:W-:-:S03]  /*8beb0*/  IMAD.MOV.U32 R3, RZ, RZ, R42 ;  /* 0x000000ffff037224 */ /* 0x004fc600078e002a */
[----:B-1----:R-:W2:Y:S01]  /*8bec0*/  LDL.LU R42, [R1+0x93c] ;  /* 0x00093c00012a7983 */ /* 0x002ea20000300800 */
[----:B------:R-:W-:Y:S01]  /*8bed0*/  IMAD.MOV.U32 R2, RZ, RZ, R37 ;  /* 0x000000ffff027224 */ /* 0x000fe200078e0025 */
[----:B------:R-:W-:Y:S02]  /*8bee0*/  IADD3 R6, P1, R6, UR11, RZ ;  /* 0x0000000b06067c10 */ /* 0x000fe4000ff3e0ff */
[----:B------:R-:W2:Y:S01]  /*8bef0*/  LDL.LU R37, [R1+0x97c] ;  /* 0x00097c0001257983 */ /* 0x000ea20000300800 */
[----:B------:R-:W-:-:S03]  /*8bf00*/  IADD3 R40, P2, R40, UR11, RZ ;  /* 0x0000000b28287c10 */ /* 0x000fc6000ff5e0ff */
        /* <DEDUP_REMOVED lines=9> */
[----:B-1----:R-:W2:Y:S04]  /*8bfa0*/  LDL.LU R36, [R1+0x9c0] ;  /* 0x0009c00001247983 */ /* 0x002ea80000300800 */
[----:B------:R1:W-:Y:S04]  /*8bfb0*/  STL [R1+0x87c], R43 ;  /* 0x00087c2b01007387 */ /* 0x0003e80000100800 */
[----:B------:R-:W2:Y:S01]  /*8bfc0*/  LDL.LU R6, [R1+0xa00] ;  /* 0x000a000001067983 */ /* 0x000ea20000300800 */
[----:B------:R-:W-:-:S03]  /*8bfd0*/  IMAD.MOV.U32 R3, RZ, RZ, R43 ;  /* 0x000000ffff037224 */ /* 0x000fc600078e002b */
[----:B-1----:R-:W2:Y:S01]  /*8bfe0*/  LDL.LU R43, [R1+0x9bc] ;  /* 0x0009bc00012b7983 */ /* 0x002ea20000300800 */
[----:B------:R-:W-:-:S03]  /*8bff0*/  IMAD.MOV.U32 R2, RZ, RZ, R40 ;  /* 0x000000ffff027224 */ /* 0x000fc600078e0028 */
[----:B------:R-:W2:Y:S01]  /*8c000*/  LDL.LU R40, [R1+0x9fc] ;  /* 0x0009fc0001287983 */ /* 0x000ea20000300800 */
[----:B------:R-:W-:Y:S02]  /*8c010*/  IADD3 R38, P1, R38, UR11, RZ ;  /* 0x0000000b26267c10 */ /* 0x000fe4000ff3e0ff */
[----:B------:R-:W-:Y:S01]  /*8c020*/  IADD3 R4, P2, R4, UR11, RZ ;  /* 0x0000000b04047c10 */ /* 0x000fe2000ff5e0ff */
[----:B------:R1:W-:Y:S04]  /*8c030*/  LDGSTS.E [R0+0xf400], [R2.64], P0 ;  /* 0x0f40000002007fae */ /* 0x0003e8000812184c */
[----:B------:R3:W-:Y:S01]  /*8c040*/  STL [R1+0x8c0], R38 ;  /* 0x0008c02601007387 */ /* 0x0007e20000100800 */
[----:B-1----:R-:W-:Y:S01]  /*8c050*/  IMAD.MOV.U32 R2, RZ, RZ, R38 ;  /* 0x000000ffff027224 */ /* 0x002fe200078e0026 */
[----:B-----5:R-:W-:-:S05]  /*8c060*/  IADD3.X R41, R41, UR10, RZ, P1, !PT ;  /* 0x0000000a29297c10 */ /* 0x020fca0008ffe4ff */
[----:B------:R1:W-:Y:S01]  /*8c070*/  STL [R1+0x8bc], R41 ;  /* 0x0008bc2901007387 */ /* 0x0003e20000100800 */
[----:B---3--:R-:W-:-:S03]  /*8c080*/  IADD3.X R39, R39, UR10, RZ, P2, !PT ;  /* 0x0000000a27277c10 */ /* 0x008fc600097fe4ff */
        /* <DEDUP_REMOVED lines=10> */
[----:B---3--:R-:W3:Y:S04]  /*8c130*/  LDL.LU R4, [R1+0xac0] ;  /* 0x000ac00001047983 */ /* 0x008ee80000300800 */
[----:B------:R-:W3:Y:S01]  /*8c140*/  LDL.LU R39, [R1+0xb00] ;  /* 0x000b000001277983 */ /* 0x000ee20000300800 */
[----:B----4-:R-:W-:-:S03]  /*8c150*/  IADD3 R7, P1, R7, UR11, RZ ;  /* 0x0000000b07077c10 */ /* 0x010fc6000ff3e0ff */
[----:B------:R1:W-:Y:S01]  /*8c160*/  LDGSTS.E [R0+0x11400], [R2.64], P0 ;  /* 0x1140000002007fae */ /* 0x0003e2000812184c */
[----:B------:R-:W-:-:S03]  /*8c170*/  IADD3 R5, P2, R5, UR11, RZ ;  /* 0x0000000b05057c10 */ /* 0x000fc6000ff5e0ff */
[----:B------:R4:W-:Y:S01]  /*8c180*/  STL [R1+0x940], R7 ;  /* 0x0009400701007387 */ /* 0x0009e20000100800 */
[----:B--2---:R-:W-:Y:S01]  /*8c190*/  IADD3.X R42, R42, UR10, RZ, P1, !PT ;  /* 0x0000000a2a2a7c10 */ /* 0x004fe20008ffe4ff */
[----:B-1----:R-:W-:Y:S01]  /*8c1a0*/  IMAD.MOV.U32 R2, RZ, RZ, R7 ;  /* 0x000000ffff027224 */ /* 0x002fe200078e0007 */
[----:B------:R-:W-:-:S03]  /*8c1b0*/  IADD3.X R37, R37, UR10, RZ, P2, !PT ;  /* 0x0000000a25257c10 */ /* 0x000fc600097fe4ff */
[----:B------:R1:W-:Y:S04]  /*8c1c0*/  STL [R1+0x93c], R42 ;  /* 0x00093c2a01007387 */ /* 0x0003e80000100800 */
[----:B------:R2:W-:Y:S04]  /*8c1d0*/  STL [R1+0x980], R5 ;  /* 0x0009800501007387 */ /* 0x0005e80000100800 */
[----:B----4-:R-:W4:Y:S01]  /*8c1e0*/  LDL.LU R7, [R1+0xabc] ;  /* 0x000abc0001077983 */ /* 0x010f220000300800 */
[----:B------:R-:W-:-:S03]  /*8c1f0*/  IMAD.MOV.U32 R3, RZ, RZ, R42 ;  /* 0x000000ffff037224 */ /* 0x000fc600078e002a */
[----:B------:R2:W-:Y:S04]  /*8c200*/  STL [R1+0x97c], R37 ;  /* 0x00097c2501007387 */ /* 0x0005e80000100800 */
[----:B-1----:R-:W4:Y:S04]  /*8c210*/  LDL.LU R42, [R1+0xafc] ;  /* 0x000afc00012a7983 */ /* 0x002f280000300800 */
[----:B------:R1:W-:Y:S02]  /*8c220*/  LDGSTS.E [R0+0x12400], [R2.64], P0 ;  /* 0x1240000002007fae */ /* 0x0003e4000812184c */
[----:B-1----:R-:W-:-:S02]  /*8c230*/  IMAD.MOV.U32 R2, RZ, RZ, R5 ;  /* 0x000000ffff027224 */ /* 0x002fc400078e0005 */
[----:B------:R-:W-:Y:S01]  /*8c240*/  IMAD.MOV.U32 R3, RZ, RZ, R37 ;  /* 0x000000ffff037224 */ /* 0x000fe200078e0025 */
[----:B--2---:R-:W4:Y:S04]  /*8c250*/  LDL.LU R5, [R1+0xb40] ;  /* 0x000b400001057983 */ /* 0x004f280000300800 */
        /* <DEDUP_REMOVED lines=11> */
[----:B------:R-:W-:-:S03]  /*8c310*/  MOV R3, R43 ;  /* 0x0000002b00037202 */ /* 0x000fc60000000f00 */
        /* <DEDUP_REMOVED lines=8> */
[----:B-----5:R-:W-:-:S05]  /*8c3a0*/  IADD3 R38, P1, R38, UR11, RZ ;  /* 0x0000000b26267c10 */ /* 0x020fca000ff3e0ff */
[----:B------:R-:W-:Y:S01]  /*8c3b0*/  STL [R1+0xa40], R38 ;  /* 0x000a402601007387 */ /* 0x000fe20000100800 */
[----:B------:R-:W-:Y:S02]  /*8c3c0*/  IADD3 R74, P2, R74, UR11, RZ ;  /* 0x0000000b4a4a7c10 */ /* 0x000fe4000ff5e0ff */
[----:B------:R-:W-:Y:S01]  /*8c3d0*/  IADD3.X R41, R41, UR10, RZ, P1, !PT ;  /* 0x0000000a29297c10 */ /* 0x000fe20008ffe4ff */
[----:B-1----:R-:W-:Y:S01]  /*8c3e0*/  IMAD.MOV.U32 R2, RZ, RZ, R38 ;  /* 0x000000ffff027224 */ /* 0x002fe200078e0026 */
[----:B------:R-:W-:-:S03]  /*8c3f0*/  IADD3.X R75, R75, UR10, RZ, P2, !PT ;  /* 0x0000000a4b4b7c10 */ /* 0x000fc600097fe4ff */
[----:B------:R1:W-:Y:S01]  /*8c400*/  STL [R1+0xa3c], R41 ;  /* 0x000a3c2901007387 */ /* 0x0003e20000100800 */
[----:B------:R-:W-:-:S03]  /*8c410*/  IMAD.MOV.U32 R3, RZ, RZ, R41 ;  /* 0x000000ffff037224 */ /* 0x000fc600078e0029 */
[----:B------:R-:W-:Y:S04]  /*8c420*/  STL [R1+0xa80], R74 ;  /* 0x000a804a01007387 */ /* 0x000fe80000100800 */
[----:B------:R5:W-:Y:S04]  /*8c430*/  LDGSTS.E [R0+0x16400], [R2.64], P0 ;  /* 0x1640000002007fae */ /* 0x000be8000812184c */
[----:B-1----:R-:W2:Y:S04]  /*8c440*/  LDL.LU R41, [R1+0xbbc] ;  /* 0x000bbc0001297983 */ /* 0x002ea80000300800 */
[----:B------:R-:W-:Y:S01]  /*8c450*/  STL [R1+0xa7c], R75 ;  /* 0x000a7c4b01007387 */ /* 0x000fe20000100800 */
[----:B---3--:R-:W-:-:S03]  /*8c460*/  IADD3 R4, P1, R4, UR11, RZ ;  /* 0x0000000b04047c10 */ /* 0x008fc6000ff3e0ff */
[----:B------:R-:W3:Y:S01]  /*8c470*/  LDL.LU R38, [R1+0xbfc] ;  /* 0x000bfc0001267983 */ /* 0x000ee20000300800 */
[----:B-----5:R-:W-:Y:S02]  /*8c480*/  IMAD.MOV.U32 R2, RZ, RZ, R74 ;  /* 0x000000ffff027224 */ /* 0x020fe400078e004a */
[----:B------:R-:W-:Y:S01]  /*8c490*/  IMAD.MOV.U32 R3, RZ, RZ, R75 ;  /* 0x000000ffff037224 */ /* 0x000fe200078e004b */
[----:B------:R-:W-:Y:S01]  /*8c4a0*/  IADD3 R39, P2, R39, UR11, RZ ;  /* 0x0000000b27277c10 */ /* 0x000fe2000ff5e0ff */
[----:B------:R-:W-:Y:S04]  /*8c4b0*/  STL [R1+0xac0], R4 ;  /* 0x000ac00401007387 */ /* 0x000fe80000100800 */
[----:B------:R1:W-:Y:S02]  /*8c4c0*/  LDGSTS.E [R0+0x17400], [R2.64], P0 ;  /* 0x1740000002007fae */ /* 0x0003e4000812184c */
[----:B-1----:R-:W-:Y:S01]  /*8c4d0*/  IMAD.MOV.U32 R2, RZ, RZ, R4 ;  /* 0x000000ffff027224 */ /* 0x002fe200078e0004 */
[----:B----4-:R-:W-:-:S05]  /*8c4e0*/  IADD3.X R7, R7, UR10, RZ, P1, !PT ;  /* 0x0000000a07077c10 */ /* 0x010fca0008ffe4ff */
        /* <DEDUP_REMOVED lines=8> */
[----:B----4-:R-:W-:-:S03]  /*8c570*/  IMAD.MOV.U32 R3, RZ, RZ, R42 ;  /* 0x000000ffff037224 */ /* 0x010fc600078e002a */
[----:B-1----:R-:W4:Y:S01]  /*8c580*/  LDL.LU R42, [R1+0xc3c] ;  /* 0x000c3c00012a7983 */ /* 0x002f220000300800 */
[----:B------:R-:W-:Y:S01]  /*8c590*/  IMAD.MOV.U32 R2, RZ, RZ, R39 ;  /* 0x000000ffff027224 */ /* 0x000fe200078e0027 */
[----:B------:R-:W-:Y:S02]  /*8c5a0*/  IADD3 R5, P1, R5, UR11, RZ ;  /* 0x0000000b05057c10 */ /* 0x000fe4000ff3e0ff */
[----:B------:R-:W4:Y:S01]  /*8c5b0*/  LDL.LU R39, [R1+0xc7c] ;  /* 0x000c7c0001277983 */ /* 0x000f220000300800 */
        /* <DEDUP_REMOVED lines=16> */
[----:B------:R-:W4:Y:S01]  /*8c6c0*/  LDL.LU R37, [R1+0xcfc] ;  /* 0x000cfc0001257983 */ /* 0x000f220000300800 */
[----:B------:R-:W-:Y:S02]  /*8c6d0*/  IADD3 R40, P1, R40, UR11, RZ ;  /* 0x0000000b28287c10 */ /* 0x000fe4000ff3e0ff */
[----:B------:R-:W-:Y:S01]  /*8c6e0*/  IADD3 R6, P2, R6, UR11, RZ ;  /* 0x0000000b06067c10 */ /* 0x000fe2000ff5e0ff */
[----:B------:R1:W-:Y:S04]  /*8c6f0*/  LDGSTS.E [R0+0x1b400], [R2.64], P0 ;  /* 0x1b40000002007fae */ /* 0x0003e8000812184c */
[----:B------:R2:W-:Y:S01]  /*8c700*/  STL [R1+0xbc0], R40 ;  /* 0x000bc02801007387 */ /* 0x0005e20000100800 */
[----:B-1----:R-:W-:Y:S01]  /*8c710*/  IMAD.MOV.U32 R2, RZ, RZ, R40 ;  /* 0x000000ffff027224 */ /* 0x002fe200078e0028 */
[----:B--2---:R-:W-:-:S05]  /*8c720*/  IADD3.X R41, R41, UR10, RZ, P1, !PT ;  /* 0x0000000a29297c10 */ /* 0x004fca0008ffe4ff */
[----:B------:R1:W-:Y:S01]  /*8c730*/  STL [R1+0xbbc], R41 ;  /* 0x000bbc2901007387 */ /* 0x0003e20000100800 */
[----:B---3--:R-:W-:-:S03]  /*8c740*/  IADD3.X R38, R38, UR10, RZ, P2, !PT ;  /* 0x0000000a26267c10 */ /* 0x008fc600097fe4ff */
        /* <DEDUP_REMOVED lines=8> */
[----:B-1----:R-:W-:Y:S01]  /*8c7d0*/  IMAD.MOV.U32 R2, RZ, RZ, R6 ;  /* 0x000000ffff027224 */ /* 0x002fe200078e0006 */
[----:B------:R-:W-:Y:S01]  /*8c7e0*/  MOV R3, R38 ;  /* 0x0000002600037202 */ /* 0x000fe20000000f00 */
[----:B--2---:R-:W2:Y:S04]  /*8c7f0*/  LDL.LU R6, [R1+0xdc0] ;  /* 0x000dc00001067983 */ /* 0x004ea80000300800 */
[----:B------:R-:W2:Y:S04]  /*8c800*/  LDL.LU R38, [R1+0xe00] ;  /* 0x000e000001267983 */ /* 0x000ea80000300800 */
[----:B------:R1:W-:Y:S01]  /*8c810*/  LDGSTS.E [R0+0x1d400], [R2.64], P0 ;  /* 0x1d40000002007fae */ /* 0x0003e2000812184c */
[----:B-----5:R-:W-:-:S05]  /*8c820*/  IADD3 R7, P1, R7, UR11, RZ ;  /* 0x0000000b07077c10 */ /* 0x020fca000ff3e0ff */
[----:B------:R5:W-:Y:S01]  /*8c830*/  STL [R1+0xc40], R7 ;  /* 0x000c400701007387 */ /* 0x000be20000100800 */
[----:B------:R-:W-:Y:S02]  /*8c840*/  IADD3 R4, P2, R4, UR11, RZ ;  /* 0x0000000b04047c10 */ /* 0x000fe4000ff5e0ff */
[----:B----4-:R-:W-:Y:S01]  /*8c850*/  IADD3.X R42, R42, UR10, RZ, P1, !PT ;  /* 0x0000000a2a2a7c10 */ /* 0x010fe20008ffe4ff */
        /* <DEDUP_REMOVED lines=11> */
[----:B----4-:R-:W5:Y:S04]  /*8c910*/  LDL.LU R4, [R1+0xe40] ;  /* 0x000e400001047983 */ /* 0x010f680000300800 */
[----:B------:R-:W5:Y:S01]  /*8c920*/  LDL.LU R39, [R1+0xe80] ;  /* 0x000e800001277983 */ /* 0x000f620000300800 */
        /* <DEDUP_REMOVED lines=8> */
[----:B------:R-:W-:Y:S01]  /*8c9b0*/  STL [R1+0xd00], R5 ;  /* 0x000d000501007387 */ /* 0x000fe20000100800 */
[----:B------:R-:W-:-:S03]  /*8c9c0*/  IMAD.MOV.U32 R3, RZ, RZ, R43 ;  /* 0x000000ffff037224 */ /* 0x000fc600078e002b */
[----:B------:R-:W5:Y:S04]  /*8c9d0*/  LDL.LU R36, [R1+0xe3c] ;  /* 0x000e3c0001247983 */ /* 0x000f680000300800 */
[----:B------:R1:W-:Y:S04]  /*8c9e0*/  STL [R1+0xcfc], R37 ;  /* 0x000cfc2501007387 */ /* 0x0003e80000100800 */
[----:B-1----:R-:W5:Y:S04]  /*8c9f0*/  LDL.LU R43, [R1+0xe7c] ;  /* 0x000e7c00012b7983 */ /* 0x002f680000300800 */
[----:B------:R1:W-:Y:S02]  /*8ca00*/  LDGSTS.E [R0+0x20400], [R2.64], P0 ;  /* 0x2040000002007fae */ /* 0x0003e4000812184c */
[----:B-1----:R-:W-:-:S02]  /*8ca10*/  IMAD.MOV.U32 R2, RZ, RZ, R5 ;  /* 0x000000ffff027224 */ /* 0x002fc400078e0005 */
[----:B------:R-:W-:Y:S02]  /*8ca20*/  IMAD.MOV.U32 R3, RZ, RZ, R37 ;  /* 0x000000ffff037224 */ /* 0x000fe400078e0025 */
[----:B------:R-:W5:Y:S04]  /*8ca30*/  LDL.LU R37, [R1+0xec0] ;  /* 0x000ec00001257983 */ /* 0x000f680000300800 */
[----:B------:R-:W5:Y:S04]  /*8ca40*/  LDL.LU R5, [R1+0xf00] ;  /* 0x000f000001057983 */ /* 0x000f680000300800 */
[----:B------:R1:W-:Y:S01]  /*8ca50*/  LDGSTS.E [R0+0x21400], [R2.64], P0 ;  /* 0x2140000002007fae */ /* 0x0003e2000812184c */
[----:B---3--:R-:W-:-:S05]  /*8ca60*/  IADD3 R40, P1, R40, UR11, RZ ;  /* 0x0000000b28287c10 */ /* 0x008fca000ff3e0ff */
        /* <DEDUP_REMOVED lines=9> */
[----:B-1----:R-:W4:Y:S04]  /*8cb00*/  LDL.LU R41, [R1+0xebc] ;  /* 0x000ebc0001297983 */ /* 0x002f280000300800 */
[----:B------:R-:W-:Y:S01]  /*8cb10*/  STL [R1+0xd7c], R75 ;  /* 0x000d7c4b01007387 */ /* 0x000fe20000100800 */
[----:B--2---:R-:W-:-:S03]  /*8cb20*/  IADD3 R6, P1, R6, UR11, RZ ;  /* 0x0000000b06067c10 */ /* 0x004fc6000ff3e0ff */
[----:B------:R-:W2:Y:S01]  /*8cb30*/  LDL.LU R40, [R1+0xefc] ;  /* 0x000efc0001287983 */ /* 0x000ea20000300800 */
[----:B---3--:R-:W-:Y:S02]  /*8cb40*/  IMAD.MOV.U32 R2, RZ, RZ, R74 ;  /* 0x000000ffff027224 */ /* 0x008fe400078e004a */
[----:B------:R-:W-:Y:S01]  /*8cb50*/  IMAD.MOV.U32 R3, RZ, RZ, R75 ;  /* 0x000000ffff037224 */ /* 0x000fe200078e004b */
[----:B------:R-:W-:Y:S01]  /*8cb60*/  IADD3 R38, P2, R38, UR11, RZ ;  /* 0x0000000b26267c10 */ /* 0x000fe2000ff5e0ff */
[----:B------:R-:W-:Y:S04]  /*8cb70*/  STL [R1+0xdc0], R6 ;  /* 0x000dc00601007387 */ /* 0x000fe80000100800 */
[----:B------:R1:W-:Y:S02]  /*8cb80*/  LDGSTS.E [R0+0x23400], [R2.64], P0 ;  /* 0x2340000002007fae */ /* 0x0003e4000812184c */
[----:B-1----:R-:W-:Y:S01]  /*8cb90*/  IMAD.MOV.U32 R2, RZ, RZ, R6 ;  /* 0x000000ffff027224 */ /* 0x002fe200078e0006 */
[----:B-----5:R-:W-:-:S05]  /*8cba0*/  IADD3.X R7, R7, UR10, RZ, P1, !PT ;  /* 0x0000000a07077c10 */ /* 0x020fca0008ffe4ff */
        /* <DEDUP_REMOVED lines=8> */
[----:B---3--:R-:W-:-:S03]  /*8cc30*/  IMAD.MOV.U32 R3, RZ, RZ, R42 ;  /* 0x000000ffff037224 */ /* 0x008fc600078e002a */
[----:B-1----:R-:W3:Y:S01]  /*8cc40*/  LDL.LU R42, [R1+0xf3c] ;  /* 0x000f3c00012a7983 */ /* 0x002ee20000300800 */
[----:B------:R-:W-:Y:S01]  /*8cc50*/  IMAD.MOV.U32 R2, RZ, RZ, R38 ;  /* 0x000000ffff027224 */ /* 0x000fe200078e0026 */
[----:B------:R-:W-:Y:S02]  /*8cc60*/  IADD3 R4, P1, R4, UR11, RZ ;  /* 0x0000000b04047c10 */ /* 0x000fe4000ff3e0ff */
[----:B------:R-:W3:Y:S01]  /*8cc70*/  LDL.LU R38, [R1+0xf7c] ;  /* 0x000f7c0001267983 */ /* 0x000ee20000300800 */
[----:B------:R-:W-:-:S03]  /*8cc80*/  IADD3 R39, P2, R39, UR11, RZ ;  /* 0x0000000b27277c10 */ /* 0x000fc6000ff5e0ff */
[----:B------:R1:W-:Y:S04]  /*8cc90*/  LDGSTS.E [R0+0x25400], [R2.64], P0 ;  /* 0x2540000002007fae */ /* 0x0003e8000812184c */
[----:B------:R-:W-:Y:S01]  /*8cca0*/  STL [R1+0xe40], R4 ;  /* 0x000e400401007387 */ /* 0x000fe20000100800 */
[----:B-1----:R-:W-:Y:S01]  /*8ccb0*/  IMAD.MOV.U32 R2, RZ, RZ, R4 ;  /* 0x000000ffff027224 */ /* 0x002fe200078e0004 */
[----:B------:R-:W-:-:S04]  /*8ccc0*/  IADD3.X R36, R36, UR10, RZ, P1, !PT ;  /* 0x0000000a24247c10 */ /* 0x000fc80008ffe4ff */
[----:B------:R-:W-:Y:S01]  /*8ccd0*/  MOV R3, R36 ;  /* 0x0000002400037202 */ /* 0x000fe20000000f00 */
[----:B------:R1:W-:Y:S01]  /*8cce0*/  STL [R1+0xe3c], R36 ;  /* 0x000e3c2401007387 */ /* 0x0003e20000100800 */
[----:B------:R-:W-:-:S03]  /*8ccf0*/  IADD3.X R43, R43, UR10, RZ, P2, !PT ;  /* 0x0000000a2b2b7c10 */ /* 0x000fc600097fe4ff */
[----:B------:R-:W-:Y:S04]  /*8cd00*/  STL [R1+0xe80], R39 ;  /* 0x000e802701007387 */ /* 0x000fe80000100800 */
[----:B------:R1:W-:Y:S04]  /*8cd10*/  LDGSTS.E [R0+0x26400], [R2.64], P0 ;  /* 0x2640000002007fae */ /* 0x0003e8000812184c */
[----:B-1----:R-:W3:Y:S04]  /*8cd20*/  LDL.LU R36, [R1+0xfc0] ;  /* 0x000fc00001247983 */ /* 0x002ee80000300800 */
[----:B------:R1:W-:Y:S04]  /*8cd30*/  STL [R1+0xe7c], R43 ;  /* 0x000e7c2b01007387 */ /* 0x0003e80000100800 */
[----:B------:R-:W3:Y:S01]  /*8cd40*/  LDL.LU R4, [R1+0x1000] ;  /* 0x0010000001047983 */ /* 0x000ee20000300800 */
[----:B------:R-:W-:-:S03]  /*8cd50*/  IMAD.MOV.U32 R3, RZ, RZ, R43 ;  /* 0x000000ffff037224 */ /* 0x000fc600078e002b */
[----:B-1----:R-:W3:Y:S01]  /*8cd60*/  LDL.LU R43, [R1+0xfbc] ;  /* 0x000fbc00012b7983 */ /* 0x002ee20000300800 */
[----:B------:R-:W-:-:S03]  /*8cd70*/  IMAD.MOV.U32 R2, RZ, RZ, R39 ;  /* 0x000000ffff027224 */ /* 0x000fc600078e0027 */
[----:B------:R-:W3:Y:S01]  /*8cd80*/  LDL.LU R39, [R1+0xffc] ;  /* 0x000ffc0001277983 */ /* 0x000ee20000300800 */
[----:B------:R-:W-:Y:S02]  /*8cd90*/  IADD3 R37, P1, R37, UR11, RZ ;  /* 0x0000000b25257c10 */ /* 0x000fe4000ff3e0ff */
[----:B------:R-:W-:Y:S01]  /*8cda0*/  IADD3 R5, P2, R5, UR11, RZ ;  /* 0x0000000b05057c10 */ /* 0x000fe2000ff5e0ff */
[----:B------:R1:W-:Y:S04]  /*8cdb0*/  LDGSTS.E [R0+0x27400], [R2.64], P0 ;  /* 0x2740000002007fae */ /* 0x0003e8000812184c */
[----:B------:R2:W-:Y:S01]  /*8cdc0*/  STL [R1+0xec0], R37 ;  /* 0x000ec02501007387 */ /* 0x0005e20000100800 */
[----:B-1----:R-:W-:Y:S01]  /*8cdd0*/  IMAD.MOV.U32 R2, RZ, RZ, R37 ;  /* 0x000000ffff027224 */ /* 0x002fe200078e0025 */
[----:B----4-:R-:W-:-:S05]  /*8cde0*/  IADD3.X R41, R41, UR10, RZ, P1, !PT ;  /* 0x0000000a29297c10 */ /* 0x010fca0008ffe4ff */
[----:B------:R1:W-:Y:S01]  /*8cdf0*/  STL [R1+0xebc], R41 ;  /* 0x000ebc2901007387 */ /* 0x0003e20000100800 */
[----:B--2---:R-:W-:-:S03]  /*8ce00*/  IADD3.X R40, R40, UR10, RZ, P2, !PT ;  /* 0x0000000a28287c10 */ /* 0x004fc600097fe4ff */
        /* <DEDUP_REMOVED lines=10> */
[----:B--2---:R-:W2:Y:S04]  /*8ceb0*/  LDL.LU R5, [R1+0x10c0] ;  /* 0x0010c00001057983 */ /* 0x004ea80000300800 */
[----:B------:R-:W2:Y:S04]  /*8cec0*/  LDL.LU R40, [R1+0x1100] ;  /* 0x0011000001287983 */ /* 0x000ea80000300800 */
[----:B------:R1:W-:Y:S01]  /*8ced0*/  LDGSTS.E [R0+0x29400], [R2.64], P0 ;  /* 0x2940000002007fae */ /* 0x0003e2000812184c */
[----:B-----5:R-:W-:-:S05]  /*8cee0*/  IADD3 R7, P1, R7, UR11, RZ ;  /* 0x0000000b07077c10 */ /* 0x020fca000ff3e0ff */
[----:B------:R5:W-:Y:S01]  /*8cef0*/  STL [R1+0xf40], R7 ;  /* 0x000f400701007387 */ /* 0x000be20000100800 */
[----:B------:R-:W-:Y:S02]  /*8cf00*/  IADD3 R6, P2, R6, UR11, RZ ;  /* 0x0000000b06067c10 */ /* 0x000fe4000ff5e0ff */
[----:B---3--:R-:W-:Y:S01]  /*8cf10*/  IADD3.X R42, R42, UR10, RZ, P1, !PT ;  /* 0x0000000a2a2a7c10 */ /* 0x008fe20008ffe4ff */
        /* <DEDUP_REMOVED lines=11> */
[----:B---3--:R-:W3:Y:S04]  /*8cfd0*/  LDL.LU R6, [R1+0x1140] ;  /* 0x0011400001067983 */ /* 0x008ee80000300800 */
[----:B------:R-:W3:Y:S01]  /*8cfe0*/  LDL.LU R38, [R1+0x1180] ;  /* 0x0011800001267983 */ /* 0x000ee20000300800 */
        /* <DEDUP_REMOVED lines=9> */
[----:B------:R-:W3:Y:S01]  /*8d080*/  LDL.LU R36, [R1+0x113c] ;  /* 0x00113c0001247983 */ /* 0x000ee20000300800 */
[----:B------:R-:W-:-:S03]  /*8d090*/  IMAD.MOV.U32 R3, RZ, RZ, R43 ;  /* 0x000000ffff037224 */ /* 0x000fc600078e002b */
[----:B------:R1:W-:Y:S04]  /*8d0a0*/  STL [R1+0xffc], R39 ;  /* 0x000ffc2701007387 */ /* 0x0003e80000100800 */
[----:B-1----:R-:W3:Y:S04]  /*8d0b0*/  LDL.LU R43, [R1+0x117c] ;  /* 0x00117c00012b7983 */ /* 0x002ee80000300800 */
[----:B------:R1:W-:Y:S02]  /*8d0c0*/  LDGSTS.E [R0+0x2c400], [R2.64], P0 ;  /* 0x2c40000002007fae */ /* 0x0003e4000812184c */
[----:B-1----:R-:W-:-:S02]  /*8d0d0*/  IMAD.MOV.U32 R2, RZ, RZ, R4 ;  /* 0x000000ffff027224 */ /* 0x002fc400078e0004 */
[----:B------:R-:W-:Y:S02]  /*8d0e0*/  IMAD.MOV.U32 R3, RZ, RZ, R39 ;  /* 0x000000ffff037224 */ /* 0x000fe400078e0027 */
[----:B------:R-:W3:Y:S04]  /*8d0f0*/  LDL.LU R39, [R1+0x11c0] ;  /* 0x0011c00001277983 */ /* 0x000ee80000300800 */
[----:B------:R-:W3:Y:S04]  /*8d100*/  LDL.LU R4, [R1+0x1200] ;  /* 0x0012000001047983 */ /* 0x000ee80000300800 */
[----:B------:R1:W-:Y:S01]  /*8d110*/  LDGSTS.E [R0+0x2d400], [R2.64], P0 ;  /* 0x2d40000002007fae */ /* 0x0003e2000812184c */
[----:B----4-:R-:W-:-:S05]  /*8d120*/  IADD3 R37, P1, R37, UR11, RZ ;  /* 0x0000000b25257c10 */ /* 0x010fca000ff3e0ff */
[----:B------:R-:W-:Y:S01]  /*8d130*/  STL [R1+0x1040], R37 ;  /* 0x0010402501007387 */ /* 0x000fe20000100800 */
[----:B------:R-:W-:Y:S02]  /*8d140*/  IADD3 R74, P2, R74, UR11, RZ ;  /* 0x0000000b4a4a7c10 */ /* 0x000fe4000ff5e0ff */
[----:B------:R-:W-:Y:S02]  /*8d150*/  IADD3.X R41, R41, UR10, RZ, P1, !PT ;  /* 0x0000000a29297c10 */ /* 0x000fe40008ffe4ff */
[----:B------:R-:W-:-:S03]  /*8d160*/  IADD3.X R75, R75, UR10, RZ, P2, !PT ;  /* 0x0000000a4b4b7c10 */ /* 0x000fc600097fe4ff */
[----:B------:R4:W-:Y:S01]  /*8d170*/  STL [R1+0x103c], R41 ;  /* 0x00103c2901007387 */ /* 0x0009e20000100800 */
[----:B-1----:R-:W-:-:S03]  /*8d180*/  IMAD.MOV.U32 R3, RZ, RZ, R41 ;  /* 0x000000ffff037224 */ /* 0x002fc600078e0029 */
[----:B------:R-:W-:Y:S01]  /*8d190*/  STL [R1+0x1080], R74 ;  /* 0x0010804a01007387 */ /* 0x000fe20000100800 */
[----:B------:R-:W-:-:S03]  /*8d1a0*/  IMAD.MOV.U32 R2, RZ, RZ, R37 ;  /* 0x000000ffff027224 */ /* 0x000fc600078e0025 */
[----:B----4-:R-:W4:Y:S04]  /*8d1b0*/  LDL.LU R41, [R1+0x11bc] ;  /* 0x0011bc0001297983 */ /* 0x010f280000300800 */
[----:B------:R-:W-:Y:S04]  /*8d1c0*/  STL [R1+0x107c], R75 ;  /* 0x00107c4b01007387 */ /* 0x000fe80000100800 */
[----:B------:R-:W4:Y:S01]  /*8d1d0*/  LDL.LU R37, [R1+0x11fc] ;  /* 0x0011fc0001257983 */ /* 0x000f220000300800 */
[----:B--2---:R-:W-:-:S03]  /*8d1e0*/  IADD3 R5, P1, R5, UR11, RZ ;  /* 0x0000000b05057c10 */ /* 0x004fc6000ff3e0ff */
[----:B------:R1:W-:Y:S01]  /*8d1f0*/  LDGSTS.E [R0+0x2e400], [R2.64], P0 ;  /* 0x2e40000002007fae */ /* 0x0003e2000812184c */
[----:B------:R-:W-:-:S03]  /*8d200*/  IADD3 R40, P2, R40, UR11, RZ ;  /* 0x0000000b28287c10 */ /* 0x000fc6000ff5e0ff */
[----:B------:R-:W-:Y:S01]  /*8d210*/  STL [R1+0x10c0], R5 ;  /* 0x0010c00501007387 */ /* 0x000fe20000100800 */
[----:B-1----:R-:W-:Y:S01]  /*8d220*/  IMAD.MOV.U32 R2, RZ, RZ, R74 ;  /* 0x000000ffff027224 */ /* 0x002fe200078e004a */
[----:B------:R-:W-:-:S05]  /*8d230*/  MOV R3, R75 ;  /* 0x0000004b00037202 */ /* 0x000fca0000000f00 */
[----:B------:R1:W-:Y:S01]  /*8d240*/  LDGSTS.E [R0+0x2f400], [R2.64], P0 ;  /* 0x2f40000002007fae */ /* 0x0003e2000812184c */
[----:B-----5:R-:W-:Y:S01]  /*8d250*/  IADD3.X R7, R7, UR10, RZ, P1, !PT ;  /* 0x0000000a07077c10 */ /* 0x020fe20008ffe4ff */
[----:B-1----:R-:W-:-:S04]  /*8d260*/  IMAD.MOV.U32 R2, RZ, RZ, R5 ;  /* 0x000000ffff027224 */ /* 0x002fc800078e0005 */
        /* <DEDUP_REMOVED lines=8> */
[----:B--2---:R-:W-:-:S03]  /*8d2f0*/  IMAD.MOV.U32 R3, RZ, RZ, R42 ;  /* 0x000000ffff037224 */ /* 0x004fc600078e002a */
[----:B-1----:R-:W2:Y:S01]  /*8d300*/  LDL.LU R42, [R1+0x123c] ;  /* 0x00123c00012a7983 */ /* 0x002ea20000300800 */
[----:B------:R-:W-:Y:S01]  /*8d310*/  IMAD.MOV.U32 R2, RZ, RZ, R40 ;  /* 0x000000ffff027224 */ /* 0x000fe200078e0028 */
[----:B---3--:R-:W-:Y:S02]  /*8d320*/  IADD3 R6, P1, R6, UR11, RZ ;  /* 0x0000000b06067c10 */ /* 0x008fe4000ff3e0ff */
        /* <DEDUP_REMOVED lines=23> */
[----:B----4-:R-:W-:-:S05]  /*8d4a0*/  IADD3.X R41, R41, UR10, RZ, P1, !PT ;  /* 0x0000000a29297c10 */ /* 0x010fca0008ffe4ff */
[----:B------:R1:W-:Y:S01]  /*8d4b0*/  STL [R1+0x11bc], R41 ;  /* 0x0011bc2901007387 */ /* 0x0003e20000100800 */
[----:B------:R-:W-:-:S03]  /*8d4c0*/  IADD3.X R37, R37, UR10, RZ, P2, !PT ;  /* 0x0000000a25257c10 */ /* 0x000fc600097fe4ff */
[----:B------:R4:W-:Y:S04]  /*8d4d0*/  STL [R1+0x1200], R4 ;  /* 0x0012000401007387 */ /* 0x0009e80000100800 */
[----:B------:R-:W3:Y:S04]  /*8d4e0*/  LDL.LU R74, [R1+0x1340] ;  /* 0x00134000014a7983 */ /* 0x000ee80000300800 */
[----:B------:R1:W-:Y:S04]  /*8d4f0*/  STL [R1+0x11fc], R37 ;  /* 0x0011fc2501007387 */ /* 0x0003e80000100800 */
[----:B------:R-:W3:Y:S04]  /*8d500*/  LDL.LU R39, [R1+0x1380] ;  /* 0x0013800001277983 */ /* 0x000ee80000300800 */
[----:B------:R-:W3:Y:S01]  /*8d510*/  LDL.LU R75, [R1+0x133c] ;  /* 0x00133c00014b7983 */ /* 0x000ee20000300800 */
[----:B------:R-:W-:-:S03]  /*8d520*/  IMAD.MOV.U32 R3, RZ, RZ, R41 ;  /* 0x000000ffff037224 */ /* 0x000fc600078e0029 */
[----:B-1----:R-:W3:Y:S04]  /*8d530*/  LDL.LU R41, [R1+0x137c] ;  /* 0x00137c0001297983 */ /* 0x002ee80000300800 */
[----:B------:R1:W-:Y:S02]  /*8d540*/  LDGSTS.E [R0+0x34400], [R2.64], P0 ;  /* 0x3440000002007fae */ /* 0x0003e4000812184c */
[----:B-1----:R-:W-:Y:S02]  /*8d550*/  IMAD.MOV.U32 R2, RZ, RZ, R4 ;  /* 0x000000ffff027224 */ /* 0x002fe400078e0004 */
[----:B------:R-:W-:Y:S01]  /*8d560*/  IMAD.MOV.U32 R3, RZ, RZ, R37 ;  /* 0x000000ffff037224 */ /* 0x000fe200078e0025 */
[----:B----4-:R-:W4:Y:S04]  /*8d570*/  LDL.LU R4, [R1+0x13c0] ;  /* 0x0013c00001047983 */ /* 0x010f280000300800 */
[----:B------:R-:W4:Y:S04]  /*8d580*/  LDL.LU R37, [R1+0x1400] ;  /* 0x0014000001257983 */ /* 0x000f280000300800 */
[----:B------:R1:W-:Y:S01]  /*8d590*/  LDGSTS.E [R0+0x35400], [R2.64], P0 ;  /* 0x3540000002007fae */ /* 0x0003e2000812184c */
[----:B-----5:R-:W-:-:S05]  /*8d5a0*/  IADD3 R7, P1, R7, UR11, RZ ;  /* 0x0000000b07077c10 */ /* 0x020fca000ff3e0ff */
[----:B------:R5:W-:Y:S01]  /*8d5b0*/  STL [R1+0x1240], R7 ;  /* 0x0012400701007387 */ /* 0x000be20000100800 */
[----:B------:R-:W-:Y:S02]  /*8d5c0*/  IADD3 R5, P2, R5, UR11, RZ ;  /* 0x0000000b05057c10 */ /* 0x000fe4000ff5e0ff */
[----:B--2---:R-:W-:Y:S01]  /*8d5d0*/  IADD3.X R42, R42, UR10, RZ, P1, !PT ;  /* 0x0000000a2a2a7c10 */ /* 0x004fe20008ffe4ff */
        /* <DEDUP_REMOVED lines=11> */
[----:B--2---:R-:W2:Y:S04]  /*8d690*/  LDL.LU R5, [R1+0x1440] ;  /* 0x0014400001057983 */ /* 0x004ea80000300800 */
[----:B------:R-:W2:Y:S01]  /*8d6a0*/  LDL.LU R40, [R1+0x1480] ;  /* 0x0014800001287983 */ /* 0x000ea20000300800 */
        /* <DEDUP_REMOVED lines=9> */
[----:B------:R-:W2:Y:S01]  /*8d740*/  LDL.LU R36, [R1+0x143c] ;  /* 0x00143c0001247983 */ /* 0x000ea20000300800 */
[----:B------:R-:W-:-:S03]  /*8d750*/  MOV R3, R43 ;  /* 0x0000002b00037202 */ /* 0x000fc60000000f00 */
[----:B------:R1:W-:Y:S04]  /*8d760*/  STL [R1+0x12fc], R38 ;  /* 0x0012fc2601007387 */ /* 0x0003e80000100800 */
[----:B-1----:R-:W2:Y:S04]  /*8d770*/  LDL.LU R43, [R1+0x147c] ;  /* 0x00147c00012b7983 */ /* 0x002ea80000300800 */
[----:B------:R1:W-:Y:S02]  /*8d780*/  LDGSTS.E [R0+0x38400], [R2.64], P0 ;  /* 0x3840000002007fae */ /* 0x0003e4000812184c */
[----:B-1----:R-:W-:-:S02]  /*8d790*/  IMAD.MOV.U32 R2, RZ, RZ, R6 ;  /* 0x000000ffff027224 */ /* 0x002fc400078e0006 */
[----:B------:R-:W-:Y:S01]  /*8d7a0*/  IMAD.MOV.U32 R3, RZ, RZ, R38 ;  /* 0x000000ffff037224 */ /* 0x000fe200078e0026 */
[----:B------:R-:W2:Y:S04]  /*8d7b0*/  LDL.LU R6, [R1+0x4a8] ;  /* 0x0004a80001067983 */ /* 0x000ea80000300800 */
[----:B------:R1:W-:Y:S04]  /*8d7c0*/  LDGSTS.E [R0+0x39400], [R2.64], P0 ;  /* 0x3940000002007fae */ /* 0x0003e8000812184c */
[----:B------:R-:W2:Y:S01]  /*8d7d0*/  LDL.LU R38, [R1+0x508] ;  /* 0x0005080001267983 */ /* 0x000ea20000300800 */
[----:B---3--:R-:W-:-:S05]  /*8d7e0*/  IADD3 R74, P1, R74, UR11, RZ ;  /* 0x0000000b4a4a7c10 */ /* 0x008fca000ff3e0ff */
[----:B-1----:R-:W-:Y:S01]  /*8d7f0*/  IMAD.MOV.U32 R2, RZ, RZ, R74 ;  /* 0x000000ffff027224 */ /* 0x002fe200078e004a */
[----:B------:R-:W-:Y:S02]  /*8d800*/  IADD3 R39, P2, R39, UR11, RZ ;  /* 0x0000000b27277c10 */ /* 0x000fe4000ff5e0ff */
[----:B------:R-:W-:Y:S01]  /*8d810*/  IADD3.X R75, R75, UR10, RZ, P1, !PT ;  /* 0x0000000a4b4b7c10 */ /* 0x000fe20008ffe4ff */
[----:B------:R-:W-:Y:S01]  /*8d820*/  STL [R1+0x1340], R74 ;  /* 0x0013404a01007387 */ /* 0x000fe20000100800 */
[----:B------:R-:W-:-:S03]  /*8d830*/  IADD3.X R41, R41, UR10, RZ, P2, !PT ;  /* 0x0000000a29297c10 */ /* 0x000fc600097fe4ff */
[----:B------:R-:W-:Y:S01]  /*8d840*/  IMAD.MOV.U32 R3, RZ, RZ, R75 ;  /* 0x000000ffff037224 */ /* 0x000fe200078e004b */
[----:B------:R-:W-:Y:S04]  /*8d850*/  STL [R1+0x133c], R75 ;  /* 0x00133c4b01007387 */ /* 0x000fe80000100800 */
[----:B------:R1:W-:Y:S04]  /*8d860*/  STL [R1+0x1380], R39 ;  /* 0x0013802701007387 */ /* 0x0003e80000100800 */
[----:B------:R3:W-:Y:S04]  /*8d870*/  LDGSTS.E [R0+0x3a400], [R2.64], P0 ;  /* 0x3a40000002007fae */ /* 0x0007e8000812184c */
[----:B------:R1:W-:Y:S01]  /*8d880*/  STL [R1+0x137c], R41 ;  /* 0x00137c2901007387 */ /* 0x0003e20000100800 */
[----:B----4-:R-:W-:Y:S01]  /*8d890*/  IADD3 R4, P1, R4, UR11, RZ ;  /* 0x0000000b04047c10 */ /* 0x010fe2000ff3e0ff */
[----:B---3--:R-:W-:-:S02]  /*8d8a0*/  IMAD.MOV.U32 R2, RZ, RZ, R39 ;  /* 0x000000ffff027224 */ /* 0x008fc400078e0027 */
[----:B-1----:R-:W3:Y:S01]  /*8d8b0*/  LDL.LU R39, [R1+0x4a4] ;  /* 0x0004a40001277983 */ /* 0x002ee20000300800 */
[----:B------:R-:W-:Y:S01]  /*8d8c0*/  IMAD.MOV.U32 R3, RZ, RZ, R41 ;  /* 0x000000ffff037224 */ /* 0x000fe200078e0029 */
[----:B------:R-:W-:Y:S02]  /*8d8d0*/  IADD3 R37, P2, R37, UR11, RZ ;  /* 0x0000000b25257c10 */ /* 0x000fe4000ff5e0ff */
[----:B------:R-:W4:Y:S04]  /*8d8e0*/  LDL.LU R41, [R1+0x504] ;  /* 0x0005040001297983 */ /* 0x000f280000300800 */
[----:B------:R1:W-:Y:S04]  /*8d8f0*/  LDGSTS.E [R0+0x3b400], [R2.64], P0 ;  /* 0x3b40000002007fae */ /* 0x0003e8000812184c */
[----:B------:R5:W-:Y:S01]  /*8d900*/  STL [R1+0x13c0], R4 ;  /* 0x0013c00401007387 */ /* 0x000be20000100800 */
[----:B-1----:R-:W-:Y:S01]  /*8d910*/  IMAD.MOV.U32 R2, RZ, RZ, R4 ;  /* 0x000000ffff027224 */ /* 0x002fe200078e0004 */
[----:B-----5:R-:W-:-:S05]  /*8d920*/  IADD3.X R7, R7, UR10, RZ, P1, !PT ;  /* 0x0000000a07077c10 */ /* 0x020fca0008ffe4ff */
        /* <DEDUP_REMOVED lines=9> */
[----:B------:R-:W-:-:S02]  /*8d9c0*/  IMAD.MOV.U32 R2, RZ, RZ, R37 ;  /* 0x000000ffff027224 */ /* 0x000fc400078e0025 */
[----:B-----5:R-:W2:Y:S01]  /*8d9d0*/  LDL.LU R37, [R1+0x544] ;  /* 0x0005440001257983 */ /* 0x020ea20000300800 */
[----:B------:R-:W-:-:S03]  /*8d9e0*/  IMAD.MOV.U32 R3, RZ, RZ, R42 ;  /* 0x000000ffff037224 */ /* 0x000fc600078e002a */
[----:B------:R-:W5:Y:S01]  /*8d9f0*/  LDL.LU R42, [R1+0x584] ;  /* 0x00058400012a7983 */ /* 0x000f620000300800 */
        /* <DEDUP_REMOVED lines=13> */
[----:B------:R-:W-:-:S02]  /*8dad0*/  IMAD.MOV.U32 R3, RZ, RZ, R43 ;  /* 0x000000ffff037224 */ /* 0x000fc400078e002b */
[----:B------:R-:W-:Y:S01]  /*8dae0*/  IMAD.MOV.U32 R2, RZ, RZ, R40 ;  /* 0x000000ffff027224 */ /* 0x000fe200078e0028 */
[----:B-1----:R-:W5:Y:S04]  /*8daf0*/  LDL.LU R43, [R1+0x5c4] ;  /* 0x0005c400012b7983 */ /* 0x002f680000300800 */
[----:B------:R-:W5:Y:S04]  /*8db00*/  LDL.LU R40, [R1+0x604] ;  /* 0x0006040001287983 */ /* 0x000f680000300800 */
[----:B------:R-:W1:Y:S01]  /*8db10*/  S2R R76, SR_TID.X ;  /* 0x00000000004c7919 */ /* 0x000e620000002100 */
[----:B------:R-:W-:-:S02]  /*8db20*/  IADD3 R6, P1, R6, UR11, RZ ;  /* 0x0000000b06067c10 */ /* 0x000fc4000ff3e0ff */
[----:B------:R-:W-:Y:S01]  /*8db30*/  IADD3 R38, P2, R38, UR11, RZ ;  /* 0x0000000b26267c10 */ /* 0x000fe2000ff5e0ff */
[----:B------:R1:W-:Y:S04]  /*8db40*/  LDGSTS.E [R0+0x3f400], [R2.64], P0 ;  /* 0x3f40000002007fae */ /* 0x0003e8000812184c */
[----:B------:R-:W-:Y:S01]  /*8db50*/  STL [R1+0x4a8], R6 ;  /* 0x0004a80601007387 */ /* 0x000fe20000100800 */
[----:B-1----:R-:W-:-:S05]  /*8db60*/  LOP3.LUT R76, R76, 0x7f, RZ, 0xc0, !PT ;  /* 0x0000007f4c4c7812 */ /* 0x002fca00078ec0ff */
[----:B------:R-:W-:Y:S02]  /*8db70*/  IMAD.SHL.U32 R76, R76, 0x4, RZ ;  /* 0x000000044c4c7824 */ /* 0x000fe400078e00ff */
[----:B------:R-:W-:-:S03]  /*8db80*/  IMAD.U32 R0, RZ, RZ, UR8 ;  /* 0x00000008ff007e24 */ /* 0x000fc6000f8e00ff */
[----:B------:R-:W-:Y:S01]  /*8db90*/  LOP3.LUT R74, R76, 0x30, RZ, 0x3c, !PT ;  /* 0x000000304c4a7812 */ /* 0x000fe200078e3cff */
[----:B------:R-:W-:Y:S01]  /*8dba0*/  STL [R1+0x508], R38 ;  /* 0x0005082601007387 */ /* 0x000fe20000100800 */
[----:B------:R-:W-:-:S03]  /*8dbb0*/  MOV R2, R6 ;  /* 0x0000000600027202 */ /* 0x000fc60000000f00 */
[----:B------:R-:W-:Y:S01]  /*8dbc0*/  IMAD R0, R0, 0x40000, R74 ;  /* 0x0004000000007824 */ /* 0x000fe200078e024a */
[----:B---3--:R-:W-:Y:S02]  /*8dbd0*/  IADD3.X R39, R39, UR10, RZ, P1, !PT ;  /* 0x0000000a27277c10 */ /* 0x008fe40008ffe4ff */
[----:B----4-:R-:W-:-:S03]  /*8dbe0*/  IADD3.X R41, R41, UR10, RZ, P2, !PT ;  /* 0x0000000a29297c10 */ /* 0x010fc600097fe4ff */
[----:B------:R-:W-:Y:S01]  /*8dbf0*/  IMAD.MOV.U32 R3, RZ, RZ, R39 ;  /* 0x000000ffff037224 */ /* 0x000fe200078e0027 */
[----:B------:R1:W-:Y:S04]  /*8dc00*/  STL [R1+0x4a4], R39 ;  /* 0x0004a42701007387 */ /* 0x0003e80000100800 */
[----:B------:R3:W-:Y:S04]  /*8dc10*/  LDGSTS.E [R0+0x600], [R2.64], P0 ;  /* 0x0060000002007fae */ /* 0x0007e8000812184c */
[----:B-1----:R-:W4:Y:S04]  /*8dc20*/  LDL.LU R39, [R1+0x648] ;  /* 0x0006480001277983 */ /* 0x002f280000300800 */
[----:B------:R-:W4:Y:S01]  /*8dc30*/  LDL.LU R6, [R1+0x688] ;  /* 0x0006880001067983 */ /* 0x000f220000300800 */
[----:B---3--:R-:W-:-:S03]  /*8dc40*/  IMAD.MOV.U32 R3, RZ, RZ, R41 ;  /* 0x000000ffff037224 */ /* 0x008fc600078e0029 */
[----:B------:R1:W-:Y:S01]  /*8dc50*/  STL [R1+0x504], R41 ;  /* 0x0005042901007387 */ /* 0x0003e20000100800 */
[----:B------:R-:W-:-:S05]  /*8dc60*/  IMAD.MOV.U32 R2, RZ, RZ, R38 ;  /* 0x000000ffff027224 */ /* 0x000fca00078e0026 */
[----:B------:R3:W-:Y:S04]  /*8dc70*/  LDGSTS.E [R0+0x1600], [R2.64], P0 ;  /* 0x0160000002007fae */ /* 0x0007e8000812184c */
[----:B-1----:R-:W4:Y:S04]  /*8dc80*/  LDL.LU R41, [R1+0x644] ;  /* 0x0006440001297983 */ /* 0x002f280000300800 */
[----:B------:R-:W4:Y:S01]  /*8dc90*/  LDL.LU R38, [R1+0x684] ;  /* 0x0006840001267983 */ /* 0x000f220000300800 */
[----:B------:R-:W-:-:S05]  /*8dca0*/  IADD3 R4, P1, R4, UR11, RZ ;  /* 0x0000000b04047c10 */ /* 0x000fca000ff3e0ff */
[----:B------:R-:W-:Y:S01]  /*8dcb0*/  STL [R1+0x548], R4 ;  /* 0x0005480401007387 */ /* 0x000fe20000100800 */
[----:B---3--:R-:W-:Y:S01]  /*8dcc0*/  IMAD.MOV.U32 R2, RZ, RZ, R4 ;  /* 0x000000ffff027224 */ /* 0x008fe200078e0004 */
[----:B------:R-:W-:Y:S02]  /*8dcd0*/  IADD3 R7, P2, R7, UR11, RZ ;  /* 0x0000000b07077c10 */ /* 0x000fe4000ff5e0ff */
[----:B--2---:R-:W-:Y:S02]  /*8dce0*/  IADD3.X R37, R37, UR10, RZ, P1, !PT ;  /* 0x0000000a25257c10 */ /* 0x004fe40008ffe4ff */
[----:B-----5:R-:W-:-:S03]  /*8dcf0*/  IADD3.X R42, R42, UR10, RZ, P2, !PT ;  /* 0x0000000a2a2a7c10 */ /* 0x020fc600097fe4ff */
[----:B------:R-:W-:Y:S01]  /*8dd00*/  IMAD.MOV.U32 R3, RZ, RZ, R37 ;  /* 0x000000ffff037224 */ /* 0x000fe200078e0025 */
[----:B------:R1:W-:Y:S04]  /*8dd10*/  STL [R1+0x544], R37 ;  /* 0x0005442501007387 */ /* 0x0003e80000100800 */
[----:B------:R-:W-:Y:S04]  /*8dd20*/  STL [R1+0x588], R7 ;  /* 0x0005880701007387 */ /* 0x000fe80000100800 */
[----:B------:R2:W-:Y:S04]  /*8dd30*/  LDGSTS.E [R0+0x2600], [R2.64], P0 ;  /* 0x0260000002007fae */ /* 0x0005e8000812184c */
[----:B-1----:R-:W3:Y:S04]  /*8dd40*/  LDL.LU R37, [R1+0x6c8] ;  /* 0x0006c80001257983 */ /* 0x002ee80000300800 */
[----:B------:R1:W-:Y:S04]  /*8dd50*/  STL [R1+0x584], R42 ;  /* 0x0005842a01007387 */ /* 0x0003e80000100800 */
[----:B------:R-:W5:Y:S01]  /*8dd60*/  LDL.LU R4, [R1+0x708] ;  /* 0x0007080001047983 */ /* 0x000f620000300800 */
[----:B--2---:R-:W-:-:S03]  /*8dd70*/  IMAD.MOV.U32 R3, RZ, RZ, R42 ;  /* 0x000000ffff037224 */ /* 0x004fc600078e002a */
[----:B-1----:R-:W2:Y:S01]  /*8dd80*/  LDL.LU R42, [R1+0x6c4] ;  /* 0x0006c400012a7983 */ /* 0x002ea20000300800 */
[----:B------:R-:W-:-:S03]  /*8dd90*/  IMAD.MOV.U32 R2, RZ, RZ, R7 ;  /* 0x000000ffff027224 */ /* 0x000fc600078e0007 */
[----:B------:R-:W2:Y:S04]  /*8dda0*/  LDL.LU R7, [R1+0x704] ;  /* 0x0007040001077983 */ /* 0x000ea80000300800 */
[----:B------:R1:W-:Y:S01]  /*8ddb0*/  LDGSTS.E [R0+0x3600], [R2.64], P0 ;  /* 0x0360000002007fae */ /* 0x0003e2000812184c */
[----:B------:R-:W-:Y:S02]  /*8ddc0*/  IADD3 R36, P1, R36, UR11, RZ ;  /* 0x0000000b24247c10 */ /* 0x000fe4000ff3e0ff */
[----:B------:R-:W-:-:S03]  /*8ddd0*/  IADD3 R5, P2, R5, UR11, RZ ;  /* 0x0000000b05057c10 */ /* 0x000fc6000ff5e0ff */
[----:B------:R1:W-:Y:S01]  /*8dde0*/  STL [R1+0x5c8], R36 ;  /* 0x0005c82401007387 */ /* 0x0003e20000100800 */
[----:B------:R-:W-:Y:S01]  /*8ddf0*/  IADD3.X R43, R43, UR10, RZ, P1, !PT ;  /* 0x0000000a2b2b7c10 */ /* 0x000fe20008ffe4ff */
        /* <DEDUP_REMOVED lines=11> */
[----:B-1----:R-:W-:-:S02]  /*8deb0*/  IMAD.MOV.U32 R2, RZ, RZ, R5 ;  /* 0x000000ffff027224 */ /* 0x002fc400078e0005 */
[----:B------:R-:W-:Y:S01]  /*8dec0*/  IMAD.MOV.U32 R3, RZ, RZ, R40 ;  /* 0x000000ffff037224 */ /* 0x000fe200078e0028 */
[----:B------:R-:W2:Y:S04]  /*8ded0*/  LDL.LU R5, [R1+0x7c8] ;  /* 0x0007c80001057983 */ /* 0x000ea80000300800 */
[----:B------:R-:W2:Y:S04]  /*8dee0*/  LDL.LU R40, [R1+0x808] ;  /* 0x0008080001287983 */ /* 0x000ea80000300800 */
[----:B------:R1:W-:Y:S01]  /*8def0*/  LDGSTS.E [R0+0x5600], [R2.64], P0 ;  /* 0x0560000002007fae */ /* 0x0003e2000812184c */
[----:B----4-:R-:W-:-:S02]  /*8df00*/  IADD3 R39, P1, R39, UR11, RZ ;  /* 0x0000000b27277c10 */ /* 0x010fc4000ff3e0ff */
[----:B------:R-:W-:-:S03]  /*8df10*/  IADD3 R6, P2, R6, UR11, RZ ;  /* 0x0000000b06067c10 */ /* 0x000fc6000ff5e0ff */
[----:B------:R4:W-:Y:S01]  /*8df20*/  STL [R1+0x648], R39 ;  /* 0x0006482701007387 */ /* 0x0009e20000100800 */
[----:B-1----:R-:W-:Y:S01]  /*8df30*/  IMAD.MOV.U32 R2, RZ, RZ, R39 ;  /* 0x000000ffff027224 */ /* 0x002fe200078e0027 */
[----:B------:R-:W-:Y:S02]  /*8df40*/  IADD3.X R41, R41, UR10, RZ, P1, !PT ;  /* 0x0000000a29297c10 */ /* 0x000fe40008ffe4ff */
        /* <DEDUP_REMOVED lines=15> */
[----:B-----5:R-:W-:Y:S02]  /*8e040*/  IADD3 R4, P2, R4, UR11, RZ ;  /* 0x0000000b04047c10 */ /* 0x020fe4000ff5e0ff */
[----:B--2---:R-:W-:Y:S01]  /*8e050*/  IADD3.X R42, R42, UR10, RZ, P1, !PT ;  /* 0x0000000a2a2a7c10 */ /* 0x004fe20008ffe4ff */
[----:B-1----:R-:W-:Y:S01]  /*8e060*/  IMAD.MOV.U32 R2, RZ, RZ, R37 ;  /* 0x000000ffff027224 */ /* 0x002fe200078e0025 */
[----:B------:R-:W-:-:S03]  /*8e070*/  IADD3.X R7, R7, UR10, RZ, P2, !PT ;  /* 0x0000000a07077c10 */ /* 0x000fc600097fe4ff */
[----:B------:R1:W-:Y:S04]  /*8e080*/  STL [R1+0x6c4], R42 ;  /* 0x0006c42a01007387 */ /* 0x0003e80000100800 */
[----:B------:R-:W-:Y:S04]  /*8e090*/  STL [R1+0x708], R4 ;  /* 0x0007080401007387 */ /* 0x000fe80000100800 */
[----:B---3--:R-:W2:Y:S01]  /*8e0a0*/  LDL.LU R37, [R1+0x844] ;  /* 0x0008440001257983 */ /* 0x008ea20000300800 */
[----:B------:R-:W-:-:S03]  /*8e0b0*/  IMAD.MOV.U32 R3, RZ, RZ, R42 ;  /* 0x000000ffff037224 */ /* 0x000fc600078e002a */
[----:B------:R3:W-:Y:S04]  /*8e0c0*/  STL [R1+0x704], R7 ;  /* 0x0007040701007387 */ /* 0x0007e80000100800 */
[----:B-1----:R-:W5:Y:S04]  /*8e0d0*/  LDL.LU R42, [R1+0x884] ;  /* 0x00088400012a7983 */ /* 0x002f680000300800 */
[----:B------:R1:W-:Y:S01]  /*8e0e0*/  LDGSTS.E [R0+0x8600], [R2.64], P0 ;  /* 0x0860000002007fae */ /* 0x0003e2000812184c */
[----:B------:R-:W-:Y:S01]  /*8e0f0*/  IADD3 R36, P1, R36, UR11, RZ ;  /* 0x0000000b24247c10 */ /* 0x000fe2000ff3e0ff */
[----:B-1----:R-:W-:Y:S01]  /*8e100*/  IMAD.MOV.U32 R3, RZ, RZ, R7 ;  /* 0x000000ffff037224 */ /* 0x002fe200078e0007 */
[----:B------:R-:W-:Y:S01]  /*8e110*/  MOV R2, R4 ;  /* 0x0000000400027202 */ /* 0x000fe20000000f00 */
[----:B---3--:R-:W5:Y:S04]  /*8e120*/  LDL.LU R7, [R1+0x8c8] ;  /* 0x0008c80001077983 */ /* 0x008f680000300800 */
[----:B------:R-:W5:Y:S01]  /*8e130*/  LDL.LU R4, [R1+0x908] ;  /* 0x0009080001047983 */ /* 0x000f620000300800 */
[----:B------:R-:W-:-:S02]  /*8e140*/  IADD3 R74, P2, R74, UR11, RZ ;  /* 0x0000000b4a4a7c10 */ /* 0x000fc4000ff5e0ff */
[----:B------:R-:W-:Y:S01]  /*8e150*/  IADD3.X R43, R43, UR10, RZ, P1, !PT ;  /* 0x0000000a2b2b7c10 */ /* 0x000fe20008ffe4ff */
[----:B------:R-:W-:Y:S01]  /*8e160*/  STL [R1+0x748], R36 ;  /* 0x0007482401007387 */ /* 0x000fe20000100800 */
[----:B------:R-:W-:-:S03]  /*8e170*/  IADD3.X R75, R75, UR10, RZ, P2, !PT ;  /* 0x0000000a4b4b7c10 */ /* 0x000fc600097fe4ff */
        /* <DEDUP_REMOVED lines=31> */
[----:B------:R1:W-:Y:S04]  /*8e370*/  LDGSTS.E [R0+0xd600], [R2.64], P0 ;  /* 0x0d60000002007fae */ /* 0x0003e8000812184c */
[----:B------:R-:W-:Y:S01]  /*8e380*/  STL [R1+0x848], R6 ;  /* 0x0008480601007387 */ /* 0x000fe20000100800 */
[----:B-1----:R-:W-:Y:S01]  /*8e390*/  IMAD.MOV.U32 R2, RZ, RZ, R6 ;  /* 0x000000ffff027224 */ /* 0x002fe200078e0006 */
[----:B--2---:R-:W-:-:S05]  /*8e3a0*/  IADD3.X R37, R37, UR10, RZ, P1, !PT ;  /* 0x0000000a25257c10 */ /* 0x004fca0008ffe4ff */
[----:B------:R-:W-:Y:S01]  /*8e3b0*/  IMAD.MOV.U32 R3, RZ, RZ, R37 ;  /* 0x000000ffff037224 */ /* 0x000fe200078e0025 */
[----:B------:R1:W-:Y:S01]  /*8e3c0*/  STL [R1+0x844], R37 ;  /* 0x0008442501007387 */ /* 0x0003e20000100800 */
[----:B-----5:R-:W-:-:S03]  /*8e3d0*/  IADD3.X R42, R42, UR10, RZ, P2, !PT ;  /* 0x0000000a2a2a7c10 */ /* 0x020fc600097fe4ff */
[----:B------:R-:W-:Y:S04]  /*8e3e0*/  STL [R1+0x888], R38 ;  /* 0x0008882601007387 */ /* 0x000fe80000100800 */
[----:B------:R2:W-:Y:S04]  /*8e3f0*/  LDGSTS.E [R0+0xe600], [R2.64], P0 ;  /* 0x0e60000002007fae */ /* 0x0005e8000812184c */
[----:B-1----:R-:W5:Y:S04]  /*8e400*/  LDL.LU R37, [R1+0x9c8] ;  /* 0x0009c80001257983 */ /* 0x002f680000300800 */
[----:B------:R1:W-:Y:S04]  /*8e410*/  STL [R1+0x884], R42 ;  /* 0x0008842a01007387 */ /* 0x0003e80000100800 */
[----:B------:R-:W5:Y:S01]  /*8e420*/  LDL.LU R6, [R1+0xa08] ;  /* 0x000a080001067983 */ /* 0x000f620000300800 */
[----:B--2---:R-:W-:Y:S01]  /*8e430*/  IMAD.MOV.U32 R3, RZ, RZ, R42 ;  /* 0x000000ffff037224 */ /* 0x004fe200078e002a */
[----:B------:R-:W-:-:S02]  /*8e440*/  IADD3 R7, P1, R7, UR11, RZ ;  /* 0x0000000b07077c10 */ /* 0x000fc4000ff3e0ff */
[----:B-1----:R-:W2:Y:S01]  /*8e450*/  LDL.LU R42, [R1+0x9c4] ;  /* 0x0009c400012a7983 */ /* 0x002ea20000300800 */
[----:B------:R-:W-:Y:S01]  /*8e460*/  IMAD.MOV.U32 R2, RZ, RZ, R38 ;  /* 0x000000ffff027224 */ /* 0x000fe200078e0026 */
[----:B------:R-:W-:Y:S02]  /*8e470*/  IADD3 R4, P2, R4, UR11, RZ ;  /* 0x0000000b04047c10 */ /* 0x000fe4000ff5e0ff */
[----:B------:R-:W2:Y:S04]  /*8e480*/  LDL.LU R38, [R1+0xa04] ;  /* 0x000a040001267983 */ /* 0x000ea80000300800 */
        /* <DEDUP_REMOVED lines=19> */
[----:B---3--:R-:W-:-:S05]  /*8e5c0*/  IADD3 R39, P1, R39, UR11, RZ ;  /* 0x0000000b27277c10 */ /* 0x008fca000ff3e0ff */
[----:B------:R3:W-:Y:S01]  /*8e5d0*/  STL [R1+0x948], R39 ;  /* 0x0009482701007387 */ /* 0x0007e20000100800 */
[----:B------:R-:W-:Y:S02]  /*8e5e0*/  IADD3 R5, P2, R5, UR11, RZ ;  /* 0x0000000b05057c10 */ /* 0x000fe4000ff5e0ff */
[----:B----4-:R-:W-:Y:S02]  /*8e5f0*/  IADD3.X R41, R41, UR10, RZ, P1, !PT ;  /* 0x0000000a29297c10 */ /* 0x010fe40008ffe4ff */
[----:B-1----:R-:W-:Y:S02]  /*8e600*/  MOV R2, R39 ;  /* 0x0000002700027202 */ /* 0x002fe40000000f00 */
[----:B------:R-:W-:Y:S01]  /*8e610*/  IADD3.X R40, R40, UR10, RZ, P2, !PT ;  /* 0x0000000a28287c10 */ /* 0x000fe200097fe4ff */
[----:B------:R1:W-:Y:S04]  /*8e620*/  STL [R1+0x944], R41 ;  /* 0x0009442901007387 */ /* 0x0003e80000100800 */
[----:B------:R4:W-:Y:S04]  /*8e630*/  STL [R1+0x988], R5 ;  /* 0x0009880501007387 */ /* 0x0009e80000100800 */
[----:B---3--:R-:W3:Y:S01]  /*8e640*/  LDL.LU R39, [R1+0xac4] ;  /* 0x000ac40001277983 */ /* 0x008ee20000300800 */
[----:B------:R-:W-:-:S03]  /*8e650*/  IMAD.MOV.U32 R3, RZ, RZ, R41 ;  /* 0x000000ffff037224 */ /* 0x000fc600078e0029 */
[----:B------:R4:W-:Y:S04]  /*8e660*/  STL [R1+0x984], R40 ;  /* 0x0009842801007387 */ /* 0x0009e80000100800 */
[----:B-1----:R-:W3:Y:S04]  /*8e670*/  LDL.LU R41, [R1+0xb04] ;  /* 0x000b040001297983 */ /* 0x002ee80000300800 */
[----:B------:R1:W-:Y:S02]  /*8e680*/  LDGSTS.E [R0+0x12600], [R2.64], P0 ;  /* 0x1260000002007fae */ /* 0x0003e4000812184c */
[----:B-1----:R-:W-:-:S02]  /*8e690*/  IMAD.MOV.U32 R2, RZ, RZ, R5 ;  /* 0x000000ffff027224 */ /* 0x002fc400078e0005 */
        /* <DEDUP_REMOVED lines=11> */
[----:B------:R-:W-:Y:S04]  /*8e750*/  STL [R1+0xa08], R6 ;  /* 0x000a080601007387 */ /* 0x000fe80000100800 */
[----:B-----5:R-:W2:Y:S01]  /*8e760*/  LDL.LU R37, [R1+0xb44] ;  /* 0x000b440001257983 */ /* 0x020ea20000300800 */
[----:B------:R-:W-:-:S03]  /*8e770*/  IMAD.MOV.U32 R3, RZ, RZ, R42 ;  /* 0x000000ffff037224 */ /* 0x000fc600078e002a */
[----:B------:R5:W-:Y:S04]  /*8e780*/  STL [R1+0xa04], R38 ;  /* 0x000a042601007387 */ /* 0x000be80000100800 */
[----:B-1----:R-:W2:Y:S04]  /*8e790*/  LDL.LU R42, [R1+0xb84] ;  /* 0x000b8400012a7983 */ /* 0x002ea80000300800 */
[----:B------:R1:W-:Y:S01]  /*8e7a0*/  LDGSTS.E [R0+0x14600], [R2.64], P0 ;  /* 0x1460000002007fae */ /* 0x0003e2000812184c */
[----:B------:R-:W-:Y:S01]  /*8e7b0*/  IADD3 R7, P1, R7, UR11, RZ ;  /* 0x0000000b07077c10 */ /* 0x000fe2000ff3e0ff */
[----:B-1----:R-:W-:-:S02]  /*8e7c0*/  IMAD.MOV.U32 R2, RZ, RZ, R6 ;  /* 0x000000ffff027224 */ /* 0x002fc400078e0006 */
[----:B------:R-:W-:Y:S02]  /*8e7d0*/  IMAD.MOV.U32 R3, RZ, RZ, R38 ;  /* 0x000000ffff037224 */ /* 0x000fe400078e0026 */
[----:B-----5:R-:W2:Y:S01]  /*8e7e0*/  LDL.LU R38, [R1+0xbc8] ;  /* 0x000bc80001267983 */ /* 0x020ea20000300800 */
[----:B------:R-:W-:-:S03]  /*8e7f0*/  IADD3 R74, P2, R74, UR11, RZ ;  /* 0x0000000b4a4a7c10 */ /* 0x000fc6000ff5e0ff */
[----:B------:R-:W2:Y:S01]  /*8e800*/  LDL.LU R6, [R1+0xc08] ;  /* 0x000c080001067983 */ /* 0x000ea20000300800 */
[----:B------:R-:W-:-:S03]  /*8e810*/  IADD3.X R43, R43, UR10, RZ, P1, !PT ;  /* 0x0000000a2b2b7c10 */ /* 0x000fc60008ffe4ff */
[----:B------:R-:W-:Y:S01]  /*8e820*/  STL [R1+0xa48], R7 ;  /* 0x000a480701007387 */ /* 0x000fe20000100800 */
[----:B------:R-:W-:-:S03]  /*8e830*/  IADD3.X R75, R75, UR10, RZ, P2, !PT ;  /* 0x0000000a4b4b7c10 */ /* 0x000fc600097fe4ff */
[----:B------:R1:W-:Y:S04]  /*8e840*/  LDGSTS.E [R0+0x15600], [R2.64], P0 ;  /* 0x1560000002007fae */ /* 0x0003e8000812184c */
[----:B------:R1:W-:Y:S04]  /*8e850*/  STL [R1+0xa44], R43 ;  /* 0x000a442b01007387 */ /* 0x0003e80000100800 */
[----:B------:R-:W-:Y:S01]  /*8e860*/  STL [R1+0xa88], R74 ;  /* 0x000a884a01007387 */ /* 0x000fe20000100800 */
[----:B-1----:R-:W-:-:S03]  /*8e870*/  IMAD.MOV.U32 R3, RZ, RZ, R43 ;  /* 0x000000ffff037224 */ /* 0x002fc600078e002b */
[----:B------:R-:W2:Y:S01]  /*8e880*/  LDL.LU R43, [R1+0xbc4] ;  /* 0x000bc400012b7983 */ /* 0x000ea20000300800 */
[----:B------:R-:W-:-:S03]  /*8e890*/  IMAD.MOV.U32 R2, RZ, RZ, R7 ;  /* 0x000000ffff027224 */ /* 0x000fc600078e0007 */
[----:B------:R-:W-:Y:S04]  /*8e8a0*/  STL [R1+0xa84], R75 ;  /* 0x000a844b01007387 */ /* 0x000fe80000100800 */
[----:B------:R-:W2:Y:S01]  /*8e8b0*/  LDL.LU R7, [R1+0xc04] ;  /* 0x000c040001077983 */ /* 0x000ea20000300800 */
        /* <DEDUP_REMOVED lines=18> */
[----:B----4-:R-:W-:-:S02]  /*8e9e0*/  IADD3 R5, P1, R5, UR11, RZ ;  /* 0x0000000b05057c10 */ /* 0x010fc4000ff3e0ff */
[----:B-1----:R-:W3:Y:S01]  /*8e9f0*/  LDL.LU R41, [R1+0xc44] ;  /* 0x000c440001297983 */ /* 0x002ee20000300800 */
        /* <DEDUP_REMOVED lines=15> */
[----:B--2---:R-:W-:Y:S01]  /*8eaf0*/  IMAD.MOV.U32 R3, RZ, RZ, R42 ;  /* 0x000000ffff037224 */ /* 0x004fe200078e002a */
[----:B------:R-:W-:-:S02]  /*8eb00*/  IADD3 R38, P1, R38, UR11, RZ ;  /* 0x0000000b26267c10 */ /* 0x000fc4000ff3e0ff */
[----:B-1----:R-:W2:Y:S01]  /*8eb10*/  LDL.LU R42, [R1+0xcc4] ;  /* 0x000cc400012a7983 */ /* 0x002ea20000300800 */
[----:B------:R-:W-:Y:S02]  /*8eb20*/  MOV R2, R40 ;  /* 0x0000002800027202 */ /* 0x000fe40000000f00 */
[----:B------:R-:W-:Y:S01]  /*8eb30*/  IADD3 R6, P2, R6, UR11, RZ ;  /* 0x0000000b06067c10 */ /* 0x000fe2000ff5e0ff */
        /* <DEDUP_REMOVED lines=20> */
[----:B-----5:R-:W-:-:S05]  /*8ec80*/  IADD3 R39, P1, R39, UR11, RZ ;  /* 0x0000000b27277c10 */ /* 0x020fca000ff3e0ff */
[----:B------:R5:W-:Y:S01]  /*8ec90*/  STL [R1+0xc48], R39 ;  /* 0x000c482701007387 */ /* 0x000be20000100800 */
[----:B------:R-:W-:Y:S02]  /*8eca0*/  IADD3 R4, P2, R4, UR11, RZ ;  /* 0x0000000b04047c10 */ /* 0x000fe4000ff5e0ff */
[----:B---3--:R-:W-:Y:S01]  /*8ecb0*/  IADD3.X R41, R41, UR10, RZ, P1, !PT ;  /* 0x0000000a29297c10 */ /* 0x008fe20008ffe4ff */
[----:B-1----:R-:W-:Y:S01]  /*8ecc0*/  IMAD.MOV.U32 R2, RZ, RZ, R39 ;  /* 0x000000ffff027224 */ /* 0x002fe200078e0027 */
[----:B----4-:R-:W-:-:S03]  /*8ecd0*/  IADD3.X R36, R36, UR10, RZ, P2, !PT ;  /* 0x0000000a24247c10 */ /* 0x010fc600097fe4ff */
[----:B------:R1:W-:Y:S04]  /*8ece0*/  STL [R1+0xc44], R41 ;  /* 0x000c442901007387 */ /* 0x0003e80000100800 */
[----:B------:R3:W-:Y:S04]  /*8ecf0*/  STL [R1+0xc88], R4 ;  /* 0x000c880401007387 */ /* 0x0007e80000100800 */
[----:B-----5:R-:W4:Y:S01]  /*8ed00*/  LDL.LU R39, [R1+0xdc4] ;  /* 0x000dc40001277983 */ /* 0x020f220000300800 */
[----:B------:R-:W-:-:S03]  /*8ed10*/  IMAD.MOV.U32 R3, RZ, RZ, R41 ;  /* 0x000000ffff037224 */ /* 0x000fc600078e0029 */
[----:B------:R5:W-:Y:S04]  /*8ed20*/  STL [R1+0xc84], R36 ;  /* 0x000c842401007387 */ /* 0x000be80000100800 */
[----:B-1----:R-:W4:Y:S04]  /*8ed30*/  LDL.LU R41, [R1+0xe04] ;  /* 0x000e040001297983 */ /* 0x002f280000300800 */
[----:B------:R1:W-:Y:S02]  /*8ed40*/  LDGSTS.E [R0+0x1e600], [R2.64], P0 ;  /* 0x1e60000002007fae */ /* 0x0003e4000812184c */
[----:B-1----:R-:W-:-:S02]  /*8ed50*/  IMAD.MOV.U32 R2, RZ, RZ, R4 ;  /* 0x000000ffff027224 */ /* 0x002fc400078e0004 */
[----:B------:R-:W-:Y:S01]  /*8ed60*/  IMAD.MOV.U32 R3, RZ, RZ, R36 ;  /* 0x000000ffff037224 */ /* 0x000fe200078e0024 */
[----:B---3--:R-:W3:Y:S04]  /*8ed70*/  LDL.LU R4, [R1+0xe48] ;  /* 0x000e480001047983 */ /* 0x008ee80000300800 */
[----:B-----5:R-:W5:Y:S04]  /*8ed80*/  LDL.LU R36, [R1+0xe88] ;  /* 0x000e880001247983 */ /* 0x020f680000300800 */
[----:B------:R1:W-:Y:S01]  /*8ed90*/  LDGSTS.E [R0+0x1f600], [R2.64], P0 ;  /* 0x1f60000002007fae */ /* 0x0003e2000812184c */
[----:B------:R-:W-:-:S05]  /*8eda0*/  IADD3 R37, P1, R37, UR11, RZ ;  /* 0x0000000b25257c10 */ /* 0x000fca000ff3e0ff */
[----:B------:R1:W-:Y:S01]  /*8edb0*/  STL [R1+0xcc8], R37 ;  /* 0x000cc82501007387 */ /* 0x0003e20000100800 */
[----:B------:R-:W-:Y:S02]  /*8edc0*/  IADD3 R5, P2, R5, UR11, RZ ;  /* 0x0000000b05057c10 */ /* 0x000fe4000ff5e0ff */
[----:B--2---:R-:W-:Y:S01]  /*8edd0*/  IADD3.X R42, R42, UR10, RZ, P1, !PT ;  /* 0x0000000a2a2a7c10 */ /* 0x004fe20008ffe4ff */
[----:B-1----:R-:W-:Y:S01]  /*8ede0*/  IMAD.MOV.U32 R2, RZ, RZ, R37 ;  /* 0x000000ffff027224 */ /* 0x002fe200078e0025 */
[----:B------:R-:W-:-:S03]  /*8edf0*/  IADD3.X R40, R40, UR10, RZ, P2, !PT ;  /* 0x0000000a28287c10 */ /* 0x000fc600097fe4ff */
[----:B------:R1:W-:Y:S04]  /*8ee00*/  STL [R1+0xcc4], R42 ;  /* 0x000cc42a01007387 */ /* 0x0003e80000100800 */
[----:B------:R-:W-:Y:S04]  /*8ee10*/  STL [R1+0xd08], R5 ;  /* 0x000d080501007387 */ /* 0x000fe80000100800 */
[----:B------:R-:W5:Y:S01]  /*8ee20*/  LDL.LU R37, [R1+0xe44] ;  /* 0x000e440001257983 */ /* 0x000f620000300800 */
[----:B------:R-:W-:-:S03]  /*8ee30*/  IMAD.MOV.U32 R3, RZ, RZ, R42 ;  /* 0x000000ffff037224 */ /* 0x000fc600078e002a */
[----:B------:R1:W-:Y:S04]  /*8ee40*/  STL [R1+0xd04], R40 ;  /* 0x000d042801007387 */ /* 0x0003e80000100800 */
[----:B-1----:R-:W5:Y:S04]  /*8ee50*/  LDL.LU R42, [R1+0xe84] ;  /* 0x000e8400012a7983 */ /* 0x002f680000300800 */
        /* <DEDUP_REMOVED lines=25> */
[----:B-1----:R-:W-:Y:S02]  /*8eff0*/  MOV R2, R6 ;  /* 0x0000000600027202 */ /* 0x002fe40000000f00 */
[----:B----4-:R-:W-:-:S05]  /*8f000*/  IADD3.X R39, R39, UR10, RZ, P1, !PT ;  /* 0x0000000a27277c10 */ /* 0x010fca0008ffe4ff */
        /* <DEDUP_REMOVED lines=8> */
[----:B----4-:R-:W-:Y:S01]  /*8f090*/  IMAD.MOV.U32 R3, RZ, RZ, R41 ;  /* 0x000000ffff037224 */ /* 0x010fe200078e0029 */
[----:B---3--:R-:W-:-:S02]  /*8f0a0*/  IADD3 R4, P1, R4, UR11, RZ ;  /* 0x0000000b04047c10 */ /* 0x008fc4000ff3e0ff */
[----:B-1----:R-:W3:Y:S01]  /*8f0b0*/  LDL.LU R41, [R1+0xf44] ;  /* 0x000f440001297983 */ /* 0x002ee20000300800 */
[----:B------:R-:W-:Y:S01]  /*8f0c0*/  IMAD.MOV.U32 R2, RZ, RZ, R7 ;  /* 0x000000ffff027224 */ /* 0x000fe200078e0007 */
[----:B-----5:R-:W-:Y:S02]  /*8f0d0*/  IADD3 R36, P2, R36, UR11, RZ ;  /* 0x0000000b24247c10 */ /* 0x020fe4000ff5e0ff */
[----:B------:R-:W4:Y:S04]  /*8f0e0*/  LDL.LU R7, [R1+0xf84] ;  /* 0x000f840001077983 */ /* 0x000f280000300800 */
        /* <DEDUP_REMOVED lines=37> */
[----:B--2---:R-:W-:-:S05]  /*8f340*/  IADD3 R39, P1, R39, UR11, RZ ;  /* 0x0000000b27277c10 */ /* 0x004fca000ff3e0ff */
[----:B------:R2:W-:Y:S01]  /*8f350*/  STL [R1+0xf48], R39 ;  /* 0x000f482701007387 */ /* 0x0005e20000100800 */
[----:B------:R-:W-:Y:S02]  /*8f360*/  IADD3 R6, P2, R6, UR11, RZ ;  /* 0x0000000b06067c10 */ /* 0x000fe4000ff5e0ff */
[----:B---3--:R-:W-:Y:S01]  /*8f370*/  IADD3.X R41, R41, UR10, RZ, P1, !PT ;  /* 0x0000000a29297c10 */ /* 0x008fe20008ffe4ff */
[----:B-1----:R-:W-:Y:S01]  /*8f380*/  IMAD.MOV.U32 R2, RZ, RZ, R39 ;  /* 0x000000ffff027224 */ /* 0x002fe200078e0027 */
[----:B----4-:R-:W-:-:S03]  /*8f390*/  IADD3.X R7, R7, UR10, RZ, P2, !PT ;  /* 0x0000000a07077c10 */ /* 0x010fc600097fe4ff */
[----:B------:R1:W-:Y:S04]  /*8f3a0*/  STL [R1+0xf44], R41 ;  /* 0x000f442901007387 */ /* 0x0003e80000100800 */
[----:B------:R3:W-:Y:S04]  /*8f3b0*/  STL [R1+0xf88], R6 ;  /* 0x000f880601007387 */ /* 0x0007e80000100800 */
[----:B--2---:R-:W2:Y:S01]  /*8f3c0*/  LDL.LU R39, [R1+0x10c4] ;  /* 0x0010c40001277983 */ /* 0x004ea20000300800 */
[----:B------:R-:W-:-:S03]  /*8f3d0*/  IMAD.MOV.U32 R3, RZ, RZ, R41 ;  /* 0x000000ffff037224 */ /* 0x000fc600078e0029 */
[----:B------:R4:W-:Y:S04]  /*8f3e0*/  STL [R1+0xf84], R7 ;  /* 0x000f840701007387 */ /* 0x0009e80000100800 */
[----:B-1----:R-:W2:Y:S04]  /*8f3f0*/  LDL.LU R41, [R1+0x1104] ;  /* 0x0011040001297983 */ /* 0x002ea80000300800 */
[----:B------:R1:W-:Y:S02]  /*8f400*/  LDGSTS.E [R0+0x2a600], [R2.64], P0 ;  /* 0x2a60000002007fae */ /* 0x0003e4000812184c */
[----:B-1----:R-:W-:-:S02]  /*8f410*/  IMAD.MOV.U32 R2, RZ, RZ, R6 ;  /* 0x000000ffff027224 */ /* 0x002fc400078e0006 */
[----:B------:R-:W-:Y:S01]  /*8f420*/  IMAD.MOV.U32 R3, RZ, RZ, R7 ;  /* 0x000000ffff037224 */ /* 0x000fe200078e0007 */
[----:B---3--:R-:W3:Y:S04]  /*8f430*/  LDL.LU R6, [R1+0x1148] ;  /* 0x0011480001067983 */ /* 0x008ee80000300800 */
[----:B----4-:R-:W4:Y:S04]  /*8f440*/  LDL.LU R7, [R1+0x1188] ;  /* 0x0011880001077983 */ /* 0x010f280000300800 */
[----:B------:R1:W-:Y:S01]  /*8f450*/  LDGSTS.E [R0+0x2b600], [R2.64], P0 ;  /* 0x2b60000002007fae */ /* 0x0003e2000812184c */
[----:B------:R-:W-:-:S05]  /*8f460*/  IADD3 R37, P1, R37, UR11, RZ ;  /* 0x0000000b25257c10 */ /* 0x000fca000ff3e0ff */
[----:B------:R1:W-:Y:S01]  /*8f470*/  STL [R1+0xfc8], R37 ;  /* 0x000fc82501007387 */ /* 0x0003e20000100800 */
[----:B------:R-:W-:Y:S02]  /*8f480*/  IADD3 R4, P2, R4, UR11, RZ ;  /* 0x0000000b04047c10 */ /* 0x000fe4000ff5e0ff */
[----:B-----5:R-:W-:Y:S01]  /*8f490*/  IADD3.X R42, R42, UR10, RZ, P1, !PT ;  /* 0x0000000a2a2a7c10 */ /* 0x020fe20008ffe4ff */
        /* <DEDUP_REMOVED lines=8> */
[----:B------:R1:W-:Y:S01]  /*8f520*/  LDGSTS.E [R0+0x2c600], [R2.64], P0 ;  /* 0x2c60000002007fae */ /* 0x0003e2000812184c */
[----:B------:R-:W-:Y:S02]  /*8f530*/  IADD3 R40, P1, R40, UR11, RZ ;  /* 0x0000000b28287c10 */ /* 0x000fe4000ff3e0ff */
[----:B-1----:R-:W-:Y:S01]  /*8f540*/  MOV R2, R4 ;  /* 0x0000000400027202 */ /* 0x002fe20000000f00 */
[----:B------:R-:W-:-:S02]  /*8f550*/  IMAD.MOV.U32 R3, RZ, RZ, R36 ;  /* 0x000000ffff037224 */ /* 0x000fc400078e0024 */
        /* <DEDUP_REMOVED lines=22> */
[----:B--2---:R-:W-:-:S05]  /*8f6c0*/  IADD3.X R39, R39, UR10, RZ, P1, !PT ;  /* 0x0000000a27277c10 */ /* 0x004fca0008ffe4ff */
        /* <DEDUP_REMOVED lines=8> */
[----:B--2---:R-:W-:Y:S01]  /*8f750*/  IMAD.MOV.U32 R3, RZ, RZ, R41 ;  /* 0x000000ffff037224 */ /* 0x004fe200078e0029 */
[----:B---3--:R-:W-:-:S02]  /*8f760*/  IADD3 R6, P1, R6, UR11, RZ ;  /* 0x0000000b06067c10 */ /* 0x008fc4000ff3e0ff */
        /* <DEDUP_REMOVED lines=33> */
[----:B------:R-:W-:-:S03]  /*8f980*/  IMAD.MOV.U32 R3, RZ, RZ, R43 ;  /* 0x000000ffff037224 */ /* 0x000fc600078e002b */
        /* <DEDUP_REMOVED lines=10> */
[----:B--2---:R-:W-:Y:S02]  /*8fa30*/  IADD3.X R41, R41, UR10, RZ, P1, !PT ;  /* 0x0000000a29297c10 */ /* 0x004fe40008ffe4ff */
[----:B-1----:R-:W-:Y:S02]  /*8fa40*/  MOV R2, R39 ;  /* 0x0000002700027202 */ /* 0x002fe40000000f00 */
[----:B---3--:R-:W-:Y:S01]  /*8fa50*/  IADD3.X R38, R38, UR10, RZ, P2, !PT ;  /* 0x0000000a26267c10 */ /* 0x008fe200097fe4ff */
        /* <DEDUP_REMOVED lines=9> */
[----:B--2---:R-:W2:Y:S04]  /*8faf0*/  LDL.LU R5, [R1+0x1448] ;  /* 0x0014480001057983 */ /* 0x004ea80000300800 */
[----:B-----5:R-:W5:Y:S04]  /*8fb00*/  LDL.LU R38, [R1+0x1488] ;  /* 0x0014880001267983 */ /* 0x020f680000300800 */
[----:B------:R1:W-:Y:S01]  /*8fb10*/  LDGSTS.E [R0+0x37600], [R2.64], P0 ;  /* 0x3760000002007fae */ /* 0x0003e2000812184c */
[----:B------:R-:W-:-:S05]  /*8fb20*/  IADD3 R37, P1, R37, UR11, RZ ;  /* 0x0000000b25257c10 */ /* 0x000fca000ff3e0ff */
[----:B------:R1:W-:Y:S01]  /*8fb30*/  STL [R1+0x12c8], R37 ;  /* 0x0012c82501007387 */ /* 0x0003e20000100800 */
[----:B------:R-:W-:Y:S02]  /*8fb40*/  IADD3 R6, P2, R6, UR11, RZ ;  /* 0x0000000b06067c10 */ /* 0x000fe4000ff5e0ff */
[----:B----4-:R-:W-:Y:S01]  /*8fb50*/  IADD3.X R42, R42, UR10, RZ, P1, !PT ;  /* 0x0000000a2a2a7c10 */ /* 0x010fe20008ffe4ff */
[----:B-1----:R-:W-:Y:S01]  /*8fb60*/  IMAD.MOV.U32 R2, RZ, RZ, R37 ;  /* 0x000000ffff027224 */ /* 0x002fe200078e0025 */
[----:B------:R-:W-:-:S03]  /*8fb70*/  IADD3.X R7, R7, UR10, RZ, P2, !PT ;  /* 0x0000000a07077c10 */ /* 0x000fc600097fe4ff */
[----:B------:R1:W-:Y:S01]  /*8fb80*/  STL [R1+0x12c4], R42 ;  /* 0x0012c42a01007387 */ /* 0x0003e20000100800 */
[----:B------:R-:W-:-:S03]  /*8fb90*/  IMAD.MOV.U32 R3, RZ, RZ, R42 ;  /* 0x000000ffff037224 */ /* 0x000fc600078e002a */
[----:B------:R4:W-:Y:S04]  /*8fba0*/  STL [R1+0x1308], R6 ;  /* 0x0013080601007387 */ /* 0x0009e80000100800 */
[----:B------:R-:W5:Y:S04]  /*8fbb0*/  LDL.LU R37, [R1+0x1444] ;  /* 0x0014440001257983 */ /* 0x000f680000300800 */
[----:B------:R4:W-:Y:S04]  /*8fbc0*/  STL [R1+0x1304], R7 ;  /* 0x0013040701007387 */ /* 0x0009e80000100800 */
[----:B-1----:R-:W5:Y:S04]  /*8fbd0*/  LDL.LU R42, [R1+0x1484] ;  /* 0x00148400012a7983 */ /* 0x002f680000300800 */
[----:B------:R1:W-:Y:S01]  /*8fbe0*/  LDGSTS.E [R0+0x38600], [R2.64], P0 ;  /* 0x3860000002007fae */ /* 0x0003e2000812184c */
[----:B------:R-:W-:Y:S01]  /*8fbf0*/  IADD3 R74, P1, R74, UR11, RZ ;  /* 0x0000000b4a4a7c10 */ /* 0x000fe2000ff3e0ff */
[----:B-1----:R-:W-:-:S02]  /*8fc00*/  IMAD.MOV.U32 R2, RZ, RZ, R6 ;  /* 0x000000ffff027224 */ /* 0x002fc400078e0006 */
[----:B------:R-:W-:Y:S01]  /*8fc10*/  IMAD.MOV.U32 R3, RZ, RZ, R7 ;  /* 0x000000ffff037224 */ /* 0x000fe200078e0007 */
[----:B----4-:R-:W5:Y:S01]  /*8fc20*/  LDL.LU R6, [R1+0x4b0] ;  /* 0x0004b00001067983 */ /* 0x010f620000300800 */
        /* <DEDUP_REMOVED lines=18> */
[----:B------:R1:W-:Y:S04]  /*8fd50*/  LDGSTS.E [R0+0x3b600], [R2.64], P0 ;  /* 0x3b60000002007fae */ /* 0x0003e8000812184c */
[----:B------:R-:W1:Y:S04]  /*8fd60*/  S2R R76, SR_TID.X ;  /* 0x00000000004c7919 */ /* 0x000e680000002100 */
[----:B------:R1:W-:Y:S02]  /*8fd70*/  STL [R1+0x13c8], R4 ;  /* 0x0013c80401007387 */ /* 0x0003e40000100800 */
        /* <DEDUP_REMOVED lines=32> */
[----:B------:R-:W-:-:S02]  /*8ff80*/  MOV R2, R38 ;  /* 0x0000002600027202 */ /* 0x000fc40000000f00 */
        /* <DEDUP_REMOVED lines=39> */
[----:B------:R-:W2:Y:S04]  /*90200*/  LDL.LU R39, [R1+0x70c] ;  /* 0x00070c0001277983 */ /* 0x000ea80000300800 */
[----:B------:R1:W-:Y:S01]  /*90210*/  LDGSTS.E [R0+0x3800], [R2.64], P0 ;  /* 0x0380000002007fae */ /* 0x0003e2000812184c */
[----:B------:R-:W-:Y:S02]  /*90220*/  IADD3 R37, P1, R37, UR11, RZ ;  /* 0x0000000b25257c10 */ /* 0x000fe4000ff3e0ff */
        /* <DEDUP_REMOVED lines=16> */
[----:B-----5:R-:W5:Y:S01]  /*90330*/  LDL.LU R5, [R1+0x7d0] ;  /* 0x0007d00001057983 */ /* 0x020f620000300800 */
[----:B------:R-:W-:-:S03]  /*90340*/  IADD3 R36, P1, R36, UR11, RZ ;  /* 0x0000000b24247c10 */ /* 0x000fc6000ff3e0ff */
[----:B------:R-:W5:Y:S01]  /*90350*/  LDL.LU R38, [R1+0x810] ;  /* 0x0008100001267983 */ /* 0x000f620000300800 */
[----:B------:R-:W-:-:S03]  /*90360*/  IADD3 R6, P2, R6, UR11, RZ ;  /* 0x0000000b06067c10 */ /* 0x000fc6000ff5e0ff */
[----:B------:R1:W-:Y:S04]  /*90370*/  STL [R1+0x650], R36 ;  /* 0x0006502401007387 */ /* 0x0003e80000100800 */
[----:B------:R1:W-:Y:S01]  /*90380*/  LDGSTS.E [R0+0x5800], [R2.64], P0 ;  /* 0x0580000002007fae */ /* 0x0003e2000812184c */
[----:B------:R-:W-:Y:S01]  /*90390*/  IADD3.X R43, R43, UR10, RZ, P1, !PT ;  /* 0x0000000a2b2b7c10 */ /* 0x000fe20008ffe4ff */
[----:B-1----:R-:W-:Y:S01]  /*903a0*/  IMAD.MOV.U32 R2, RZ, RZ, R36 ;  /* 0x000000ffff027224 */ /* 0x002fe200078e0024 */
[----:B------:R-:W-:-:S03]  /*903b0*/  IADD3.X R7, R7, UR10, RZ, P2, !PT ;  /* 0x0000000a07077c10 */ /* 0x000fc600097fe4ff */
[----:B------:R1:W-:Y:S04]  /*903c0*/  STL [R1+0x64c], R43 ;  /* 0x00064c2b01007387 */ /* 0x0003e80000100800 */
[----:B------:R1:W-:Y:S04]  /*903d0*/  STL [R1+0x690], R6 ;  /* 0x0006900601007387 */ /* 0x0003e80000100800 */
[----:B------:R-:W5:Y:S01]  /*903e0*/  LDL.LU R36, [R1+0x7cc] ;  /* 0x0007cc0001247983 */ /* 0x000f620000300800 */
[----:B------:R-:W-:-:S03]  /*903f0*/  MOV R3, R43 ;  /* 0x0000002b00037202 */ /* 0x000fc60000000f00 */
        /* <DEDUP_REMOVED lines=20> */
[----:B------:R1:W-:Y:S02]  /*90540*/  LDGSTS.E [R0+0x8800], [R2.64], P0 ;  /* 0x0880000002007fae */ /* 0x0003e4000812184c */
[----:B-1----:R-:W-:-:S02]  /*90550*/  IMAD.MOV.U32 R2, RZ, RZ, R4 ;  /* 0x000000ffff027224 */ /* 0x002fc400078e0004 */
[----:B------:R-:W-:Y:S02]  /*90560*/  IMAD.MOV.U32 R3, RZ, RZ, R39 ;  /* 0x000000ffff037224 */ /* 0x000fe400078e0027 */
[----:B---3--:R-:W3:Y:S04]  /*90570*/  LDL.LU R39, [R1+0x8d0] ;  /* 0x0008d00001277983 */ /* 0x008ee80000300800 */
[----:B------:R-:W3:Y:S01]  /*90580*/  LDL.LU R4, [R1+0x910] ;  /* 0x0009100001047983 */ /* 0x000ee20000300800 */
[----:B------:R-:W-:-:S03]  /*90590*/  IADD3 R37, P1, R37, UR11, RZ ;  /* 0x0000000b25257c10 */ /* 0x000fc6000ff3e0ff */
[----:B------:R1:W-:Y:S04]  /*905a0*/  LDGSTS.E [R0+0x9800], [R2.64], P0 ;  /* 0x0980000002007fae */ /* 0x0003e8000812184c */
[----:B------:R-:W-:Y:S01]  /*905b0*/  STL [R1+0x750], R37 ;  /* 0x0007502501007387 */ /* 0x000fe20000100800 */
[----:B------:R-:W-:Y:S02]  /*905c0*/  IADD3 R74, P2, R74, UR11, RZ ;  /* 0x0000000b4a4a7c10 */ /* 0x000fe4000ff5e0ff */
[----:B------:R-:W-:Y:S02]  /*905d0*/  IADD3.X R42, R42, UR10, RZ, P1, !PT ;  /* 0x0000000a2a2a7c10 */ /* 0x000fe40008ffe4ff */
[----:B------:R-:W-:-:S03]  /*905e0*/  IADD3.X R75, R75, UR10, RZ, P2, !PT ;  /* 0x0000000a4b4b7c10 */ /* 0x000fc600097fe4ff */
[----:B------:R1:W-:Y:S02]  /*905f0*/  STL [R1+0x74c], R42 ;  /* 0x00074c2a01007387 */ /* 0x0003e40000100800 */
[----:B-1----:R-:W-:Y:S02]  /*90600*/  IMAD.MOV.U32 R3, RZ, RZ, R42 ;  /* 0x000000ffff037224 */ /* 0x002fe400078e002a */
[----:B------:R-:W-:Y:S01]  /*90610*/  STL [R1+0x790], R74 ;  /* 0x0007904a01007387 */ /* 0x000fe20000100800 */
[----:B------:R-:W-:-:S03]  /*90620*/  IMAD.MOV.U32 R2, RZ, RZ, R37 ;  /* 0x000000ffff027224 */ /* 0x000fc600078e0025 */
[----:B------:R-:W3:Y:S04]  /*90630*/  LDL.LU R42, [R1+0x8cc] ;  /* 0x0008cc00012a7983 */ /* 0x000ee80000300800 */
        /* <DEDUP_REMOVED lines=37> */
[----:B--2---:R-:W-:-:S02]  /*90890*/  MOV R3, R41 ;  /* 0x0000002900037202 */ /* 0x004fc40000000f00 */
[----:B---3--:R-:W-:Y:S01]  /*908a0*/  IADD3 R39, P1, R39, UR11, RZ ;  /* 0x0000000b27277c10 */ /* 0x008fe2000ff3e0ff */
[----:B-1----:R-:W2:Y:S01]  /*908b0*/  LDL.LU R41, [R1+0x9cc] ;  /* 0x0009cc0001297983 */ /* 0x002ea20000300800 */
[----:B------:R-:W-:Y:S01]  /*908c0*/  IMAD.MOV.U32 R2, RZ, RZ, R7 ;  /* 0x000000ffff027224 */ /* 0x000fe200078e0007 */
[----:B------:R-:W-:Y:S02]  /*908d0*/  IADD3 R4, P2, R4, UR11, RZ ;  /* 0x0000000b04047c10 */ /* 0x000fe4000ff5e0ff */
[----:B------:R-:W3:Y:S04]  /*908e0*/  LDL.LU R7, [R1+0xa0c] ;  /* 0x000a0c0001077983 */ /* 0x000ee80000300800 */
[----:B------:R1:W-:Y:S04]  /*908f0*/  STL [R1+0x8d0], R39 ;  /* 0x0008d02701007387 */ /* 0x0003e80000100800 */
[----:B------:R1:W-:Y:S02]  /*90900*/  LDGSTS.E [R0+0xf800], [R2.64], P0 ;  /* 0x0f80000002007fae */ /* 0x0003e4000812184c */
[----:B-1----:R-:W-:Y:S01]  /*90910*/  IMAD.MOV.U32 R2, RZ, RZ, R39 ;  /* 0x000000ffff027224 */ /* 0x002fe200078e0027 */
[----:B------:R-:W-:-:S05]  /*90920*/  IADD3.X R42, R42, UR10, RZ, P1, !PT ;  /* 0x0000000a2a2a7c10 */ /* 0x000fca0008ffe4ff */
        /* <DEDUP_REMOVED lines=13> */
[----:B------:R-:W3:Y:S04]  /*90a00*/  LDL.LU R37, [R1+0xb10] ;  /* 0x000b100001257983 */ /* 0x000ee80000300800 */
        /* <DEDUP_REMOVED lines=8> */
[----:B------:R5:W-:Y:S01]  /*90a90*/  STL [R1+0x990], R5 ;  /* 0x0009900501007387 */ /* 0x000be20000100800 */
[----:B------:R-:W-:-:S03]  /*90aa0*/  IMAD.MOV.U32 R3, RZ, RZ, R43 ;  /* 0x000000ffff037224 */ /* 0x000fc600078e002b */
[----:B------:R-:W3:Y:S04]  /*90ab0*/  LDL.LU R36, [R1+0xacc] ;  /* 0x000acc0001247983 */ /* 0x000ee80000300800 */
        /* <DEDUP_REMOVED lines=20> */
[----:B------:R1:W-:Y:S02]  /*90c00*/  LDGSTS.E [R0+0x14800], [R2.64], P0 ;  /* 0x1480000002007fae */ /* 0x0003e4000812184c */
[----:B-1----:R-:W-:-:S02]  /*90c10*/  IMAD.MOV.U32 R2, RZ, RZ, R6 ;  /* 0x000000ffff027224 */ /* 0x002fc400078e0006 */
[----:B------:R-:W-:Y:S02]  /*90c20*/  IMAD.MOV.U32 R3, RZ, RZ, R7 ;  /* 0x000000ffff037224 */ /* 0x000fe400078e0007 */
[----:B---3--:R-:W3:Y:S01]  /*90c30*/  LDL.LU R7, [R1+0xbd0] ;  /* 0x000bd00001077983 */ /* 0x008ee20000300800 */
[----:B------:R-:W-:-:S03]  /*90c40*/  IADD3 R39, P1, R39, UR11, RZ ;  /* 0x0000000b27277c10 */ /* 0x000fc6000ff3e0ff */
[----:B------:R-:W3:Y:S04]  /*90c50*/  LDL.LU R6, [R1+0xc10] ;  /* 0x000c100001067983 */ /* 0x000ee80000300800 */
[----:B------:R-:W-:Y:S01]  /*90c60*/  STL [R1+0xa50], R39 ;  /* 0x000a502701007387 */ /* 0x000fe20000100800 */
[----:B------:R-:W-:-:S03]  /*90c70*/  IADD3 R74, P2, R74, UR11, RZ ;  /* 0x0000000b4a4a7c10 */ /* 0x000fc6000ff5e0ff */
[----:B------:R1:W-:Y:S01]  /*90c80*/  LDGSTS.E [R0+0x15800], [R2.64], P0 ;  /* 0x1580000002007fae */ /* 0x0003e2000812184c */
        /* <DEDUP_REMOVED lines=101> */
[----:B-1----:R-:W-:Y:S01]  /*912e0*/  IMAD.MOV.U32 R2, RZ, RZ, R5 ;  /* 0x000000ffff027224 */ /* 0x002fe200078e0005 */
[----:B------:R-:W-:-:S02]  /*912f0*/  MOV R3, R38 ;  /* 0x0000002600037202 */ /* 0x000fc40000000f00 */
        /* <DEDUP_REMOVED lines=12> */
[----:B------:R-:W-:Y:S01]  /*913c0*/  STL [R1+0xd8c], R75 ;  /* 0x000d8c4b01007387 */ /* 0x000fe20000100800 */
[----:B------:R-:W-:-:S03]  /*913d0*/  IADD3 R6, P1, R6, UR11, RZ ;  /* 0x0000000b06067c10 */ /* 0x000fc6000ff3e0ff */
[----:B------:R-:W3:Y:S01]  /*913e0*/  LDL.LU R7, [R1+0xf0c] ;  /* 0x000f0c0001077983 */ /* 0x000ee20000300800 */
[----:B------:R-:W-:-:S03]  /*913f0*/  IADD3 R39, P2, R39, UR11, RZ ;  /* 0x0000000b27277c10 */ /* 0x000fc6000ff5e0ff */
[----:B------:R1:W-:Y:S04]  /*91400*/  LDGSTS.E [R0+0x22800], [R2.64], P0 ;  /* 0x2280000002007fae */ /* 0x0003e8000812184c */
[----:B------:R-:W-:Y:S01]  /*91410*/  STL [R1+0xdd0], R6 ;  /* 0x000dd00601007387 */ /* 0x000fe20000100800 */
[----:B-1----:R-:W-:Y:S02]  /*91420*/  IMAD.MOV.U32 R2, RZ, RZ, R74 ;  /* 0x000000ffff027224 */ /* 0x002fe400078e004a */
[----:B------:R-:W-:-:S05]  /*91430*/  IMAD.MOV.U32 R3, RZ, RZ, R75 ;  /* 0x000000ffff037224 */ /* 0x000fca00078e004b */
        /* <DEDUP_REMOVED lines=63> */
[----:B------:R-:W-:-:S03]  /*91830*/  MOV R3, R43 ;  /* 0x0000002b00037202 */ /* 0x000fc60000000f00 */
        /* <DEDUP_REMOVED lines=76> */
[----:B------:R-:W-:Y:S01]  /*91d00*/  IADD3 R4, P2, R4, UR11, RZ ;  /* 0x0000000b04047c10 */ /* 0x000fe2000ff5e0ff */
[----:B------:R-:W-:Y:S02]  /*91d10*/  IMAD.MOV.U32 R2, RZ, RZ, R39 ;  /* 0x000000ffff027224 */ /* 0x000fe400078e0027 */
[----:B------:R-:W3:Y:S04]  /*91d20*/  LDL.LU R39, [R1+0x130c] ;  /* 0x00130c0001277983 */ /* 0x000ee80000300800 */
[----:B------:R1:W-:Y:S04]  /*91d30*/  STL [R1+0x11d0], R37 ;  /* 0x0011d02501007387 */ /* 0x0003e80000100800 */
[----:B------:R1:W-:Y:S01]  /*91d40*/  LDGSTS.E [R0+0x33800], [R2.64], P0 ;  /* 0x3380000002007fae */ /* 0x0003e2000812184c */
[----:B------:R-:W-:Y:S01]  /*91d50*/  IADD3.X R42, R42, UR10, RZ, P1, !PT ;  /* 0x0000000a2a2a7c10 */ /* 0x000fe20008ffe4ff */
[----:B-1----:R-:W-:-:S04]  /*91d60*/  IMAD.MOV.U32 R2, RZ, RZ, R37 ;  /* 0x000000ffff027224 */ /* 0x002fc800078e0025 */
        /* <DEDUP_REMOVED lines=37> */
[----:B--2---:R-:W-:-:S05]  /*91fc0*/  IADD3.X R41, R41, UR10, RZ, P1, !PT ;  /* 0x0000000a29297c10 */ /* 0x004fca0008ffe4ff */
[----:B------:R-:W-:Y:S01]  /*91fd0*/  IMAD.MOV.U32 R3, RZ, RZ, R41 ;  /* 0x000000ffff037224 */ /* 0x000fe200078e0029 */
[----:B---3--:R-:W-:Y:S01]  /*91fe0*/  IADD3.X R39, R39, UR10, RZ, P2, !PT ;  /* 0x0000000a27277c10 */ /* 0x008fe200097fe4ff */
[----:B------:R1:W-:Y:S04]  /*91ff0*/  STL [R1+0x12cc], R41 ;  /* 0x0012cc2901007387 */ /* 0x0003e80000100800 */
        /* <DEDUP_REMOVED lines=21> */
[----:B-1----:R-:W-:-:S02]  /*92150*/  IMAD.MOV.U32 R2, RZ, RZ, R37 ;  /* 0x000000ffff027224 */ /* 0x002fc400078e0025 */
[----:B------:R-:W4:Y:S01]  /*92160*/  LDL.LU R37, [R1+0x4b4] ;  /* 0x0004b40001257983 */ /* 0x000f220000300800 */
[----:B------:R-:W-:Y:S01]  /*92170*/  IADD3 R4, P1, R4, UR11, RZ ;  /* 0x0000000b04047c10 */ /* 0x000fe2000ff3e0ff */
[----:B------:R-:W-:Y:S02]  /*92180*/  IMAD.MOV.U32 R3, RZ, RZ, R42 ;  /* 0x000000ffff037224 */ /* 0x000fe400078e002a */
[----:B------:R-:W4:Y:S01]  /*92190*/  LDL.LU R42, [R1+0x514] ;  /* 0x00051400012a7983 */ /* 0x000f220000300800 */
[----:B------:R-:W-:-:S03]  /*921a0*/  IADD3 R38, P2, R38, UR11, RZ ;  /* 0x0000000b26267c10 */ /* 0x000fc6000ff5e0ff */
[----:B------:R1:W-:Y:S04]  /*921b0*/  LDGSTS.E [R0+0x3b800], [R2.64], P0 ;  /* 0x3b80000002007fae */ /* 0x0003e8000812184c */
[----:B------:R1:W-:Y:S02]  /*921c0*/  STL [R1+0x13d0], R4 ;  /* 0x0013d00401007387 */ /* 0x0003e40000100800 */
[----:B-1----:R-:W-:Y:S01]  /*921d0*/  IMAD.MOV.U32 R2, RZ, RZ, R4 ;  /* 0x000000ffff027224 */ /* 0x002fe200078e0004 */
[----:B------:R-:W-:-:S04]  /*921e0*/  IADD3.X R36, R36, UR10, RZ, P1, !PT ;  /* 0x0000000a24247c10 */ /* 0x000fc80008ffe4ff */
[----:B------:R-:W-:Y:S01]  /*921f0*/  MOV R3, R36 ;  /* 0x0000002400037202 */ /* 0x000fe20000000f00 */
        /* <DEDUP_REMOVED lines=10> */
[----:B------:R-:W4:Y:S01]  /*922a0*/  LDL.LU R43, [R1+0x594] ;  /* 0x00059400012b7983 */ /* 0x000f220000300800 */
[----:B------:R-:W-:Y:S02]  /*922b0*/  IADD3 R5, P1, R5, UR11, RZ ;  /* 0x0000000b05057c10 */ /* 0x000fe4000ff3e0ff */
[----:B------:R-:W-:Y:S01]  /*922c0*/  IADD3 R7, P2, R7, UR11, RZ ;  /* 0x0000000b07077c10 */ /* 0x000fe2000ff5e0ff */
[----:B------:R1:W-:Y:S01]  /*922d0*/  LDGSTS.E [R0+0x3d800], [R2.64], P0 ;  /* 0x3d80000002007fae */ /* 0x0003e2000812184c */
[----:B------:R-:W-:-:S03]  /*922e0*/  LOP3.LUT R77, R77, 0x7f, RZ, 0xc0, !PT ;  /* 0x0000007f4d4d7812 */ /* 0x000fc600078ec0ff */
[----:B------:R-:W-:Y:S02]  /*922f0*/  STL [R1+0x1450], R5 ;  /* 0x0014500501007387 */ /* 0x000fe40000100800 */
[----:B------:R-:W-:Y:S02]  /*92300*/  IMAD.SHL.U32 R77, R77, 0x4, RZ ;  /* 0x000000044d4d7824 */ /* 0x000fe400078e00ff */
[----:B-1----:R-:W-:-:S03]  /*92310*/  IMAD.MOV.U32 R2, RZ, RZ, R5 ;  /* 0x000000ffff027224 */ /* 0x002fc600078e0005 */
        /* <DEDUP_REMOVED lines=12> */
[----:B------:R-:W-:Y:S02]  /*923e0*/  IMAD.MOV.U32 R3, RZ, RZ, R41 ;  /* 0x000000ffff037224 */ /* 0x000fe400078e0029 */
        /* <DEDUP_REMOVED lines=28> */
[----:B------:R-:W-:Y:S01]  /*925b0*/  IMAD.MOV.U32 R3, RZ, RZ, R38 ;  /* 0x000000ffff037224 */ /* 0x000fe200078e0026 */
[----:B------:R1:W-:Y:S04]  /*925c0*/  STL [R1+0x554], R38 ;  /* 0x0005542601007387 */ /* 0x0003e80000100800 */
        /* <DEDUP_REMOVED lines=13> */
[----:B---3--:R-:W-:Y:S02]  /*926a0*/  IADD3.X R41, R41, UR10, RZ, P1, !PT ;  /* 0x0000000a29297c10 */ /* 0x008fe40008ffe4ff */
[----:B-1----:R-:W-:Y:S02]  /*926b0*/  MOV R2, R40 ;  /* 0x0000002800027202 */ /* 0x002fe40000000f00 */
[----:B----4-:R-:W-:Y:S01]  /*926c0*/  IADD3.X R7, R7, UR10, RZ, P2, !PT ;  /* 0x0000000a07077c10 */ /* 0x010fe200097fe4ff */
        /* <DEDUP_REMOVED lines=30> */
[----:B------:R-:W4:Y:S04]  /*928b0*/  LDL.LU R39, [R1+0x898] ;  /* 0x0008980001277983 */ /* 0x000f280000300800 */
[----:B------:R1:W-:Y:S01]  /*928c0*/  LDGSTS.E [R0+0x7a00], [R2.64], P0 ;  /* 0x07a0000002007fae */ /* 0x0003e2000812184c */
[----:B------:R-:W-:-:S05]  /*928d0*/  IADD3 R38, P1, R38, UR11, RZ ;  /* 0x0000000b26267c10 */ /* 0x000fca000ff3e0ff */
        /* <DEDUP_REMOVED lines=22> */
[----:B------:R-:W-:Y:S01]  /*92a40*/  IMAD.MOV.U32 R3, RZ, RZ, R41 ;  /* 0x000000ffff037224 */ /* 0x000fe200078e0029 */
[----:B------:R1:W-:Y:S01]  /*92a50*/  STL [R1+0x754], R41 ;  /* 0x0007542901007387 */ /* 0x0003e20000100800 */
[----:B------:R-:W-:-:S03]  /*92a60*/  IADD3.X R75, R75, UR10, RZ, P2, !PT ;  /* 0x0000000a4b4b7c10 */ /* 0x000fc600097fe4ff */
[----:B------:R-:W-:Y:S04]  /*92a70*/  STL [R1+0x798], R74 ;  /* 0x0007984a01007387 */ /* 0x000fe80000100800 */
[----:B------:R2:W-:Y:S04]  /*92a80*/  LDGSTS.E [R0+0xaa00], [R2.64], P0 ;  /* 0x0aa0000002007fae */ /* 0x0005e8000812184c */
[----:B-1----:R-:W5:Y:S01]  /*92a90*/  LDL.LU R41, [R1+0x8d4] ;  /* 0x0008d40001297983 */ /* 0x002f620000300800 */
[----:B---3--:R-:W-:-:S03]  /*92aa0*/  IADD3 R5, P1, R5, UR11, RZ ;  /* 0x0000000b05057c10 */ /* 0x008fc6000ff3e0ff */
[----:B------:R-:W-:Y:S01]  /*92ab0*/  STL [R1+0x794], R75 ;  /* 0x0007944b01007387 */ /* 0x000fe20000100800 */
[----:B--2---:R-:W-:Y:S02]  /*92ac0*/  IMAD.MOV.U32 R2, RZ, RZ, R74 ;  /* 0x000000ffff027224 */ /* 0x004fe400078e004a */
[----:B------:R-:W-:Y:S01]  /*92ad0*/  IMAD.MOV.U32 R3, RZ, RZ, R75 ;  /* 0x000000ffff037224 */ /* 0x000fe200078e004b */
[----:B------:R-:W2:Y:S01]  /*92ae0*/  LDL.LU R40, [R1+0x914] ;  /* 0x0009140001287983 */ /* 0x000ea20000300800 */
[----:B----4-:R-:W-:-:S03]  /*92af0*/  IADD3 R7, P2, R7, UR11, RZ ;  /* 0x0000000b07077c10 */ /* 0x010fc6000ff5e0ff */
        /* <DEDUP_REMOVED lines=13> */
[----:B------:R-:W-:-:S02]  /*92bd0*/  IADD3 R6, P1, R6, UR11, RZ ;  /* 0x0000000b06067c10 */ /* 0x000fc4000ff3e0ff */
[----:B-1----:R-:W3:Y:S01]  /*92be0*/  LDL.LU R42, [R1+0x954] ;  /* 0x00095400012a7983 */ /* 0x002ee20000300800 */
[----:B------:R-:W-:-:S03]  /*92bf0*/  MOV R2, R7 ;  /* 0x0000000700027202 */ /* 0x000fc60000000f00 */
[----:B------:R-:W3:Y:S01]  /*92c00*/  LDL.LU R7, [R1+0x994] ;  /* 0x0009940001077983 */ /* 0x000ee20000300800 */
        /* <DEDUP_REMOVED lines=22> */
[----:B-----5:R-:W-:-:S05]  /*92d70*/  IADD3.X R41, R41, UR10, RZ, P1, !PT ;  /* 0x0000000a29297c10 */ /* 0x020fca0008ffe4ff */
[----:B------:R1:W-:Y:S04]  /*92d80*/  STL [R1+0x8d4], R41 ;  /* 0x0008d42901007387 */ /* 0x0003e80000100800 */
[----:B------:R5:W-:Y:S01]  /*92d90*/  STL [R1+0x918], R4 ;  /* 0x0009180401007387 */ /* 0x000be20000100800 */
[----:B--2---:R-:W-:-:S03]  /*92da0*/  IADD3.X R40, R40, UR10, RZ, P2, !PT ;  /* 0x0000000a28287c10 */ /* 0x004fc600097fe4ff */
[----:B------:R-:W2:Y:S01]  /*92db0*/  LDL.LU R36, [R1+0xa58] ;  /* 0x000a580001247983 */ /* 0x000ea20000300800 */
[----:B------:R-:W-:-:S03]  /*92dc0*/  IMAD.MOV.U32 R3, RZ, RZ, R41 ;  /* 0x000000ffff037224 */ /* 0x000fc600078e0029 */
[----:B------:R5:W-:Y:S04]  /*92dd0*/  STL [R1+0x914], R40 ;  /* 0x0009142801007387 */ /* 0x000be80000100800 */
[----:B------:R-:W2:Y:S04]  /*92de0*/  LDL.LU R74, [R1+0xa98] ;  /* 0x000a9800014a7983 */ /* 0x000ea80000300800 */
[----:B-1----:R-:W2:Y:S04]  /*92df0*/  LDL.LU R41, [R1+0xa54] ;  /* 0x000a540001297983 */ /* 0x002ea80000300800 */
[----:B------:R1:W-:Y:S04]  /*92e00*/  LDGSTS.E [R0+0x10a00], [R2.64], P0 ;  /* 0x10a0000002007fae */ /* 0x0003e8000812184c */
[----:B------:R-:W2:Y:S01]  /*92e10*/  LDL.LU R75, [R1+0xa94] ;  /* 0x000a9400014b7983 */ /* 0x000ea20000300800 */
[----:B-1----:R-:W-:-:S02]  /*92e20*/  IMAD.MOV.U32 R2, RZ, RZ, R4 ;  /* 0x000000ffff027224 */ /* 0x002fc400078e0004 */
[----:B------:R-:W-:Y:S01]  /*92e30*/  IMAD.MOV.U32 R3, RZ, RZ, R40 ;  /* 0x000000ffff037224 */ /* 0x000fe200078e0028 */
[----:B-----5:R-:W5:Y:S04]  /*92e40*/  LDL.LU R4, [R1+0xad8] ;  /* 0x000ad80001047983 */ /* 0x020f680000300800 */
[----:B------:R-:W5:Y:S01]  /*92e50*/  LDL.LU R40, [R1+0xb18] ;  /* 0x000b180001287983 */ /* 0x000f620000300800 */
[----:B----4-:R-:W-:-:S03]  /*92e60*/  IADD3 R37, P1, R37, UR11, RZ ;  /* 0x0000000b25257c10 */ /* 0x010fc6000ff3e0ff */
[----:B------:R1:W-:Y:S04]  /*92e70*/  LDGSTS.E [R0+0x11a00], [R2.64], P0 ;  /* 0x11a0000002007fae */ /* 0x0003e8000812184c */
[----:B------:R4:W-:Y:S01]  /*92e80*/  STL [R1+0x958], R37 ;  /* 0x0009582501007387 */ /* 0x0009e20000100800 */
[----:B------:R-:W-:Y:S02]  /*92e90*/  IADD3 R5, P2, R5, UR11, RZ ;  /* 0x0000000b05057c10 */ /* 0x000fe4000ff5e0ff */
[----:B---3--:R-:W-:Y:S01]  /*92ea0*/  IADD3.X R42, R42, UR10, RZ, P1, !PT ;  /* 0x0000000a2a2a7c10 */ /* 0x008fe20008ffe4ff */
        /* <DEDUP_REMOVED lines=11> */
[----:B---3--:R-:W4:Y:S04]  /*92f60*/  LDL.LU R5, [R1+0xb58] ;  /* 0x000b580001057983 */ /* 0x008f280000300800 */
        /* <DEDUP_REMOVED lines=20> */
[----:B--2---:R-:W-:-:S04]  /*930b0*/  IADD3 R36, P1, R36, UR11, RZ ;  /* 0x0000000b24247c10 */ /* 0x004fc8000ff3e0ff */
[----:B-1----:R-:W-:Y:S01]  /*930c0*/  MOV R2, R36 ;  /* 0x0000002400027202 */ /* 0x002fe20000000f00 */
[----:B------:R-:W-:Y:S01]  /*930d0*/  STL [R1+0xa58], R36 ;  /* 0x000a582401007387 */ /* 0x000fe20000100800 */
[----:B------:R-:W-:Y:S02]  /*930e0*/  IADD3 R74, P2, R74, UR11, RZ ;  /* 0x0000000b4a4a7c10 */ /* 0x000fe4000ff5e0ff */
[----:B------:R-:W-:-:S05]  /*930f0*/  IADD3.X R41, R41, UR10, RZ, P1, !PT ;  /* 0x0000000a29297c10 */ /* 0x000fca0008ffe4ff */
[----:B------:R-:W-:Y:S01]  /*93100*/  IMAD.MOV.U32 R3, RZ, RZ, R41 ;  /* 0x000000ffff037224 */ /* 0x000fe200078e0029 */
[----:B------:R1:W-:Y:S01]  /*93110*/  STL [R1+0xa54], R41 ;  /* 0x000a542901007387 */ /* 0x0003e20000100800 */
[----:B------:R-:W-:-:S03]  /*93120*/  IADD3.X R75, R75, UR10, RZ, P2, !PT ;  /* 0x0000000a4b4b7c10 */ /* 0x000fc600097fe4ff */
[----:B------:R-:W-:Y:S04]  /*93130*/  STL [R1+0xa98], R74 ;  /* 0x000a984a01007387 */ /* 0x000fe80000100800 */
[----:B------:R2:W-:Y:S04]  /*93140*/  LDGSTS.E [R0+0x16a00], [R2.64], P0 ;  /* 0x16a0000002007fae */ /* 0x0005e8000812184c */
[----:B-1----:R-:W3:Y:S01]  /*93150*/  LDL.LU R41, [R1+0xbd4] ;  /* 0x000bd40001297983 */ /* 0x002ee20000300800 */
[----:B-----5:R-:W-:-:S03]  /*93160*/  IADD3 R4, P1, R4, UR11, RZ ;  /* 0x0000000b04047c10 */ /* 0x020fc6000ff3e0ff */
[----:B------:R-:W-:Y:S01]  /*93170*/  STL [R1+0xa94], R75 ;  /* 0x000a944b01007387 */ /* 0x000fe20000100800 */
[----:B------:R-:W-:Y:S01]  /*93180*/  IADD3 R40, P2, R40, UR11, RZ ;  /* 0x0000000b28287c10 */ /* 0x000fe2000ff5e0ff */
[----:B--2---:R-:W-:Y:S02]  /*93190*/  IMAD.MOV.U32 R2, RZ, RZ, R74 ;  /* 0x000000ffff027224 */ /* 0x004fe400078e004a */
[----:B------:R-:W2:Y:S01]  /*931a0*/  LDL.LU R36, [R1+0xc14] ;  /* 0x000c140001247983 */ /* 0x000ea20000300800 */
[----:B------:R-:W-:-:S03]  /*931b0*/  IMAD.MOV.U32 R3, RZ, RZ, R75 ;  /* 0x000000ffff037224 */ /* 0x000fc600078e004b */
        /* <DEDUP_REMOVED lines=39> */
[----:B---3--:R-:W-:-:S05]  /*93430*/  IADD3.X R41, R41, UR10, RZ, P1, !PT ;  /* 0x0000000a29297c10 */ /* 0x008fca0008ffe4ff */
[----:B------:R1:W-:Y:S01]  /*93440*/  STL [R1+0xbd4], R41 ;  /* 0x000bd42901007387 */ /* 0x0003e20000100800 */
[----:B--2---:R-:W-:-:S03]  /*93450*/  IADD3.X R36, R36, UR10, RZ, P2, !PT ;  /* 0x0000000a24247c10 */ /* 0x004fc600097fe4ff */
[----:B------:R2:W-:Y:S01]  /*93460*/  STL [R1+0xc18], R6 ;  /* 0x000c180601007387 */ /* 0x0005e20000100800 */
[----:B------:R-:W-:-:S03]  /*93470*/  IMAD.MOV.U32 R3, RZ, RZ, R41 ;  /* 0x000000ffff037224 */ /* 0x000fc600078e0029 */
[----:B------:R-:W3:Y:S04]  /*93480*/  LDL.LU R39, [R1+0xd58] ;  /* 0x000d580001277983 */ /* 0x000ee80000300800 */
[----:B------:R2:W-:Y:S04]  /*93490*/  STL [R1+0xc14], R36 ;  /* 0x000c142401007387 */ /* 0x0005e80000100800 */
[----:B------:R-:W3:Y:S04]  /*934a0*/  LDL.LU R74, [R1+0xd98] ;  /* 0x000d9800014a7983 */ /* 0x000ee80000300800 */
[----:B-1----:R-:W3:Y:S04]  /*934b0*/  LDL.LU R41, [R1+0xd54] ;  /* 0x000d540001297983 */ /* 0x002ee80000300800 */
[----:B------:R1:W-:Y:S04]  /*934c0*/  LDGSTS.E [R0+0x1ca00], [R2.64], P0 ;  /* 0x1ca0000002007fae */ /* 0x0003e8000812184c */
[----:B------:R-:W3:Y:S01]  /*934d0*/  LDL.LU R75, [R1+0xd94] ;  /* 0x000d9400014b7983 */ /* 0x000ee20000300800 */
        /* <DEDUP_REMOVED lines=18> */
[----:B-1----:R-:W-:Y:S01]  /*93600*/  MOV R2, R4 ;  /* 0x0000000400027202 */ /* 0x002fe20000000f00 */
[----:B------:R-:W-:Y:S01]  /*93610*/  IMAD.MOV.U32 R3, RZ, RZ, R40 ;  /* 0x000000ffff037224 */ /* 0x000fe200078e0028 */
[----:B----4-:R-:W5:Y:S04]  /*93620*/  LDL.LU R4, [R1+0xe58] ;  /* 0x000e580001047983 */ /* 0x010f680000300800 */
[----:B------:R-:W5:Y:S04]  /*93630*/  LDL.LU R40, [R1+0xe98] ;  /* 0x000e980001287983 */ /* 0x000f680000300800 */
        /* <DEDUP_REMOVED lines=23> */
[----:B-1----:R-:W-:-:S04]  /*937b0*/  IMAD.MOV.U32 R2, RZ, RZ, R39 ;  /* 0x000000ffff027224 */ /* 0x002fc800078e0027 */
[----:B------:R1:W-:Y:S01]  /*937c0*/  STL [R1+0xd54], R41 ;  /* 0x000d542901007387 */ /* 0x0003e20000100800 */
[----:B------:R-:W-:Y:S01]  /*937d0*/  IMAD.MOV.U32 R3, RZ, RZ, R41 ;  /* 0x000000ffff037224 */ /* 0x000fe200078e0029 */
[----:B------:R-:W-:Y:S02]  /*937e0*/  IADD3.X R75, R75, UR10, RZ, P2, !PT ;  /* 0x0000000a4b4b7c10 */ /* 0x000fe400097fe4ff */
[----:B------:R-:W-:Y:S04]  /*937f0*/  STL [R1+0xd98], R74 ;  /* 0x000d984a01007387 */ /* 0x000fe80000100800 */
[----:B------:R3:W-:Y:S04]  /*93800*/  LDGSTS.E [R0+0x22a00], [R2.64], P0 ;  /* 0x22a0000002007fae */ /* 0x0007e8000812184c */
[----:B-1----:R-:W4:Y:S01]  /*93810*/  LDL.LU R41, [R1+0xed4] ;  /* 0x000ed40001297983 */ /* 0x002f220000300800 */
[----:B--2---:R-:W-:-:S03]  /*93820*/  IADD3 R6, P1, R6, UR11, RZ ;  /* 0x0000000b06067c10 */ /* 0x004fc6000ff3e0ff */
[----:B------:R-:W-:Y:S01]  /*93830*/  STL [R1+0xd94], R75 ;  /* 0x000d944b01007387 */ /* 0x000fe20000100800 */
[----:B------:R-:W-:-:S03]  /*93840*/  IADD3 R36, P2, R36, UR11, RZ ;  /* 0x0000000b24247c10 */ /* 0x000fc6000ff5e0ff */
[----:B------:R-:W2:Y:S01]  /*93850*/  LDL.LU R39, [R1+0xf14] ;  /* 0x000f140001277983 */ /* 0x000ea20000300800 */
[----:B---3--:R-:W-:Y:S02]  /*93860*/  IMAD.MOV.U32 R2, RZ, RZ, R74 ;  /* 0x000000ffff027224 */ /* 0x008fe400078e004a */
[----:B------:R-:W-:Y:S01]  /*93870*/  IMAD.MOV.U32 R3, RZ, RZ, R75 ;  /* 0x000000ffff037224 */ /* 0x000fe200078e004b */
        /* <DEDUP_REMOVED lines=13> */
[----:B------:R-:W-:-:S02]  /*93950*/  IADD3 R4, P1, R4, UR11, RZ ;  /* 0x0000000b04047c10 */ /* 0x000fc4000ff3e0ff */
[----:B-1----:R-:W3:Y:S01]  /*93960*/  LDL.LU R42, [R1+0xf54] ;  /* 0x000f5400012a7983 */ /* 0x002ee20000300800 */
[----:B------:R-:W-:Y:S01]  /*93970*/  IMAD.MOV.U32 R2, RZ, RZ, R36 ;  /* 0x000000ffff027224 */ /* 0x000fe200078e0024 */
[----:B------:R-:W-:Y:S02]  /*93980*/  IADD3 R40, P2, R40, UR11, RZ ;  /* 0x0000000b28287c10 */ /* 0x000fe4000ff5e0ff */
        /* <DEDUP_REMOVED lines=21> */
[----:B-1----:R-:W-:Y:S02]  /*93ae0*/  MOV R2, R7 ;  /* 0x0000000700027202 */ /* 0x002fe40000000f00 */
        /* <DEDUP_REMOVED lines=9> */
[----:B------:R1:W-:Y:S04]  /*93b80*/  LDGSTS.E [R0+0x28a00], [R2.64], P0 ;  /* 0x28a0000002007fae */ /* 0x0003e8000812184c */
[----:B------:R-:W4:Y:S01]  /*93b90*/  LDL.LU R75, [R1+0x1094] ;  /* 0x00109400014b7983 */ /* 0x000f220000300800 */
        /* <DEDUP_REMOVED lines=20> */
[----:B---3--:R-:W5:Y:S04]  /*93ce0*/  LDL.LU R6, [R1+0x1158] ;  /* 0x0011580001067983 */ /* 0x008f680000300800 */
        /* <DEDUP_REMOVED lines=20> */
[----:B----4-:R-:W-:-:S05]  /*93e30*/  IADD3 R7, P1, R7, UR11, RZ ;  /* 0x0000000b07077c10 */ /* 0x010fca000ff3e0ff */
        /* <DEDUP_REMOVED lines=9> */
[----:B-1----:R-:W3:Y:S01]  /*93ed0*/  LDL.LU R41, [R1+0x11d4] ;  /* 0x0011d40001297983 */ /* 0x002ee20000300800 */
[----:B--2---:R-:W-:-:S03]  /*93ee0*/  IADD3 R5, P1, R5, UR11, RZ ;  /* 0x0000000b05057c10 */ /* 0x004fc6000ff3e0ff */
[----:B------:R-:W-:Y:S04]  /*93ef0*/  STL [R1+0x1094], R75 ;  /* 0x0010944b01007387 */ /* 0x000fe80000100800 */
[----:B------:R-:W2:Y:S01]  /*93f00*/  LDL.LU R7, [R1+0x1214] ;  /* 0x0012140001077983 */ /* 0x000ea20000300800 */
[----:B----4-:R-:W-:Y:S02]  /*93f10*/  IMAD.MOV.U32 R2, RZ, RZ, R74 ;  /* 0x000000ffff027224 */ /* 0x010fe400078e004a */
        /* <DEDUP_REMOVED lines=17> */
[----:B------:R-:W-:-:S03]  /*94030*/  MOV R2, R39 ;  /* 0x0000002700027202 */ /* 0x000fc60000000f00 */
        /* <DEDUP_REMOVED lines=26> */
[----:B------:R2:W-:Y:S04]  /*941e0*/  STL [R1+0x1218], R4 ;  /* 0x0012180401007387 */ /* 0x0005e80000100800 */
[----:B------:R-:W3:Y:S01]  /*941f0*/  LDL.LU R74, [R1+0x1358] ;  /* 0x00135800014a7983 */ /* 0x000ee20000300800 */
[----:B------:R-:W-:-:S03]  /*94200*/  IMAD.MOV.U32 R3, RZ, RZ, R41 ;  /* 0x000000ffff037224 */ /* 0x000fc600078e0029 */
[----:B------:R1:W-:Y:S04]  /*94210*/  STL [R1+0x1214], R7 ;  /* 0x0012140701007387 */ /* 0x0003e80000100800 */
[----:B------:R-:W3:Y:S04]  /*94220*/  LDL.LU R40, [R1+0x1398] ;  /* 0x0013980001287983 */ /* 0x000ee80000300800 */
[----:B------:R-:W3:Y:S04]  /*94230*/  LDL.LU R75, [R1+0x1354] ;  /* 0x00135400014b7983 */ /* 0x000ee80000300800 */
[----:B------:R2:W-:Y:S04]  /*94240*/  LDGSTS.E [R0+0x34a00], [R2.64], P0 ;  /* 0x34a0000002007fae */ /* 0x0005e8000812184c */
[----:B-1----:R-:W3:Y:S01]  /*94250*/  LDL.LU R41, [R1+0x1394] ;  /* 0x0013940001297983 */ /* 0x002ee20000300800 */
[----:B--2---:R-:W-:-:S02]  /*94260*/  IMAD.MOV.U32 R2, RZ, RZ, R4 ;  /* 0x000000ffff027224 */ /* 0x004fc400078e0004 */
[----:B------:R-:W-:Y:S01]  /*94270*/  IMAD.MOV.U32 R3, RZ, RZ, R7 ;  /* 0x000000ffff037224 */ /* 0x000fe200078e0007 */
[----:B------:R-:W2:Y:S04]  /*94280*/  LDL.LU R4, [R1+0x13d8] ;  /* 0x0013d80001047983 */ /* 0x000ea80000300800 */
        /* <DEDUP_REMOVED lines=17> */
[----:B----4-:R-:W4:Y:S04]  /*943a0*/  LDL.LU R5, [R1+0x1458] ;  /* 0x0014580001057983 */ /* 0x010f280000300800 */
        /* <DEDUP_REMOVED lines=9> */
[----:B------:R1:W-:Y:S04]  /*94440*/  STL [R1+0x1318], R6 ;  /* 0x0013180601007387 */ /* 0x0003e80000100800 */
[----:B------:R-:W4:Y:S01]  /*94450*/  LDL.LU R38, [R1+0x1454] ;  /* 0x0014540001267983 */ /* 0x000f220000300800 */
[----:B------:R-:W-:-:S03]  /*94460*/  IMAD.MOV.U32 R3, RZ, RZ, R43 ;  /* 0x000000ffff037224 */ /* 0x000fc600078e002b */
[----:B------:R1:W-:Y:S04]  /*94470*/  STL [R1+0x1314], R36 ;  /* 0x0013142401007387 */ /* 0x0003e80000100800 */
[----:B-1----:R-:W4:Y:S04]  /*94480*/  LDL.LU R43, [R1+0x1494] ;  /* 0x00149400012b7983 */ /* 0x002f280000300800 */
[----:B------:R1:W-:Y:S02]  /*94490*/  LDGSTS.E [R0+0x38a00], [R2.64], P0 ;  /* 0x38a0000002007fae */ /* 0x0003e4000812184c */
[----:B-1----:R-:W-:-:S02]  /*944a0*/  IMAD.MOV.U32 R2, RZ, RZ, R6 ;  /* 0x000000ffff027224 */ /* 0x002fc400078e0006 */
[----:B------:R-:W-:Y:S01]  /*944b0*/  IMAD.MOV.U32 R3, RZ, RZ, R36 ;  /* 0x000000ffff037224 */ /* 0x000fe200078e0024 */
[----:B------:R-:W4:Y:S04]  /*944c0*/  LDL.LU R6, [R1+0x4c0] ;  /* 0x0004c00001067983 */ /* 0x000f280000300800 */
[----:B------:R1:W-:Y:S04]  /*944d0*/  LDGSTS.E [R0+0x39a00], [R2.64], P0 ;  /* 0x39a0000002007fae */ /* 0x0003e8000812184c */
[----:B------:R-:W4:Y:S01]  /*944e0*/  LDL.LU R36, [R1+0x520] ;  /* 0x0005200001247983 */ /* 0x000f220000300800 */
[----:B---3--:R-:W-:-:S04]  /*944f0*/  IADD3 R74, P1, R74, UR11, RZ ;  /* 0x0000000b4a4a7c10 */ /* 0x008fc8000ff3e0ff */
[----:B-1----:R-:W-:Y:S02]  /*94500*/  MOV R2, R74 ;  /* 0x0000004a00027202 */ /* 0x002fe40000000f00 */
[----:B------:R-:W-:Y:S02]  /*94510*/  IADD3 R40, P2, R40, UR11, RZ ;  /* 0x0000000b28287c10 */ /* 0x000fe4000ff5e0ff */
[----:B------:R-:W-:Y:S01]  /*94520*/  IADD3.X R75, R75, UR10, RZ, P1, !PT ;  /* 0x0000000a4b4b7c10 */ /* 0x000fe20008ffe4ff */
[----:B------:R-:W-:Y:S04]  /*94530*/  STL [R1+0x1358], R74 ;  /* 0x0013584a01007387 */ /* 0x000fe80000100800 */
[----:B------:R-:W-:Y:S01]  /*94540*/  IMAD.MOV.U32 R3, RZ, RZ, R75 ;  /* 0x000000ffff037224 */ /* 0x000fe200078e004b */
[----:B------:R-:W-:Y:S01]  /*94550*/  IADD3.X R41, R41, UR10, RZ, P2, !PT ;  /* 0x0000000a29297c10 */ /* 0x000fe200097fe4ff */
[----:B------:R-:W-:Y:S04]  /*94560*/  STL [R1+0x1354], R75 ;  /* 0x0013544b01007387 */ /* 0x000fe80000100800 */
[----:B------:R1:W-:Y:S04]  /*94570*/  STL [R1+0x1398], R40 ;  /* 0x0013982801007387 */ /* 0x0003e80000100800 */
[----:B------:R3:W-:Y:S01]  /*94580*/  LDGSTS.E [R0+0x3aa00], [R2.64], P0 ;  /* 0x3aa0000002007fae */ /* 0x0007e2000812184c */
[----:B--2---:R-:W-:-:S03]  /*94590*/  IADD3 R4, P1, R4, UR11, RZ ;  /* 0x0000000b04047c10 */ /* 0x004fc6000ff3e0ff */
[----:B------:R2:W-:Y:S01]  /*945a0*/  STL [R1+0x1394], R41 ;  /* 0x0013942901007387 */ /* 0x0005e20000100800 */
[----:B------:R-:W-:Y:S01]  /*945b0*/  IADD3 R7, P2, R7, UR11, RZ ;  /* 0x0000000b07077c10 */ /* 0x000fe2000ff5e0ff */
[----:B---3--:R-:W-:Y:S02]  /*945c0*/  IMAD.MOV.U32 R2, RZ, RZ, R40 ;  /* 0x000000ffff027224 */ /* 0x008fe400078e0028 */
[----:B-1----:R-:W3:Y:S01]  /*945d0*/  LDL.LU R40, [R1+0x4bc] ;  /* 0x0004bc0001287983 */ /* 0x002ee20000300800 */
[----:B------:R-:W-:-:S03]  /*945e0*/  IMAD.MOV.U32 R3, RZ, RZ, R41 ;  /* 0x000000ffff037224 */ /* 0x000fc600078e0029 */
[----:B--2---:R-:W2:Y:S04]  /*945f0*/  LDL.LU R41, [R1+0x51c] ;  /* 0x00051c0001297983 */ /* 0x004ea80000300800 */
        /* <DEDUP_REMOVED lines=8> */
[----:B------:R-:W2:Y:S04]  /*94680*/  LDL.LU R4, [R1+0x560] ;  /* 0x0005600001047983 */ /* 0x000ea80000300800 */
[----:B------:R4:W-:Y:S04]  /*94690*/  STL [R1+0x1414], R42 ;  /* 0x0014142a01007387 */ /* 0x0009e80000100800 */
[----:B------:R4:W-:Y:S04]  /*946a0*/  LDGSTS.E [R0+0x3ca00], [R2.64], P0 ;  /* 0x3ca0000002007fae */ /* 0x0009e8000812184c */
[----:B-1----:R-:W2:Y:S01]  /*946b0*/  LDL.LU R37, [R1+0x5a0] ;  /* 0x0005a00001257983 */ /* 0x002ea20000300800 */
[----:B----4-:R-:W-:Y:S01]  /*946c0*/  IADD3 R5, P1, R5, UR11, RZ ;  /* 0x0000000b05057c10 */ /* 0x010fe2000ff3e0ff */
[----:B------:R-:W-:-:S02]  /*946d0*/  IMAD.MOV.U32 R2, RZ, RZ, R7 ;  /* 0x000000ffff027224 */ /* 0x000fc400078e0007 */
[----:B-----5:R-:W4:Y:S01]  /*946e0*/  LDL.LU R7, [R1+0x55c] ;  /* 0x00055c0001077983 */ /* 0x020f220000300800 */
        /* <DEDUP_REMOVED lines=18> */
[----:B------:R-:W5:Y:S01]  /*94810*/  LDL.LU R39, [R1+0x61c] ;  /* 0x00061c0001277983 */ /* 0x000f620000300800 */
[----:B------:R-:W-:Y:S01]  /*94820*/  IMAD.SHL.U32 R77, R73, 0x4, RZ ;  /* 0x00000004494d7824 */ /* 0x000fe200078e00ff */
[----:B------:R-:W-:Y:S02]  /*94830*/  IADD3 R6, P1, R6, UR11, RZ ;  /* 0x0000000b06067c10 */ /* 0x000fe4000ff3e0ff */
[----:B------:R1:W-:Y:S01]  /*94840*/  LDGSTS.E [R0+0x3fa00], [R2.64], P0 ;  /* 0x3fa0000002007fae */ /* 0x0003e2000812184c */
[----:B------:R-:W-:-:S02]  /*94850*/  IADD3 R36, P2, R36, UR11, RZ ;  /* 0x0000000b24247c10 */ /* 0x000fc4000ff5e0ff */
[----:B------:R-:W-:Y:S01]  /*94860*/  LOP3.LUT R73, R77, 0x60, RZ, 0x3c, !PT ;  /* 0x000000604d497812 */ /* 0x000fe200078e3cff */
[----:B------:R-:W-:Y:S01]  /*94870*/  STL [R1+0x4c0], R6 ;  /* 0x0004c00601007387 */ /* 0x000fe20000100800 */
[----:B-1----:R-:W-:-:S03]  /*94880*/  IMAD.U32 R0, RZ, RZ, UR8 ;  /* 0x00000008ff007e24 */ /* 0x002fc6000f8e00ff */
[----:B------:R-:W-:Y:S01]  /*94890*/  STL [R1+0x520], R36 ;  /* 0x0005202401007387 */ /* 0x000fe20000100800 */
[----:B------:R-:W-:Y:S02]  /*948a0*/  IMAD.MOV.U32 R2, RZ, RZ, R6 ;  /* 0x000000ffff027224 */ /* 0x000fe400078e0006 */
[----:B------:R-:W-:Y:S01]  /*948b0*/  IMAD R0, R0, 0x40000, R73 ;  /* 0x0004000000007824 */ /* 0x000fe200078e0249 */
[----:B---3--:R-:W-:Y:S02]  /*948c0*/  IADD3.X R40, R40, UR10, RZ, P1, !PT ;  /* 0x0000000a28287c10 */ /* 0x008fe40008ffe4ff */
[----:B--2---:R-:W-:-:S03]  /*948d0*/  IADD3.X R41, R41, UR10, RZ, P2, !PT ;  /* 0x0000000a29297c10 */ /* 0x004fc600097fe4ff */
[----:B------:R-:W-:Y:S01]  /*948e0*/  IMAD.MOV.U32 R3, RZ, RZ, R40 ;  /* 0x000000ffff037224 */ /* 0x000fe200078e0028 */
[----:B------:R1:W-:Y:S04]  /*948f0*/  STL [R1+0x4bc], R40 ;  /* 0x0004bc2801007387 */ /* 0x0003e80000100800 */
[----:B------:R2:W-:Y:S04]  /*94900*/  LDGSTS.E [R0+0xc00], [R2.64], P0 ;  /* 0x00c0000002007fae */ /* 0x0005e8000812184c */
[----:B-1----:R-:W3:Y:S04]  /*94910*/  LDL.LU R40, [R1+0x660] ;  /* 0x0006600001287983 */ /* 0x002ee80000300800 */
[----:B------:R-:W3:Y:S01]  /*94920*/  LDL.LU R6, [R1+0x6a0] ;  /* 0x0006a00001067983 */ /* 0x000ee20000300800 */
[----:B--2---:R-:W-:-:S03]  /*94930*/  MOV R3, R41 ;  /* 0x0000002900037202 */ /* 0x004fc60000000f00 */
[----:B------:R1:W-:Y:S01]  /*94940*/  STL [R1+0x51c], R41 ;  /* 0x00051c2901007387 */ /* 0x0003e20000100800 */
[----:B------:R-:W-:-:S05]  /*94950*/  IMAD.MOV.U32 R2, RZ, RZ, R36 ;  /* 0x000000ffff027224 */ /* 0x000fca00078e0024 */
[----:B------:R2:W-:Y:S04]  /*94960*/  LDGSTS.E [R0+0x1c00], [R2.64], P0 ;  /* 0x01c0000002007fae */ /* 0x0005e8000812184c */
[----:B-1----:R-:W3:Y:S04]  /*94970*/  LDL.LU R41, [R1+0x65c] ;  /* 0x00065c0001297983 */ /* 0x002ee80000300800 */
[----:B------:R-:W3:Y:S01]  /*94980*/  LDL.LU R36, [R1+0x69c] ;  /* 0x00069c0001247983 */ /* 0x000ee20000300800 */
[----:B------:R-:W-:-:S05]  /*94990*/  IADD3 R4, P1, R4, UR11, RZ ;  /* 0x0000000b04047c10 */ /* 0x000fca000ff3e0ff */
[----:B------:R-:W-:Y:S01]  /*949a0*/  STL [R1+0x560], R4 ;  /* 0x0005600401007387 */ /* 0x000fe20000100800 */
[----:B--2---:R-:W-:Y:S01]  /*949b0*/  IMAD.MOV.U32 R2, RZ, RZ, R4 ;  /* 0x000000ffff027224 */ /* 0x004fe200078e0004 */
[----:B------:R-:W-:Y:S02]  /*949c0*/  IADD3 R37, P2, R37, UR11, RZ ;  /* 0x0000000b25257c10 */ /* 0x000fe4000ff5e0ff */
[----:B----4-:R-:W-:Y:S02]  /*949d0*/  IADD3.X R7, R7, UR10, RZ, P1, !PT ;  /* 0x0000000a07077c10 */ /* 0x010fe40008ffe4ff */
[----:B-----5:R-:W-:-:S03]  /*949e0*/  IADD3.X R42, R42, UR10, RZ, P2, !PT ;  /* 0x0000000a2a2a7c10 */ /* 0x020fc600097fe4ff */
[----:B------:R-:W-:Y:S01]  /*949f0*/  IMAD.MOV.U32 R3, RZ, RZ, R7 ;  /* 0x000000ffff037224 */ /* 0x000fe200078e0007 */
[----:B------:R1:W-:Y:S04]  /*94a00*/  STL [R1+0x55c], R7 ;  /* 0x00055c0701007387 */ /* 0x0003e80000100800 */
[----:B------:R-:W-:Y:S04]  /*94a10*/  STL [R1+0x5a0], R37 ;  /* 0x0005a02501007387 */ /* 0x000fe80000100800 */
[----:B------:R2:W-:Y:S04]  /*94a20*/  LDGSTS.E [R0+0x2c00], [R2.64], P0 ;  /* 0x02c0000002007fae */ /* 0x0005e8000812184c */
[----:B-1----:R-:W4:Y:S04]  /*94a30*/  LDL.LU R7, [R1+0x6e0] ;  /* 0x0006e00001077983 */ /* 0x002f280000300800 */
        /* <DEDUP_REMOVED lines=27> */
[----:B---3--:R-:W-:-:S02]  /*94bf0*/  IADD3 R40, P1, R40, UR11, RZ ;  /* 0x0000000b28287c10 */ /* 0x008fc4000ff3e0ff */
[----:B------:R-:W-:-:S03]  /*94c00*/  IADD3 R6, P2, R6, UR11, RZ ;  /* 0x0000000b06067c10 */ /* 0x000fc6000ff5e0ff */
[----:B------:R3:W-:Y:S01]  /*94c10*/  STL [R1+0x660], R40 ;  /* 0x0006602801007387 */ /* 0x0007e20000100800 */
[----:B-1----:R-:W-:Y:S01]  /*94c20*/  IMAD.MOV.U32 R2, RZ, RZ, R40 ;  /* 0x000000ffff027224 */ /* 0x002fe200078e0028 */
[----:B------:R-:W-:Y:S02]  /*94c30*/  IADD3.X R41, R41, UR10, RZ, P1, !PT ;  /* 0x0000000a29297c10 */ /* 0x000fe40008ffe4ff */
[----:B------:R-:W-:-:S03]  /*94c40*/  IADD3.X R36, R36, UR10, RZ, P2, !PT ;  /* 0x0000000a24247c10 */ /* 0x000fc600097fe4ff */
[----:B------:R1:W-:Y:S01]  /*94c50*/  STL [R1+0x65c], R41 ;  /* 0x00065c2901007387 */ /* 0x0003e20000100800 */
[----:B------:R-:W-:-:S03]  /*94c60*/  IMAD.MOV.U32 R3, RZ, RZ, R41 ;  /* 0x000000ffff037224 */ /* 0x000fc600078e0029 */
[----:B------:R1:W-:Y:S04]  /*94c70*/  STL [R1+0x6a0], R6 ;  /* 0x0006a00601007387 */ /* 0x0003e80000100800 */
[----:B---3--:R-:W3:Y:S04]  /*94c80*/  LDL.LU R40, [R1+0x7dc] ;  /* 0x0007dc0001287983 */ /* 0x008ee80000300800 */
[----:B------:R1:W-:Y:S04]  /*94c90*/  STL [R1+0x69c], R36 ;  /* 0x00069c2401007387 */ /* 0x0003e80000100800 */
[----:B-1----:R-:W3:Y:S04]  /*94ca0*/  LDL.LU R41, [R1+0x81c] ;  /* 0x00081c0001297983 */ /* 0x002ee80000300800 */
[----:B------:R1:W-:Y:S02]  /*94cb0*/  LDGSTS.E [R0+0x6c00], [R2.64], P0 ;  /* 0x06c0000002007fae */ /* 0x0003e4000812184c */
[----:B-1----:R-:W-:-:S02]  /*94cc0*/  IMAD.MOV.U32 R2, RZ, RZ, R6 ;  /* 0x000000ffff027224 */ /* 0x002fc400078e0006 */
[----:B------:R-:W-:Y:S01]  /*94cd0*/  IMAD.MOV.U32 R3, RZ, RZ, R36 ;  /* 0x000000ffff037224 */ /* 0x000fe200078e0024 */
[----:B------:R-:W3:Y:S04]  /*94ce0*/  LDL.LU R6, [R1+0x860] ;  /* 0x0008600001067983 */ /* 0x000ee80000300800 */
[----:B------:R-:W3:Y:S04]  /*94cf0*/  LDL.LU R36, [R1+0x8a0] ;  /* 0x0008a00001247983 */ /* 0x000ee80000300800 */
[----:B------:R1:W-:Y:S01]  /*94d00*/  LDGSTS.E [R0+0x7c00], [R2.64], P0 ;  /* 0x07c0000002007fae */ /* 0x0003e2000812184c */
[----:B----4-:R-:W-:-:S05]  /*94d10*/  IADD3 R7, P1, R7, UR11, RZ ;  /* 0x0000000b07077c10 */ /* 0x010fca000ff3e0ff */
[----:B------:R4:W-:Y:S01]  /*94d20*/  STL [R1+0x6e0], R7 ;  /* 0x0006e00701007387 */ /* 0x0009e20000100800 */
[----:B-----5:R-:W-:Y:S02]  /*94d30*/  IADD3 R4, P2, R4, UR11, RZ ;  /* 0x0000000b04047c10 */ /* 0x020fe4000ff5e0ff */
[----:B--2---:R-:W-:Y:S01]  /*94d40*/  IADD3.X R42, R42, UR10, RZ, P1, !PT ;  /* 0x0000000a2a2a7c10 */ /* 0x004fe20008ffe4ff */
[----:B-1----:R-:W-:Y:S01]  /*94d50*/  IMAD.MOV.U32 R2, RZ, RZ, R7 ;  /* 0x000000ffff027224 */ /* 0x002fe200078e0007 */
[----:B------:R-:W-:-:S03]  /*94d60*/  IADD3.X R37, R37, UR10, RZ, P2, !PT ;  /* 0x0000000a25257c10 */ /* 0x000fc600097fe4ff */
[----:B------:R1:W-:Y:S04]  /*94d70*/  STL [R1+0x6dc], R42 ;  /* 0x0006dc2a01007387 */ /* 0x0003e80000100800 */
[----:B------:R-:W-:Y:S04]  /*94d80*/  STL [R1+0x720], R4 ;  /* 0x0007200401007387 */ /* 0x000fe80000100800 */
[----:B----4-:R-:W2:Y:S01]  /*94d90*/  LDL.LU R7, [R1+0x85c] ;  /* 0x00085c0001077983 */ /* 0x010ea20000300800 */
[----:B------:R-:W-:-:S03]  /*94da0*/  IMAD.MOV.U32 R3, RZ, RZ, R42 ;  /* 0x000000ffff037224 */ /* 0x000fc600078e002a */
[----:B------:R4:W-:Y:S04]  /*94db0*/  STL [R1+0x71c], R37 ;  /* 0x00071c2501007387 */ /* 0x0009e80000100800 */
[----:B-1----:R-:W5:Y:S04]  /*94dc0*/  LDL.LU R42, [R1+0x89c] ;  /* 0x00089c00012a7983 */ /* 0x002f680000300800 */
[----:B------:R1:W-:Y:S02]  /*94dd0*/  LDGSTS.E [R0+0x8c00], [R2.64], P0 ;  /* 0x08c0000002007fae */ /* 0x0003e4000812184c */
[----:B-1----:R-:W-:-:S02]  /*94de0*/  IMAD.MOV.U32 R2, RZ, RZ, R4 ;  /* 0x000000ffff027224 */ /* 0x002fc400078e0004 */
[----:B------:R-:W-:Y:S02]  /*94df0*/  IMAD.MOV.U32 R3, RZ, RZ, R37 ;  /* 0x000000ffff037224 */ /* 0x000fe400078e0025 */
[----:B----4-:R-:W5:Y:S04]  /*94e00*/  LDL.LU R37, [R1+0x8e0] ;  /* 0x0008e00001257983 */ /* 0x010f680000300800 */
[----:B------:R-:W5:Y:S04]  /*94e10*/  LDL.LU R4, [R1+0x920] ;  /* 0x0009200001047983 */ /* 0x000f680000300800 */
[----:B------:R1:W-:Y:S01]  /*94e20*/  LDGSTS.E [R0+0x9c00], [R2.64], P0 ;  /* 0x09c0000002007fae */ /* 0x0003e2000812184c */
[----:B------:R-:W-:-:S05]  /*94e30*/  IADD3 R38, P1, R38, UR11, RZ ;  /* 0x0000000b26267c10 */ /* 0x000fca000ff3e0ff */
[----:B------:R-:W-:Y:S01]  /*94e40*/  STL [R1+0x760], R38 ;  /* 0x0007602601007387 */ /* 0x000fe20000100800 */
[----:B------:R-:W-:Y:S02]  /*94e50*/  IADD3 R73, P2, R73, UR11, RZ ;  /* 0x0000000b49497c10 */ /* 0x000fe4000ff5e0ff */
[----:B------:R-:W-:Y:S02]  /*94e60*/  IADD3.X R43, R43, UR10, RZ, P1, !PT ;  /* 0x0000000a2b2b7c10 */ /* 0x000fe40008ffe4ff */
[----:B------:R-:W-:-:S03]  /*94e70*/  IADD3.X R74, R74, UR10, RZ, P2, !PT ;  /* 0x0000000a4a4a7c10 */ /* 0x000fc600097fe4ff */
[----:B------:R1:W-:Y:S02]  /*94e80*/  STL [R1+0x75c], R43 ;  /* 0x00075c2b01007387 */ /* 0x0003e40000100800 */
[----:B-1----:R-:W-:Y:S02]  /*94e90*/  MOV R3, R43 ;  /* 0x0000002b00037202 */ /* 0x002fe40000000f00 */
[----:B------:R-:W-:Y:S01]  /*94ea0*/  STL [R1+0x7a0], R73 ;  /* 0x0007a04901007387 */ /* 0x000fe20000100800 */
[----:B------:R-:W-:-:S03]  /*94eb0*/  IMAD.MOV.U32 R2, RZ, RZ, R38 ;  /* 0x000000ffff027224 */ /* 0x000fc600078e0026 */
[----:B------:R-:W5:Y:S04]  /*94ec0*/  LDL.LU R43, [R1+0x8dc] ;  /* 0x0008dc00012b7983 */ /* 0x000f680000300800 */
        /* <DEDUP_REMOVED lines=19> */
[----:B------:R-:W-:Y:S01]  /*95000*/  IADD3 R6, P1, R6, UR11, RZ ;  /* 0x0000000b06067c10 */ /* 0x000fe2000ff3e0ff */
[----:B---3--:R-:W-:-:S02]  /*95010*/  IMAD.MOV.U32 R3, RZ, RZ, R41 ;  /* 0x000000ffff037224 */ /* 0x008fc400078e0029 */
[----:B------:R-:W-:Y:S01]  /*95020*/  IMAD.MOV.U32 R2, RZ, RZ, R39 ;  /* 0x000000ffff027224 */ /* 0x000fe200078e0027 */
[----:B-1----:R-:W3:Y:S01]  /*95030*/  LDL.LU R41, [R1+0x95c] ;  /* 0x00095c0001297983 */ /* 0x002ee20000300800 */
[----:B------:R-:W-:-:S03]  /*95040*/  IADD3 R36, P2, R36, UR11, RZ ;  /* 0x0000000b24247c10 */ /* 0x000fc6000ff5e0ff */
[----:B------:R-:W3:Y:S04]  /*95050*/  LDL.LU R39, [R1+0x99c] ;  /* 0x00099c0001277983 */ /* 0x000ee80000300800 */
        /* <DEDUP_REMOVED lines=37> */
[----:B----4-:R-:W-:-:S05]  /*952b0*/  IADD3 R40, P1, R40, UR11, RZ ;  /* 0x0000000b28287c10 */ /* 0x010fca000ff3e0ff */
[----:B------:R4:W-:Y:S01]  /*952c0*/  STL [R1+0x960], R40 ;  /* 0x0009602801007387 */ /* 0x0009e20000100800 */
[----:B------:R-:W-:Y:S02]  /*952d0*/  IADD3 R5, P2, R5, UR11, RZ ;  /* 0x0000000b05057c10 */ /* 0x000fe4000ff5e0ff */
[----:B---3--:R-:W-:Y:S01]  /*952e0*/  IADD3.X R41, R41, UR10, RZ, P1, !PT ;  /* 0x0000000a29297c10 */ /* 0x008fe20008ffe4ff */
[----:B-1----:R-:W-:Y:S01]  /*952f0*/  IMAD.MOV.U32 R2, RZ, RZ, R40 ;  /* 0x000000ffff027224 */ /* 0x002fe200078e0028 */
[----:B------:R-:W-:-:S03]  /*95300*/  IADD3.X R39, R39, UR10, RZ, P2, !PT ;  /* 0x0000000a27277c10 */ /* 0x000fc600097fe4ff */
[----:B------:R1:W-:Y:S01]  /*95310*/  STL [R1+0x95c], R41 ;  /* 0x00095c2901007387 */ /* 0x0003e20000100800 */
[----:B------:R-:W-:-:S03]  /*95320*/  IMAD.MOV.U32 R3, RZ, RZ, R41 ;  /* 0x000000ffff037224 */ /* 0x000fc600078e0029 */
[----:B------:R3:W-:Y:S04]  /*95330*/  STL [R1+0x9a0], R5 ;  /* 0x0009a00501007387 */ /* 0x0007e80000100800 */
[----:B----4-:R-:W4:Y:S04]  /*95340*/  LDL.LU R40, [R1+0xadc] ;  /* 0x000adc0001287983 */ /* 0x010f280000300800 */
[----:B------:R3:W-:Y:S04]  /*95350*/  STL [R1+0x99c], R39 ;  /* 0x00099c2701007387 */ /* 0x0007e80000100800 */
[----:B-1----:R-:W4:Y:S04]  /*95360*/  LDL.LU R41, [R1+0xb1c] ;  /* 0x000b1c0001297983 */ /* 0x002f280000300800 */
[----:B------:R1:W-:Y:S02]  /*95370*/  LDGSTS.E [R0+0x12c00], [R2.64], P0 ;  /* 0x12c0000002007fae */ /* 0x0003e4000812184c */
[----:B-1----:R-:W-:Y:S01]  /*95380*/  IMAD.MOV.U32 R2, RZ, RZ, R5 ;  /* 0x000000ffff027224 */ /* 0x002fe200078e0005 */
[----:B------:R-:W-:Y:S01]  /*95390*/  MOV R3, R39 ;  /* 0x0000002700037202 */ /* 0x000fe20000000f00 */
[----:B---3--:R-:W3:Y:S04]  /*953a0*/  LDL.LU R5, [R1+0xb60] ;  /* 0x000b600001057983 */ /* 0x008ee80000300800 */
[----:B------:R-:W3:Y:S04]  /*953b0*/  LDL.LU R39, [R1+0xba0] ;  /* 0x000ba00001277983 */ /* 0x000ee80000300800 */
        /* <DEDUP_REMOVED lines=13> */
[----:B------:R1:W-:Y:S02]  /*95490*/  LDGSTS.E [R0+0x14c00], [R2.64], P0 ;  /* 0x14c0000002007fae */ /* 0x0003e4000812184c */
[----:B-1----:R-:W-:-:S02]  /*954a0*/  IMAD.MOV.U32 R2, RZ, RZ, R6 ;  /* 0x000000ffff027224 */ /* 0x002fc400078e0006 */
[----:B------:R-:W-:Y:S02]  /*954b0*/  IMAD.MOV.U32 R3, RZ, RZ, R36 ;  /* 0x000000ffff037224 */ /* 0x000fe400078e0024 */
[----:B-----5:R-:W2:Y:S04]  /*954c0*/  LDL.LU R36, [R1+0xbe0] ;  /* 0x000be00001247983 */ /* 0x020ea80000300800 */
[----:B------:R-:W2:Y:S01]  /*954d0*/  LDL.LU R6, [R1+0xc20] ;  /* 0x000c200001067983 */ /* 0x000ea20000300800 */
[----:B------:R-:W-:-:S03]  /*954e0*/  IADD3 R37, P1, R37, UR11, RZ ;  /* 0x0000000b25257c10 */ /* 0x000fc6000ff3e0ff */
[----:B------:R1:W-:Y:S01]  /*954f0*/  LDGSTS.E [R0+0x15c00], [R2.64], P0 ;  /* 0x15c0000002007fae */ /* 0x0003e2000812184c */
[----:B------:R-:W-:Y:S02]  /*95500*/  IADD3 R73, P2, R73, UR11, RZ ;  /* 0x0000000b49497c10 */ /* 0x000fe4000ff5e0ff */
[----:B------:R-:W-:Y:S01]  /*95510*/  IADD3.X R43, R43, UR10, RZ, P1, !PT ;  /* 0x0000000a2b2b7c10 */ /* 0x000fe20008ffe4ff */
[----:B------:R-:W-:Y:S01]  /*95520*/  STL [R1+0xa60], R37 ;  /* 0x000a602501007387 */ /* 0x000fe20000100800 */
[----:B------:R-:W-:-:S03]  /*95530*/  IADD3.X R74, R74, UR10, RZ, P2, !PT ;  /* 0x0000000a4a4a7c10 */ /* 0x000fc600097fe4ff */
[----:B------:R1:W-:Y:S02]  /*95540*/  STL [R1+0xa5c], R43 ;  /* 0x000a5c2b01007387 */ /* 0x0003e40000100800 */
[----:B-1----:R-:W-:Y:S02]  /*95550*/  IMAD.MOV.U32 R3, RZ, RZ, R43 ;  /* 0x000000ffff037224 */ /* 0x002fe400078e002b */
[----:B------:R-:W-:Y:S01]  /*95560*/  STL [R1+0xaa0], R73 ;  /* 0x000aa04901007387 */ /* 0x000fe20000100800 */
[----:B------:R-:W-:-:S03]  /*95570*/  IMAD.MOV.U32 R2, RZ, RZ, R37 ;  /* 0x000000ffff027224 */ /* 0x000fc600078e0025 */
[----:B------:R-:W2:Y:S04]  /*95580*/  LDL.LU R43, [R1+0xbdc] ;  /* 0x000bdc00012b7983 */ /* 0x000ea80000300800 */
        /* <DEDUP_REMOVED lines=17> */
[----:B------:R1:W-:Y:S01]  /*956a0*/  STL [R1+0xb1c], R41 ;  /* 0x000b1c2901007387 */ /* 0x0003e20000100800 */
[----:B---3--:R-:W-:-:S03]  /*956b0*/  IADD3 R5, P1, R5, UR11, RZ ;  /* 0x0000000b05057c10 */ /* 0x008fc6000ff3e0ff */
[----:B------:R-:W3:Y:S01]  /*956c0*/  LDL.LU R4, [R1+0xca0] ;  /* 0x000ca00001047983 */ /* 0x000ee20000300800 */
[----:B----4-:R-:W-:Y:S02]  /*956d0*/  IMAD.MOV.U32 R3, RZ, RZ, R41 ;  /* 0x000000ffff037224 */ /* 0x010fe400078e0029 */
[----:B------:R-:W-:Y:S01]  /*956e0*/  IMAD.MOV.U32 R2, RZ, RZ, R38 ;  /* 0x000000ffff027224 */ /* 0x000fe200078e0026 */
[----:B-1----:R-:W4:Y:S01]  /*956f0*/  LDL.LU R41, [R1+0xc5c] ;  /* 0x000c5c0001297983 */ /* 0x002f220000300800 */
[----:B------:R-:W-:-:S03]  /*95700*/  IADD3 R39, P2, R39, UR11, RZ ;  /* 0x0000000b27277c10 */ /* 0x000fc6000ff5e0ff */
        /* <DEDUP_REMOVED lines=40> */
[----:B---3--:R-:W-:Y:S02]  /*95990*/  IADD3 R4, P2, R4, UR11, RZ ;  /* 0x0000000b04047c10 */ /* 0x008fe4000ff5e0ff */
[----:B----4-:R-:W-:Y:S01]  /*959a0*/  IADD3.X R41, R41, UR10, RZ, P1, !PT ;  /* 0x0000000a29297c10 */ /* 0x010fe20008ffe4ff */
[----:B-1----:R-:W-:Y:S01]  /*959b0*/  IMAD.MOV.U32 R2, RZ, RZ, R40 ;  /* 0x000000ffff027224 */ /* 0x002fe200078e0028 */
[----:B------:R-:W-:-:S03]  /*959c0*/  IADD3.X R38, R38, UR10, RZ, P2, !PT ;  /* 0x0000000a26267c10 */ /* 0x000fc600097fe4ff */
[----:B------:R1:W-:Y:S01]  /*959d0*/  STL [R1+0xc5c], R41 ;  /* 0x000c5c2901007387 */ /* 0x0003e20000100800 */
[----:B------:R-:W-:-:S03]  /*959e0*/  IMAD.MOV.U32 R3, RZ, RZ, R41 ;  /* 0x000000ffff037224 */ /* 0x000fc600078e0029 */
[----:B------:R3:W-:Y:S04]  /*959f0*/  STL [R1+0xca0], R4 ;  /* 0x000ca00401007387 */ /* 0x0007e80000100800 */
[----:B-----5:R-:W4:Y:S04]  /*95a00*/  LDL.LU R40, [R1+0xddc] ;  /* 0x000ddc0001287983 */ /* 0x020f280000300800 */
        /* <DEDUP_REMOVED lines=21> */
[----:B-1----:R-:W-:Y:S01]  /*95b60*/  IMAD.MOV.U32 R2, RZ, RZ, R5 ;  /* 0x000000ffff027224 */ /* 0x002fe200078e0005 */
[----:B------:R-:W-:Y:S01]  /*95b70*/  IADD3 R36, P1, R36, UR11, RZ ;  /* 0x0000000b24247c10 */ /* 0x000fe2000ff3e0ff */
[----:B------:R-:W-:-:S02]  /*95b80*/  IMAD.MOV.U32 R3, RZ, RZ, R39 ;  /* 0x000000ffff037224 */ /* 0x000fc400078e0027 */
[----:B------:R-:W5:Y:S04]  /*95b90*/  LDL.LU R39, [R1+0xee0] ;  /* 0x000ee00001277983 */ /* 0x000f680000300800 */
[----:B------:R-:W5:Y:S01]  /*95ba0*/  LDL.LU R5, [R1+0xf20] ;  /* 0x000f200001057983 */ /* 0x000f620000300800 */
[----:B------:R-:W-:Y:S02]  /*95bb0*/  IADD3 R73, P2, R73, UR11, RZ ;  /* 0x0000000b49497c10 */ /* 0x000fe4000ff5e0ff */
        /* <DEDUP_REMOVED lines=28> */
[----:B---3--:R-:W-:-:S02]  /*95d80*/  IADD3 R4, P1, R4, UR11, RZ ;  /* 0x0000000b04047c10 */ /* 0x008fc4000ff3e0ff */
[----:B----4-:R-:W-:Y:S01]  /*95d90*/  MOV R3, R41 ;  /* 0x0000002900037202 */ /* 0x010fe20000000f00 */
[----:B------:R-:W-:Y:S01]  /*95da0*/  IMAD.MOV.U32 R2, RZ, RZ, R37 ;  /* 0x000000ffff027224 */ /* 0x000fe200078e0025 */
[----:B-1----:R-:W3:Y:S01]  /*95db0*/  LDL.LU R41, [R1+0xf5c] ;  /* 0x000f5c0001297983 */ /* 0x002ee20000300800 */
[----:B-----5:R-:W-:-:S03]  /*95dc0*/  IADD3 R38, P2, R38, UR11, RZ ;  /* 0x0000000b26267c10 */ /* 0x020fc6000ff5e0ff */
        /* <DEDUP_REMOVED lines=44> */
[----:B------:R1:W-:Y:S01]  /*96090*/  STL [R1+0xf5c], R41 ;  /* 0x000f5c2901007387 */ /* 0x0003e20000100800 */
[----:B------:R-:W-:-:S03]  /*960a0*/  IMAD.MOV.U32 R3, RZ, RZ, R41 ;  /* 0x000000ffff037224 */ /* 0x000fc600078e0029 */
[----:B------:R3:W-:Y:S04]  /*960b0*/  STL [R1+0xfa0], R6 ;  /* 0x000fa00601007387 */ /* 0x0007e80000100800 */
[----:B--2---:R-:W2:Y:S04]  /*960c0*/  LDL.LU R40, [R1+0x10dc] ;  /* 0x0010dc0001287983 */ /* 0x004ea80000300800 */
        /* <DEDUP_REMOVED lines=14> */
[----:B------:R1:W-:Y:S01]  /*961b0*/  STL [R1+0xfdc], R42 ;  /* 0x000fdc2a01007387 */ /* 0x0003e20000100800 */
[----:B------:R-:W-:-:S03]  /*961c0*/  IMAD.MOV.U32 R3, RZ, RZ, R42 ;  /* 0x000000ffff037224 */ /* 0x000fc600078e002a */
[----:B------:R-:W-:Y:S04]  /*961d0*/  STL [R1+0x1020], R4 ;  /* 0x0010200401007387 */ /* 0x000fe80000100800 */
[----:B------:R-:W4:Y:S04]  /*961e0*/  LDL.LU R7, [R1+0x115c] ;  /* 0x00115c0001077983 */ /* 0x000f280000300800 */
[----:B------:R1:W-:Y:S04]  /*961f0*/  STL [R1+0x101c], R38 ;  /* 0x00101c2601007387 */ /* 0x0003e80000100800 */
[----:B-1----:R-:W4:Y:S04]  /*96200*/  LDL.LU R42, [R1+0x119c] ;  /* 0x00119c00012a7983 */ /* 0x002f280000300800 */
        /* <DEDUP_REMOVED lines=13> */
[----:B-1----:R-:W-:-:S03]  /*962e0*/  MOV R3, R43 ;  /* 0x0000002b00037202 */ /* 0x002fc60000000f00 */
        /* <DEDUP_REMOVED lines=21> */
[----:B---3--:R-:W-:Y:S01]  /*96440*/  IADD3 R6, P1, R6, UR11, RZ ;  /* 0x0000000b06067c10 */ /* 0x008fe2000ff3e0ff */
[----:B--2---:R-:W-:-:S02]  /*96450*/  IMAD.MOV.U32 R3, RZ, RZ, R41 ;  /* 0x000000ffff037224 */ /* 0x004fc400078e0029 */
[----:B------:R-:W-:Y:S01]  /*96460*/  IMAD.MOV.U32 R2, RZ, RZ, R36 ;  /* 0x000000ffff027224 */ /* 0x000fe200078e0024 */
[----:B-1----:R-:W2:Y:S01]  /*96470*/  LDL.LU R41, [R1+0x125c] ;  /* 0x00125c0001297983 */ /* 0x002ea20000300800 */
[----:B----4-:R-:W-:-:S03]  /*96480*/  IADD3 R37, P2, R37, UR11, RZ ;  /* 0x0000000b25257c10 */ /* 0x010fc6000ff5e0ff */
[----:B------:R-:W3:Y:S04]  /*96490*/  LDL.LU R36, [R1+0x129c] ;  /* 0x00129c0001247983 */ /* 0x000ee80000300800 */
[----:B------:R1:W-:Y:S04]  /*964a0*/  LDGSTS.E [R0+0x31c00], [R2.64], P0 ;  /* 0x31c0000002007fae */ /* 0x0003e8000812184c */
[----:B------:R4:W-:Y:S01]  /*964b0*/  STL [R1+0x1160], R6 ;  /* 0x0011600601007387 */ /* 0x0009e20000100800 */
[----:B-1----:R-:W-:Y:S01]  /*964c0*/  IMAD.MOV.U32 R2, RZ, RZ, R6 ;  /* 0x000000ffff027224 */ /* 0x002fe200078e0006 */
[----:B------:R-:W-:-:S05]  /*964d0*/  IADD3.X R7, R7, UR10, RZ, P1, !PT ;  /* 0x0000000a07077c10 */ /* 0x000fca0008ffe4ff */
[----:B------:R-:W-:Y:S01]  /*964e0*/  IMAD.MOV.U32 R3, RZ, RZ, R7 ;  /* 0x000000ffff037224 */ /* 0x000fe200078e0007 */
[----:B------:R1:W-:Y:S01]  /*964f0*/  STL [R1+0x115c], R7 ;  /* 0x00115c0701007387 */ /* 0x0003e20000100800 */
[----:B------:R-:W-:-:S03]  /*96500*/  IADD3.X R42, R42, UR10, RZ, P2, !PT ;  /* 0x0000000a2a2a7c10 */ /* 0x000fc600097fe4ff */
[----:B------:R-:W-:Y:S04]  /*96510*/  STL [R1+0x11a0], R37 ;  /* 0x0011a02501007387 */ /* 0x000fe80000100800 */
[----:B----4-:R-:W4:Y:S04]  /*96520*/  LDL.LU R6, [R1+0x12e0] ;  /* 0x0012e00001067983 */ /* 0x010f280000300800 */
[----:B------:R1:W-:Y:S04]  /*96530*/  STL [R1+0x119c], R42 ;  /* 0x00119c2a01007387 */ /* 0x0003e80000100800 */
[----:B------:R1:W-:Y:S04]  /*96540*/  LDGSTS.E [R0+0x32c00], [R2.64], P0 ;  /* 0x32c0000002007fae */ /* 0x0003e8000812184c */
[----:B-1----:R-:W4:Y:S01]  /*96550*/  LDL.LU R7, [R1+0x1320] ;  /* 0x0013200001077983 */ /* 0x002f220000300800 */
[----:B------:R-:W-:Y:S01]  /*96560*/  IADD3 R38, P1, R38, UR11, RZ ;  /* 0x0000000b26267c10 */ /* 0x000fe2000ff3e0ff */
[----:B------:R-:W-:-:S02]  /*96570*/  IMAD.MOV.U32 R3, RZ, RZ, R42 ;  /* 0x000000ffff037224 */ /* 0x000fc400078e002a */
[----:B------:R-:W4:Y:S01]  /*96580*/  LDL.LU R42, [R1+0x12dc] ;  /* 0x0012dc00012a7983 */ /* 0x000f220000300800 */
        /* <DEDUP_REMOVED lines=31> */
[----:B-----5:R-:W2:Y:S04]  /*96780*/  LDL.LU R40, [R1+0x13dc] ;  /* 0x0013dc0001287983 */ /* 0x020ea80000300800 */
[----:B------:R3:W-:Y:S04]  /*96790*/  STL [R1+0x129c], R36 ;  /* 0x00129c2401007387 */ /* 0x0007e80000100800 */
[----:B-1----:R-:W5:Y:S04]  /*967a0*/  LDL.LU R41, [R1+0x141c] ;  /* 0x00141c0001297983 */ /* 0x002f680000300800 */
[----:B------:R1:W-:Y:S02]  /*967b0*/  LDGSTS.E [R0+0x36c00], [R2.64], P0 ;  /* 0x36c0000002007fae */ /* 0x0003e4000812184c */
[----:B-1----:R-:W-:Y:S01]  /*967c0*/  IMAD.MOV.U32 R2, RZ, RZ, R5 ;  /* 0x000000ffff027224 */ /* 0x002fe200078e0005 */
[----:B------:R-:W-:-:S02]  /*967d0*/  MOV R3, R36 ;  /* 0x0000002400037202 */ /* 0x000fc40000000f00 */
[----:B---3--:R-:W3:Y:S04]  /*967e0*/  LDL.LU R36, [R1+0x1460] ;  /* 0x0014600001247983 */ /* 0x008ee80000300800 */
[----:B------:R-:W3:Y:S01]  /*967f0*/  LDL.LU R5, [R1+0x14a0] ;  /* 0x0014a00001057983 */ /* 0x000ee20000300800 */
[----:B----4-:R-:W-:-:S03]  /*96800*/  IADD3 R6, P1, R6, UR11, RZ ;  /* 0x0000000b06067c10 */ /* 0x010fc6000ff3e0ff */
[----:B------:R1:W-:Y:S04]  /*96810*/  LDGSTS.E [R0+0x37c00], [R2.64], P0 ;  /* 0x37c0000002007fae */ /* 0x0003e8000812184c */
[----:B------:R-:W-:Y:S01]  /*96820*/  STL [R1+0x12e0], R6 ;  /* 0x0012e00601007387 */ /* 0x000fe20000100800 */
[----:B------:R-:W-:Y:S01]  /*96830*/  IADD3 R7, P2, R7, UR11, RZ ;  /* 0x0000000b07077c10 */ /* 0x000fe2000ff5e0ff */
[----:B-1----:R-:W-:Y:S01]  /*96840*/  IMAD.MOV.U32 R2, RZ, RZ, R6 ;  /* 0x000000ffff027224 */ /* 0x002fe200078e0006 */
[----:B------:R-:W-:Y:S02]  /*96850*/  IADD3.X R42, R42, UR10, RZ, P1, !PT ;  /* 0x0000000a2a2a7c10 */ /* 0x000fe40008ffe4ff */
[----:B------:R-:W-:-:S03]  /*96860*/  IADD3.X R37, R37, UR10, RZ, P2, !PT ;  /* 0x0000000a25257c10 */ /* 0x000fc600097fe4ff */
[----:B------:R1:W-:Y:S01]  /*96870*/  STL [R1+0x12dc], R42 ;  /* 0x0012dc2a01007387 */ /* 0x0003e20000100800 */
[----:B------:R-:W-:-:S03]  /*96880*/  IMAD.MOV.U32 R3, RZ, RZ, R42 ;  /* 0x000000ffff037224 */ /* 0x000fc600078e002a */
[----:B------:R4:W-:Y:S04]  /*96890*/  STL [R1+0x1320], R7 ;  /* 0x0013200701007387 */ /* 0x0009e80000100800 */
[----:B------:R4:W-:Y:S04]  /*968a0*/  LDGSTS.E [R0+0x38c00], [R2.64], P0 ;  /* 0x38c0000002007fae */ /* 0x0009e8000812184c */
[----:B-1----:R-:W3:Y:S04]  /*968b0*/  LDL.LU R42, [R1+0x145c] ;  /* 0x00145c00012a7983 */ /* 0x002ee80000300800 */
[----:B------:R1:W-:Y:S04]  /*968c0*/  STL [R1+0x131c], R37 ;  /* 0x00131c2501007387 */ /* 0x0003e80000100800 */
[----:B------:R-:W3:Y:S01]  /*968d0*/  LDL.LU R6, [R1+0x149c] ;  /* 0x00149c0001067983 */ /* 0x000ee20000300800 */
[----:B----4-:R-:W-:-:S02]  /*968e0*/  IMAD.MOV.U32 R2, RZ, RZ, R7 ;  /* 0x000000ffff027224 */ /* 0x010fc400078e0007 */
[----:B------:R-:W-:Y:S01]  /*968f0*/  IMAD.MOV.U32 R3, RZ, RZ, R37 ;  /* 0x000000ffff037224 */ /* 0x000fe200078e0025 */
[----:B------:R-:W4:Y:S04]  /*96900*/  LDL.LU R7, [R1+0x4c8] ;  /* 0x0004c80001077983 */ /* 0x000f280000300800 */
[----:B------:R1:W-:Y:S01]  /*96910*/  LDGSTS.E [R0+0x39c00], [R2.64], P0 ;  /* 0x39c0000002007fae */ /* 0x0003e2000812184c */
[----:B------:R-:W-:-:S03]  /*96920*/  IADD3 R73, P1, R73, UR11, RZ ;  /* 0x0000000b49497c10 */ /* 0x000fc6000ff3e0ff */
[----:B-1----:R-:W4:Y:S01]  /*96930*/  LDL.LU R37, [R1+0x528] ;  /* 0x0005280001257983 */ /* 0x002f220000300800 */
[----:B------:R-:W-:Y:S02]  /*96940*/  IADD3 R38, P2, R38, UR11, RZ ;  /* 0x0000000b26267c10 */ /* 0x000fe4000ff5e0ff */
[----:B------:R-:W-:Y:S01]  /*96950*/  IADD3.X R74, R74, UR10, RZ, P1, !PT ;  /* 0x0000000a4a4a7c10 */ /* 0x000fe20008ffe4ff */
[----:B------:R-:W-:Y:S01]  /*96960*/  IMAD.MOV.U32 R2, RZ, RZ, R73 ;  /* 0x000000ffff027224 */ /* 0x000fe200078e0049 */
[----:B------:R-:W-:Y:S01]  /*96970*/  STL [R1+0x1360], R73 ;  /* 0x0013604901007387 */ /* 0x000fe20000100800 */
[----:B------:R-:W-:Y:S02]  /*96980*/  IADD3.X R43, R43, UR10, RZ, P2, !PT ;  /* 0x0000000a2b2b7c10 */ /* 0x000fe400097fe4ff */
[----:B------:R-:W-:Y:S01]  /*96990*/  IMAD.MOV.U32 R3, RZ, RZ, R74 ;  /* 0x000000ffff037224 */ /* 0x000fe200078e004a */
[----:B------:R-:W-:Y:S04]  /*969a0*/  STL [R1+0x135c], R74 ;  /* 0x00135c4a01007387 */ /* 0x000fe80000100800 */
[----:B------:R1:W-:Y:S04]  /*969b0*/  STL [R1+0x13a0], R38 ;  /* 0x0013a02601007387 */ /* 0x0003e80000100800 */
[----:B------:R1:W-:Y:S04]  /*969c0*/  LDGSTS.E [R0+0x3ac00], [R2.64], P0 ;  /* 0x3ac0000002007fae */ /* 0x0003e8000812184c */
[----:B------:R1:W-:Y:S02]  /*969d0*/  STL [R1+0x139c], R43 ;  /* 0x00139c2b01007387 */ /* 0x0003e40000100800 */
[----:B-1----:R-:W-:-:S02]  /*969e0*/  IMAD.MOV.U32 R2, RZ, RZ, R38 ;  /* 0x000000ffff027224 */ /* 0x002fc400078e0026 */
[----:B------:R-:W4:Y:S01]  /*969f0*/  LDL.LU R38, [R1+0x4c4] ;  /* 0x0004c40001267983 */ /* 0x000f220000300800 */
[----:B------:R-:W-:-:S03]  /*96a00*/  IMAD.MOV.U32 R3, RZ, RZ, R43 ;  /* 0x000000ffff037224 */ /* 0x000fc600078e002b */
[----:B------:R-:W4:Y:S01]  /*96a10*/  LDL.LU R43, [R1+0x524] ;  /* 0x00052400012b7983 */ /* 0x000f220000300800 */
[----:B------:R-:W-:Y:S02]  /*96a20*/  IADD3 R4, P1, R4, UR11, RZ ;  /* 0x0000000b04047c10 */ /* 0x000fe4000ff3e0ff */
[----:B------:R-:W-:Y:S01]  /*96a30*/  IADD3 R39, P2, R39, UR11, RZ ;  /* 0x0000000b27277c10 */ /* 0x000fe2000ff5e0ff */
[----:B------:R1:W-:Y:S04]  /*96a40*/  LDGSTS.E [R0+0x3bc00], [R2.64], P0 ;  /* 0x3bc0000002007fae */ /* 0x0003e8000812184c */
[----:B------:R-:W-:Y:S01]  /*96a50*/  STL [R1+0x13e0], R4 ;  /* 0x0013e00401007387 */ /* 0x000fe20000100800 */
[----:B-1----:R-:W-:Y:S01]  /*96a60*/  IMAD.MOV.U32 R2, RZ, RZ, R4 ;  /* 0x000000ffff027224 */ /* 0x002fe200078e0004 */
[----:B------:R-:W-:-:S02]  /*96a70*/  LOP3.LUT R72, R72, 0x70, RZ, 0x3c, !PT ;  /* 0x0000007048487812 */ /* 0x000fc400078e3cff */
        /* <DEDUP_REMOVED lines=9> */
[----:B---3--:R-:W-:Y:S01]  /*96b10*/  IADD3 R36, P1, R36, UR11, RZ ;  /* 0x0000000b24247c10 */ /* 0x008fe2000ff3e0ff */
[----:B--2---:R-:W-:Y:S01]  /*96b20*/  IMAD.MOV.U32 R3, RZ, RZ, R41 ;  /* 0x000000ffff037224 */ /* 0x004fe200078e0029 */
[----:B------:R-:W-:Y:S01]  /*96b30*/  IADD3 R5, P2, R5, UR11, RZ ;  /* 0x0000000b05057c10 */ /* 0x000fe2000ff5e0ff */
[----:B-1----:R-:W2:Y:S01]  /*96b40*/  LDL.LU R41, [R1+0x564] ;  /* 0x0005640001297983 */ /* 0x002ea20000300800 */
[----:B------:R-:W-:-:S03]  /*96b50*/  IMAD.MOV.U32 R2, RZ, RZ, R39 ;  /* 0x000000ffff027224 */ /* 0x000fc600078e0027 */
[----:B------:R-:W3:Y:S04]  /*96b60*/  LDL.LU R39, [R1+0x5a4] ;  /* 0x0005a40001277983 */ /* 0x000ee80000300800 */
[----:B------:R-:W-:Y:S04]  /*96b70*/  STL [R1+0x1460], R36 ;  /* 0x0014602401007387 */ /* 0x000fe80000100800 */
[----:B------:R1:W-:Y:S02]  /*96b80*/  LDGSTS.E [R0+0x3dc00], [R2.64], P0 ;  /* 0x3dc0000002007fae */ /* 0x0003e4000812184c */
[----:B-1----:R-:W-:Y:S01]  /*96b90*/  IMAD.MOV.U32 R2, RZ, RZ, R36 ;  /* 0x000000ffff027224 */ /* 0x002fe200078e0024 */
[----:B------:R-:W-:-:S05]  /*96ba0*/  IADD3.X R42, R42, UR10, RZ, P1, !PT ;  /* 0x0000000a2a2a7c10 */ /* 0x000fca0008ffe4ff */
[----:B------:R1:W-:Y:S01]  /*96bb0*/  STL [R1+0x145c], R42 ;  /* 0x00145c2a01007387 */ /* 0x0003e20000100800 */
[----:B------:R-:W-:Y:S01]  /*96bc0*/  IADD3.X R6, R6, UR10, RZ, P2, !PT ;  /* 0x0000000a06067c10 */ /* 0x000fe200097fe4ff */
[----:B------:R-:W-:Y:S02]  /*96bd0*/  IMAD.MOV.U32 R3, RZ, RZ, R42 ;  /* 0x000000ffff037224 */ /* 0x000fe400078e002a */
[----:B------:R-:W-:Y:S04]  /*96be0*/  STL [R1+0x14a0], R5 ;  /* 0x0014a00501007387 */ /* 0x000fe80000100800 */
[----:B------:R4:W-:Y:S04]  /*96bf0*/  STL [R1+0x149c], R6 ;  /* 0x00149c0601007387 */ /* 0x0009e80000100800 */
[----:B-1----:R-:W3:Y:S04]  /*96c00*/  LDL.LU R42, [R1+0x5e4] ;  /* 0x0005e400012a7983 */ /* 0x002ee80000300800 */
[----:B------:R-:W3:Y:S04]  /*96c10*/  LDL.LU R36, [R1+0x5e8] ;  /* 0x0005e80001247983 */ /* 0x000ee80000300800 */
[----:B------:R1:W-:Y:S01]  /*96c20*/  LDGSTS.E [R0+0x3ec00], [R2.64], P0 ;  /* 0x3ec0000002007fae */ /* 0x0003e2000812184c */
[----:B----4-:R-:W-:-:S02]  /*96c30*/  IADD3 R7, P1, R7, UR11, RZ ;  /* 0x0000000b07077c10 */ /* 0x010fc4000ff3e0ff */
[----:B------:R-:W-:Y:S01]  /*96c40*/  IADD3 R37, P2, R37, UR11, RZ ;  /* 0x0000000b25257c10 */ /* 0x000fe2000ff5e0ff */
[----:B-1----:R-:W-:Y:S02]  /*96c50*/  IMAD.MOV.U32 R3, RZ, RZ, R6 ;  /* 0x000000ffff037224 */ /* 0x002fe400078e0006 */
[----:B------:R-:W-:Y:S01]  /*96c60*/  IMAD.MOV.U32 R2, RZ, RZ, R5 ;  /* 0x000000ffff027224 */ /* 0x000fe200078e0005 */
[----:B------:R-:W4:Y:S04]  /*96c70*/  LDL.LU R6, [R1+0x624] ;  /* 0x0006240001067983 */ /* 0x000f280000300800 */
[----:B------:R-:W4:Y:S04]  /*96c80*/  LDL.LU R5, [R1+0x628] ;  /* 0x0006280001057983 */ /* 0x000f280000300800 */
[----:B------:R1:W-:Y:S04]  /*96c90*/  LDGSTS.E [R0+0x3fc00], [R2.64], P0 ;  /* 0x3fc0000002007fae */ /* 0x0003e8000812184c */
[----:B------:R-:W-:Y:S01]  /*96ca0*/  STL [R1+0x4c8], R7 ;  /* 0x0004c80701007387 */ /* 0x000fe20000100800 */
[----:B------:R-:W-:Y:S01]  /*96cb0*/  IADD3.X R38, R38, UR10, RZ, P1, !PT ;  /* 0x0000000a26267c10 */ /* 0x000fe20008ffe4ff */
[----:B-1----:R-:W-:-:S02]  /*96cc0*/  IMAD.U32 R0, RZ, RZ, UR8 ;  /* 0x00000008ff007e24 */ /* 0x002fc4000f8e00ff */
[----:B------:R-:W-:Y:S01]  /*96cd0*/  STL [R1+0x528], R37 ;  /* 0x0005282501007387 */ /* 0x000fe20000100800 */
[----:B------:R-:W-:Y:S01]  /*96ce0*/  IMAD.MOV.U32 R2, RZ, RZ, R7 ;  /* 0x000000ffff027224 */ /* 0x000fe200078e0007 */
[----:B------:R-:W-:Y:S01]  /*96cf0*/  IADD3.X R43, R43, UR10, RZ, P2, !PT ;  /* 0x0000000a2b2b7c10 */ /* 0x000fe200097fe4ff */
[----:B------:R-:W-:Y:S01]  /*96d00*/  IMAD.MOV.U32 R3, RZ, RZ, R38 ;  /* 0x000000ffff037224 */ /* 0x000fe200078e0026 */
[----:B------:R-:W-:Y:S01]  /*96d10*/  LEA R0, R0, R72, 0x12 ;  /* 0x0000004800007211 */ /* 0x000fe200078e90ff */
        /* <DEDUP_REMOVED lines=10> */
[----:B-----5:R-:W-:Y:S02]  /*96dc0*/  IADD3 R40, P1, R40, UR11, RZ ;  /* 0x0000000b28287c10 */ /* 0x020fe4000ff3e0ff */
[----:B------:R-:W-:-:S03]  /*96dd0*/  IADD3 R4, P2, R4, UR11, RZ ;  /* 0x0000000b04047c10 */ /* 0x000fc6000ff5e0ff */
[----:B------:R1:W-:Y:S01]  /*96de0*/  STL [R1+0x568], R40 ;  /* 0x0005682801007387 */ /* 0x0003e20000100800 */
[----:B--2---:R-:W-:Y:S01]  /*96df0*/  IADD3.X R41, R41, UR10, RZ, P1, !PT ;  /* 0x0000000a29297c10 */ /* 0x004fe20008ffe4ff */
[----:B------:R-:W-:Y:S01]  /*96e00*/  IMAD.MOV.U32 R2, RZ, RZ, R40 ;  /* 0x000000ffff027224 */ /* 0x000fe200078e0028 */
[----:B---3--:R-:W-:-:S03]  /*96e10*/  IADD3.X R39, R39, UR10, RZ, P2, !PT ;  /* 0x0000000a27277c10 */ /* 0x008fc600097fe4ff */
[----:B------:R2:W-:Y:S01]  /*96e20*/  STL [R1+0x564], R41 ;  /* 0x0005642901007387 */ /* 0x0005e20000100800 */
[----:B------:R-:W-:-:S03]  /*96e30*/  IMAD.MOV.U32 R3, RZ, RZ, R41 ;  /* 0x000000ffff037224 */ /* 0x000fc600078e0029 */
[----:B------:R3:W-:Y:S04]  /*96e40*/  STL [R1+0x5a8], R4 ;  /* 0x0005a80401007387 */ /* 0x0007e80000100800 */
[----:B-1----:R-:W5:Y:S04]  /*96e50*/  LDL.LU R40, [R1+0x6e8] ;  /* 0x0006e80001287983 */ /* 0x002f680000300800 */
[----:B------:R1:W-:Y:S04]  /*96e60*/  STL [R1+0x5a4], R39 ;  /* 0x0005a42701007387 */ /* 0x0003e80000100800 */
[----:B------:R-:W5:Y:S04]  /*96e70*/  LDL.LU R72, [R1+0x728] ;  /* 0x0007280001487983 */ /* 0x000f680000300800 */
[----:B--2---:R-:W2:Y:S04]  /*96e80*/  LDL.LU R41, [R1+0x6e4] ;  /* 0x0006e40001297983 */ /* 0x004ea80000300800 */
[----:B------:R1:W-:Y:S04]  /*96e90*/  LDGSTS.E [R0+0x2e00], [R2.64], P0 ;  /* 0x02e0000002007fae */ /* 0x0003e8000812184c */
[----:B------:R-:W2:Y:S01]  /*96ea0*/  LDL.LU R73, [R1+0x724] ;  /* 0x0007240001497983 */ /* 0x000ea20000300800 */
[----:B-1----:R-:W-:-:S02]  /*96eb0*/  IMAD.MOV.U32 R2, RZ, RZ, R4 ;  /* 0x000000ffff027224 */ /* 0x002fc400078e0004 */
[----:B------:R-:W-:Y:S01]  /*96ec0*/  IMAD.MOV.U32 R3, RZ, RZ, R39 ;  /* 0x000000ffff037224 */ /* 0x000fe200078e0027 */
[----:B---3--:R-:W3:Y:S04]  /*96ed0*/  LDL.LU R4, [R1+0x768] ;  /* 0x0007680001047983 */ /* 0x008ee80000300800 */
[----:B------:R-:W3:Y:S04]  /*96ee0*/  LDL.LU R39, [R1+0x7a8] ;  /* 0x0007a80001277983 */ /* 0x000ee80000300800 */
[----:B------:R1:W-:Y:S01]  /*96ef0*/  LDGSTS.E [R0+0x3e00], [R2.64], P0 ;  /* 0x03e0000002007fae */ /* 0x0003e2000812184c */
[----:B------:R-:W-:-:S04]  /*96f00*/  IADD3 R36, P1, R36, UR11, RZ ;  /* 0x0000000b24247c10 */ /* 0x000fc8000ff3e0ff */
[----:B------:R-:W-:Y:S01]  /*96f10*/  IADD3.X R42, R42, UR10, RZ, P1, !PT ;  /* 0x0000000a2a2a7c10 */ /* 0x000fe20008ffe4ff */
[----:B------:R4:W-:Y:S01]  /*96f20*/  STL [R1+0x5e8], R36 ;  /* 0x0005e82401007387 */ /* 0x0009e20000100800 */
[----:B-1----:R-:W-:-:S03]  /*96f30*/  IMAD.MOV.U32 R2, RZ, RZ, R36 ;  /* 0x000000ffff027224 */ /* 0x002fc600078e0024 */
[----:B------:R1:W-:Y:S01]  /*96f40*/  STL [R1+0x5e4], R42 ;  /* 0x0005e42a01007387 */ /* 0x0003e20000100800 */
[----:B------:R-:W-:-:S05]  /*96f50*/  IMAD.MOV.U32 R3, RZ, RZ, R42 ;  /* 0x000000ffff037224 */ /* 0x000fca00078e002a */
[----:B------:R1:W-:Y:S01]  /*96f60*/  LDGSTS.E [R0+0x4e00], [R2.64], P0 ;  /* 0x04e0000002007fae */ /* 0x0003e2000812184c */
[----:B----4-:R-:W-:-:S04]  /*96f70*/  IADD3 R5, P2, R5, UR11, RZ ;  /* 0x0000000b05057c10 */ /* 0x010fc8000ff5e0ff */
[----:B------:R-:W-:Y:S01]  /*96f80*/  IADD3.X R6, R6, UR10, RZ, P2, !PT ;  /* 0x0000000a06067c10 */ /* 0x000fe200097fe4ff */
[----:B------:R4:W-:Y:S04]  /*96f90*/  STL [R1+0x628], R5 ;  /* 0x0006280501007387 */ /* 0x0009e80000100800 */
[----:B------:R-:W3:Y:S04]  /*96fa0*/  LDL.LU R36, [R1+0x764] ;  /* 0x0007640001247983 */ /* 0x000ee80000300800 */
[----:B------:R4:W-:Y:S04]  /*96fb0*/  STL [R1+0x624], R6 ;  /* 0x0006240601007387 */ /* 0x0009e80000100800 */
[----:B-1----:R-:W3:Y:S01]  /*96fc0*/  LDL.LU R42, [R1+0x7a4] ;  /* 0x0007a400012a7983 */ /* 0x002ee20000300800 */
[----:B------:R-:W-:-:S02]  /*96fd0*/  IMAD.MOV.U32 R2, RZ, RZ, R5 ;  /* 0x000000ffff027224 */ /* 0x000fc400078e0005 */
[----:B------:R-:W-:Y:S01]  /*96fe0*/  IMAD.MOV.U32 R3, RZ, RZ, R6 ;  /* 0x000000ffff037224 */ /* 0x000fe200078e0006 */
[----:B----4-:R-:W4:Y:S04]  /*96ff0*/  LDL.LU R5, [R1+0x7e8] ;  /* 0x0007e80001057983 */ /* 0x010f280000300800 */
[----:B------:R-:W4:Y:S04]  /*97000*/  LDL.LU R6, [R1+0x828] ;  /* 0x0008280001067983 */ /* 0x000f280000300800 */
[----:B------:R1:W-:Y:S01]  /*97010*/  LDGSTS.E [R0+0x5e00], [R2.64], P0 ;  /* 0x05e0000002007fae */ /* 0x0003e2000812184c */
[----:B------:R-:W-:-:S02]  /*97020*/  IADD3 R38, P1, R38, UR11, RZ ;  /* 0x0000000b26267c10 */ /* 0x000fc4000ff3e0ff */
[----:B------:R-:W-:-:S03]  /*97030*/  IADD3 R7, P2, R7, UR11, RZ ;  /* 0x0000000b07077c10 */ /* 0x000fc6000ff5e0ff */
[----:B------:R1:W-:Y:S02]  /*97040*/  STL [R1+0x668], R38 ;  /* 0x0006682601007387 */ /* 0x0003e40000100800 */
[----:B-1----:R-:W-:Y:S01]  /*97050*/  IMAD.MOV.U32 R2, RZ, RZ, R38 ;  /* 0x000000ffff027224 */ /* 0x002fe200078e0026 */
[----:B------:R-:W-:Y:S02]  /*97060*/  IADD3.X R43, R43, UR10, RZ, P1, !PT ;  /* 0x0000000a2b2b7c10 */ /* 0x000fe40008ffe4ff */
        /* <DEDUP_REMOVED lines=16> */
[----:B--2---:R-:W-:Y:S01]  /*97170*/  IADD3.X R41, R41, UR10, RZ, P1, !PT ;  /* 0x0000000a29297c10 */ /* 0x004fe20008ffe4ff */
[----:B-1----:R-:W-:-:S03]  /*97180*/  IMAD.MOV.U32 R2, RZ, RZ, R40 ;  /* 0x000000ffff027224 */ /* 0x002fc600078e0028 */
[----:B------:R-:W-:Y:S01]  /*97190*/  MOV R3, R41 ;  /* 0x0000002900037202 */ /* 0x000fe20000000f00 */
[----:B------:R1:W-:Y:S01]  /*971a0*/  STL [R1+0x6e4], R41 ;  /* 0x0006e42901007387 */ /* 0x0003e20000100800 */
[----:B------:R-:W-:-:S03]  /*971b0*/  IADD3.X R73, R73, UR10, RZ, P2, !PT ;  /* 0x0000000a49497c10 */ /* 0x000fc600097fe4ff */
[----:B------:R-:W-:Y:S04]  /*971c0*/  STL [R1+0x728], R72 ;  /* 0x0007284801007387 */ /* 0x000fe80000100800 */
[----:B------:R2:W-:Y:S04]  /*971d0*/  LDGSTS.E [R0+0x8e00], [R2.64], P0 ;  /* 0x08e0000002007fae */ /* 0x0005e8000812184c */
[----:B-1----:R-:W5:Y:S01]  /*971e0*/  LDL.LU R41, [R1+0x864] ;  /* 0x0008640001297983 */ /* 0x002f620000300800 */
[----:B---3--:R-:W-:-:S03]  /*971f0*/  IADD3 R4, P1, R4, UR11, RZ ;  /* 0x0000000b04047c10 */ /* 0x008fc6000ff3e0ff */
        /* <DEDUP_REMOVED lines=15> */
[----:B------:R1:W-:Y:S01]  /*972f0*/  STL [R1+0x7a4], R42 ;  /* 0x0007a42a01007387 */ /* 0x0003e20000100800 */
[----:B----4-:R-:W-:-:S03]  /*97300*/  IADD3 R5, P1, R5, UR11, RZ ;  /* 0x0000000b05057c10 */ /* 0x010fc6000ff3e0ff */
[----:B------:R-:W4:Y:S01]  /*97310*/  LDL.LU R4, [R1+0x928] ;  /* 0x0009280001047983 */ /* 0x000f220000300800 */
[----:B---3--:R-:W-:-:S03]  /*97320*/  IMAD.MOV.U32 R3, RZ, RZ, R42 ;  /* 0x000000ffff037224 */ /* 0x008fc600078e002a */
[----:B-1----:R-:W3:Y:S01]  /*97330*/  LDL.LU R42, [R1+0x8e4] ;  /* 0x0008e400012a7983 */ /* 0x002ee20000300800 */
[----:B------:R-:W-:Y:S01]  /*97340*/  IMAD.MOV.U32 R2, RZ, RZ, R39 ;  /* 0x000000ffff027224 */ /* 0x000fe200078e0027 */
[----:B------:R-:W-:Y:S02]  /*97350*/  IADD3 R6, P2, R6, UR11, RZ ;  /* 0x0000000b06067c10 */ /* 0x000fe4000ff5e0ff */
        /* <DEDUP_REMOVED lines=23> */
[----:B------:R1:W-:Y:S01]  /*974d0*/  STL [R1+0x864], R41 ;  /* 0x0008642901007387 */ /* 0x0003e20000100800 */
[----:B--2---:R-:W-:-:S03]  /*974e0*/  IADD3.X R40, R40, UR10, RZ, P2, !PT ;  /* 0x0000000a28287c10 */ /* 0x004fc600097fe4ff */
[----:B------:R2:W-:Y:S01]  /*974f0*/  STL [R1+0x8a8], R7 ;  /* 0x0008a80701007387 */ /* 0x0005e20000100800 */
[----:B------:R-:W-:-:S03]  /*97500*/  IMAD.MOV.U32 R3, RZ, RZ, R41 ;  /* 0x000000ffff037224 */ /* 0x000fc600078e0029 */
[----:B------:R-:W5:Y:S04]  /*97510*/  LDL.LU R37, [R1+0x9e8] ;  /* 0x0009e80001257983 */ /* 0x000f680000300800 */
[----:B------:R2:W-:Y:S04]  /*97520*/  STL [R1+0x8a4], R40 ;  /* 0x0008a42801007387 */ /* 0x0005e80000100800 */
[----:B------:R-:W5:Y:S04]  /*97530*/  LDL.LU R72, [R1+0xa28] ;  /* 0x000a280001487983 */ /* 0x000f680000300800 */
[----:B-1----:R-:W5:Y:S04]  /*97540*/  LDL.LU R41, [R1+0x9e4] ;  /* 0x0009e40001297983 */ /* 0x002f680000300800 */
[----:B------:R1:W-:Y:S04]  /*97550*/  LDGSTS.E [R0+0xee00], [R2.64], P0 ;  /* 0x0ee0000002007fae */ /* 0x0003e8000812184c */
[----:B------:R-:W5:Y:S01]  /*97560*/  LDL.LU R73, [R1+0xa24] ;  /* 0x000a240001497983 */ /* 0x000f620000300800 */
[----:B-1----:R-:W-:-:S02]  /*97570*/  IMAD.MOV.U32 R2, RZ, RZ, R7 ;  /* 0x000000ffff027224 */ /* 0x002fc400078e0007 */
[----:B------:R-:W-:Y:S01]  /*97580*/  IMAD.MOV.U32 R3, RZ, RZ, R40 ;  /* 0x000000ffff037224 */ /* 0x000fe200078e0028 */
[----:B--2---:R-:W2:Y:S04]  /*97590*/  LDL.LU R7, [R1+0xa68] ;  /* 0x000a680001077983 */ /* 0x004ea80000300800 */
[----:B------:R-:W2:Y:S04]  /*975a0*/  LDL.LU R40, [R1+0xaa8] ;  /* 0x000aa80001287983 */ /* 0x000ea80000300800 */
[----:B------:R1:W-:Y:S01]  /*975b0*/  LDGSTS.E [R0+0xfe00], [R2.64], P0 ;  /* 0x0fe0000002007fae */ /* 0x0003e2000812184c */
[----:B------:R-:W-:-:S05]  /*975c0*/  IADD3 R36, P1, R36, UR11, RZ ;  /* 0x0000000b24247c10 */ /* 0x000fca000ff3e0ff */
[----:B------:R1:W-:Y:S01]  /*975d0*/  STL [R1+0x8e8], R36 ;  /* 0x0008e82401007387 */ /* 0x0003e20000100800 */
[----:B----4-:R-:W-:Y:S02]  /*975e0*/  IADD3 R4, P2, R4, UR11, RZ ;  /* 0x0000000b04047c10 */ /* 0x010fe4000ff5e0ff */
[----:B---3--:R-:W-:Y:S01]  /*975f0*/  IADD3.X R42, R42, UR10, RZ, P1, !PT ;  /* 0x0000000a2a2a7c10 */ /* 0x008fe20008ffe4ff */
        /* <DEDUP_REMOVED lines=8> */
[----:B------:R1:W-:Y:S01]  /*97680*/  LDGSTS.E [R0+0x10e00], [R2.64], P0 ;  /* 0x10e0000002007fae */ /* 0x0003e2000812184c */
[----:B------:R-:W-:Y:S01]  /*97690*/  IADD3 R38, P1, R38, UR11, RZ ;  /* 0x0000000b26267c10 */ /* 0x000fe2000ff3e0ff */
[----:B-1----:R-:W-:Y:S01]  /*976a0*/  IMAD.MOV.U32 R2, RZ, RZ, R4 ;  /* 0x000000ffff027224 */ /* 0x002fe200078e0004 */
[----:B------:R-:W-:Y:S01]  /*976b0*/  MOV R3, R39 ;  /* 0x0000002700037202 */ /* 0x000fe20000000f00 */
[----:B---3--:R-:W4:Y:S04]  /*976c0*/  LDL.LU R4, [R1+0xae8] ;  /* 0x000ae80001047983 */ /* 0x008f280000300800 */
[----:B------:R-:W4:Y:S01]  /*976d0*/  LDL.LU R39, [R1+0xb28] ;  /* 0x000b280001277983 */ /* 0x000f220000300800 */
[----:B------:R-:W-:-:S02]  /*976e0*/  IADD3 R5, P2, R5, UR11, RZ ;  /* 0x0000000b05057c10 */ /* 0x000fc4000ff5e0ff */
[----:B------:R-:W-:Y:S01]  /*976f0*/  IADD3.X R43, R43, UR10, RZ, P1, !PT ;  /* 0x0000000a2b2b7c10 */ /* 0x000fe20008ffe4ff */
[----:B------:R1:W-:Y:S01]  /*97700*/  STL [R1+0x968], R38 ;  /* 0x0009682601007387 */ /* 0x0003e20000100800 */
[----:B------:R-:W-:-:S03]  /*97710*/  IADD3.X R6, R6, UR10, RZ, P2, !PT ;  /* 0x0000000a06067c10 */ /* 0x000fc600097fe4ff */
[----:B------:R1:W-:Y:S04]  /*97720*/  LDGSTS.E [R0+0x11e00], [R2.64], P0 ;  /* 0x11e0000002007fae */ /* 0x0003e8000812184c */
[----:B------:R1:W-:Y:S04]  /*97730*/  STL [R1+0x964], R43 ;  /* 0x0009642b01007387 */ /* 0x0003e80000100800 */
[----:B------:R-:W-:Y:S01]  /*97740*/  STL [R1+0x9a8], R5 ;  /* 0x0009a80501007387 */ /* 0x000fe20000100800 */
[----:B-1----:R-:W-:-:S03]  /*97750*/  IMAD.MOV.U32 R2, RZ, RZ, R38 ;  /* 0x000000ffff027224 */ /* 0x002fc600078e0026 */
[----:B------:R-:W4:Y:S01]  /*97760*/  LDL.LU R38, [R1+0xae4] ;  /* 0x000ae40001267983 */ /* 0x000f220000300800 */
[----:B------:R-:W-:-:S03]  /*97770*/  IMAD.MOV.U32 R3, RZ, RZ, R43 ;  /* 0x000000ffff037224 */ /* 0x000fc600078e002b */
[----:B------:R1:W-:Y:S04]  /*97780*/  STL [R1+0x9a4], R6 ;  /* 0x0009a40601007387 */ /* 0x0003e80000100800 */
[----:B------:R-:W4:Y:S04]  /*97790*/  LDL.LU R43, [R1+0xb24] ;  /* 0x000b2400012b7983 */ /* 0x000f280000300800 */
        /* <DEDUP_REMOVED lines=18> */
[----:B------:R-:W-:Y:S01]  /*978c0*/  STL [R1+0xa24], R73 ;  /* 0x000a244901007387 */ /* 0x000fe20000100800 */
[----:B------:R-:W-:-:S03]  /*978d0*/  IADD3 R40, P2, R40, UR11, RZ ;  /* 0x0000000b28287c10 */ /* 0x000fc6000ff5e0ff */
[----:B------:R-:W2:Y:S01]  /*978e0*/  LDL.LU R37, [R1+0xba4] ;  /* 0x000ba40001257983 */ /* 0x000ea20000300800 */
[----:B-----5:R-:W-:Y:S02]  /*978f0*/  IMAD.MOV.U32 R2, RZ, RZ, R72 ;  /* 0x000000ffff027224 */ /* 0x020fe400078e0048 */
[----:B------:R-:W-:Y:S01]  /*97900*/  IMAD.MOV.U32 R3, RZ, RZ, R73 ;  /* 0x000000ffff037224 */ /* 0x000fe200078e0049 */
        /* <DEDUP_REMOVED lines=38> */
[----:B-1----:R-:W-:Y:S02]  /*97b70*/  MOV R2, R6 ;  /* 0x0000000600027202 */ /* 0x002fe40000000f00 */
        /* <DEDUP_REMOVED lines=23> */
[----:B------:R4:W-:Y:S01]  /*97cf0*/  STL [R1+0xc28], R7 ;  /* 0x000c280701007387 */ /* 0x0009e20000100800 */
[----:B------:R-:W-:-:S03]  /*97d00*/  IMAD.MOV.U32 R3, RZ, RZ, R42 ;  /* 0x000000ffff037224 */ /* 0x000fc600078e002a */
[----:B-----5:R-:W5:Y:S04]  /*97d10*/  LDL.LU R36, [R1+0xd64] ;  /* 0x000d640001247983 */ /* 0x020f680000300800 */
        /* <DEDUP_REMOVED lines=46> */
[----:B-----5:R-:W-:-:S04]  /*98000*/  IADD3.X R36, R36, UR10, RZ, P1, !PT ;  /* 0x0000000a24247c10 */ /* 0x020fc80008ffe4ff */
[----:B------:R-:W-:Y:S01]  /*98010*/  MOV R3, R36 ;  /* 0x0000002400037202 */ /* 0x000fe20000000f00 */
[----:B------:R1:W-:Y:S01]  /*98020*/  STL [R1+0xd64], R36 ;  /* 0x000d642401007387 */ /* 0x0003e20000100800 */
[----:B------:R-:W-:-:S03]  /*98030*/  IADD3.X R42, R42, UR10, RZ, P2, !PT ;  /* 0x0000000a2a2a7c10 */ /* 0x000fc600097fe4ff */
[----:B------:R3:W-:Y:S04]  /*98040*/  STL [R1+0xda8], R37 ;  /* 0x000da82501007387 */ /* 0x0007e80000100800 */
[----:B------:R5:W-:Y:S04]  /*98050*/  LDGSTS.E [R0+0x22e00], [R2.64], P0 ;  /* 0x22e0000002007fae */ /* 0x000be8000812184c */
[----:B-1----:R-:W2:Y:S04]  /*98060*/  LDL.LU R36, [R1+0xee8] ;  /* 0x000ee80001247983 */ /* 0x002ea80000300800 */
[----:B------:R1:W-:Y:S04]  /*98070*/  STL [R1+0xda4], R42 ;  /* 0x000da42a01007387 */ /* 0x0003e80000100800 */
[----:B------:R-:W2:Y:S01]  /*98080*/  LDL.LU R5, [R1+0xf28] ;  /* 0x000f280001057983 */ /* 0x000ea20000300800 */
[----:B-----5:R-:W-:-:S03]  /*98090*/  IMAD.MOV.U32 R2, RZ, RZ, R37 ;  /* 0x000000ffff027224 */ /* 0x020fc600078e0025 */
[----:B---3--:R-:W3:Y:S01]  /*980a0*/  LDL.LU R37, [R1+0xee4] ;  /* 0x000ee40001257983 */ /* 0x008ee20000300800 */
[----:B------:R-:W-:Y:S01]  /*980b0*/  IADD3 R7, P1, R7, UR11, RZ ;  /* 0x0000000b07077c10 */ /* 0x000fe2000ff3e0ff */
[----:B------:R-:W-:Y:S02]  /*980c0*/  IMAD.MOV.U32 R3, RZ, RZ, R42 ;  /* 0x000000ffff037224 */ /* 0x000fe400078e002a */
[----:B-1----:R-:W5:Y:S01]  /*980d0*/  LDL.LU R42, [R1+0xf24] ;  /* 0x000f2400012a7983 */ /* 0x002f620000300800 */
        /* <DEDUP_REMOVED lines=8> */
[----:B------:R-:W-:Y:S04]  /*98160*/  STL [R1+0xe28], R40 ;  /* 0x000e282801007387 */ /* 0x000fe80000100800 */
[----:B------:R-:W5:Y:S04]  /*98170*/  LDL.LU R7, [R1+0xf68] ;  /* 0x000f680001077983 */ /* 0x000f680000300800 */
[----:B------:R1:W-:Y:S04]  /*98180*/  STL [R1+0xe24], R43 ;  /* 0x000e242b01007387 */ /* 0x0003e80000100800 */
[----:B------:R1:W-:Y:S04]  /*98190*/  LDGSTS.E [R0+0x24e00], [R2.64], P0 ;  /* 0x24e0000002007fae */ /* 0x0003e8000812184c */
[----:B-1----:R-:W5:Y:S01]  /*981a0*/  LDL.LU R38, [R1+0xfa8] ;  /* 0x000fa80001267983 */ /* 0x002f620000300800 */
[----:B------:R-:W-:-:S03]  /*981b0*/  IMAD.MOV.U32 R3, RZ, RZ, R43 ;  /* 0x000000ffff037224 */ /* 0x000fc600078e002b */
[----:B------:R-:W5:Y:S01]  /*981c0*/  LDL.LU R43, [R1+0xf64] ;  /* 0x000f6400012b7983 */ /* 0x000f620000300800 */
[----:B------:R-:W-:-:S03]  /*981d0*/  IMAD.MOV.U32 R2, RZ, RZ, R40 ;  /* 0x000000ffff027224 */ /* 0x000fc600078e0028 */
[----:B------:R-:W5:Y:S01]  /*981e0*/  LDL.LU R40, [R1+0xfa4] ;  /* 0x000fa40001287983 */ /* 0x000f620000300800 */
        /* <DEDUP_REMOVED lines=21> */
[----:B------:R-:W-:-:S05]  /*98340*/  IADD3 R36, P1, R36, UR11, RZ ;  /* 0x0000000b24247c10 */ /* 0x000fca000ff3e0ff */
[----:B------:R5:W-:Y:S01]  /*98350*/  STL [R1+0xee8], R36 ;  /* 0x000ee82401007387 */ /* 0x000be20000100800 */
[----:B------:R-:W-:Y:S02]  /*98360*/  IADD3 R5, P2, R5, UR11, RZ ;  /* 0x0000000b05057c10 */ /* 0x000fe4000ff5e0ff */
[----:B---3--:R-:W-:Y:S01]  /*98370*/  IADD3.X R37, R37, UR10, RZ, P1, !PT ;  /* 0x0000000a25257c10 */ /* 0x008fe20008ffe4ff */
[----:B-1----:R-:W-:Y:S01]  /*98380*/  IMAD.MOV.U32 R2, RZ, RZ, R36 ;  /* 0x000000ffff027224 */ /* 0x002fe200078e0024 */
[----:B-----5:R-:W-:-:S03]  /*98390*/  IADD3.X R42, R42, UR10, RZ, P2, !PT ;  /* 0x0000000a2a2a7c10 */ /* 0x020fc600097fe4ff */
        /* <DEDUP_REMOVED lines=9> */
[----:B-----5:R-:W5:Y:S01]  /*98430*/  LDL.LU R42, [R1+0x10e8] ;  /* 0x0010e800012a7983 */ /* 0x020f620000300800 */
[----:B------:R-:W-:-:S03]  /*98440*/  IADD3 R7, P1, R7, UR11, RZ ;  /* 0x0000000b07077c10 */ /* 0x000fc6000ff3e0ff */
[----:B------:R-:W5:Y:S04]  /*98450*/  LDL.LU R5, [R1+0x1128] ;  /* 0x0011280001057983 */ /* 0x000f680000300800 */
[----:B------:R-:W-:Y:S04]  /*98460*/  STL [R1+0xf68], R7 ;  /* 0x000f680701007387 */ /* 0x000fe80000100800 */
[----:B------:R1:W-:Y:S01]  /*98470*/  LDGSTS.E [R0+0x29e00], [R2.64], P0 ;  /* 0x29e0000002007fae */ /* 0x0003e2000812184c */
[----:B------:R-:W-:Y:S02]  /*98480*/  IADD3 R38, P2, R38, UR11, RZ ;  /* 0x0000000b26267c10 */ /* 0x000fe4000ff5e0ff */
[----:B------:R-:W-:-:S05]  /*98490*/  IADD3.X R43, R43, UR10, RZ, P1, !PT ;  /* 0x0000000a2b2b7c10 */ /* 0x000fca0008ffe4ff */
[----:B------:R1:W-:Y:S02]  /*984a0*/  STL [R1+0xf64], R43 ;  /* 0x000f642b01007387 */ /* 0x0003e40000100800 */
[----:B-1----:R-:W-:Y:S01]  /*984b0*/  IMAD.MOV.U32 R3, RZ, RZ, R43 ;  /* 0x000000ffff037224 */ /* 0x002fe200078e002b */
[----:B------:R-:W-:Y:S01]  /*984c0*/  IADD3.X R40, R40, UR10, RZ, P2, !PT ;  /* 0x0000000a28287c10 */ /* 0x000fe200097fe4ff */
[----:B------:R-:W-:Y:S01]  /*984d0*/  STL [R1+0xfa8], R38 ;  /* 0x000fa82601007387 */ /* 0x000fe20000100800 */
[----:B------:R-:W-:-:S03]  /*984e0*/  IMAD.MOV.U32 R2, RZ, RZ, R7 ;  /* 0x000000ffff027224 */ /* 0x000fc600078e0007 */
[----:B------:R-:W5:Y:S04]  /*984f0*/  LDL.LU R43, [R1+0x10e4] ;  /* 0x0010e400012b7983 */ /* 0x000f680000300800 */
[----:B------:R1:W-:Y:S04]  /*98500*/  STL [R1+0xfa4], R40 ;  /* 0x000fa42801007387 */ /* 0x0003e80000100800 */
[----:B------:R-:W5:Y:S04]  /*98510*/  LDL.LU R7, [R1+0x1124] ;  /* 0x0011240001077983 */ /* 0x000f680000300800 */
[----:B------:R1:W-:Y:S02]  /*98520*/  LDGSTS.E [R0+0x2ae00], [R2.64], P0 ;  /* 0x2ae0000002007fae */ /* 0x0003e4000812184c */
[----:B-1----:R-:W-:Y:S01]  /*98530*/  MOV R2, R38 ;  /* 0x0000002600027202 */ /* 0x002fe20000000f00 */
[----:B------:R-:W-:-:S02]  /*98540*/  IMAD.MOV.U32 R3, RZ, RZ, R40 ;  /* 0x000000ffff037224 */ /* 0x000fc400078e0028 */
[----:B------:R-:W5:Y:S04]  /*98550*/  LDL.LU R40, [R1+0x1168] ;  /* 0x0011680001287983 */ /* 0x000f680000300800 */
[----:B------:R-:W5:Y:S04]  /*98560*/  LDL.LU R38, [R1+0x11a8] ;  /* 0x0011a80001267983 */ /* 0x000f680000300800 */
[----:B------:R1:W-:Y:S01]  /*98570*/  LDGSTS.E [R0+0x2be00], [R2.64], P0 ;  /* 0x2be0000002007fae */ /* 0x0003e2000812184c */
[----:B----4-:R-:W-:Y:S02]  /*98580*/  IADD3 R39, P1, R39, UR11, RZ ;  /* 0x0000000b27277c10 */ /* 0x010fe4000ff3e0ff */
[----:B------:R-:W-:-:S02]  /*98590*/  IADD3 R72, P2, R72, UR11, RZ ;  /* 0x0000000b48487c10 */ /* 0x000fc4000ff5e0ff */
[----:B------:R-:W-:Y:S01]  /*985a0*/  IADD3.X R41, R41, UR10, RZ, P1, !PT ;  /* 0x0000000a29297c10 */ /* 0x000fe20008ffe4ff */
[----:B------:R-:W-:Y:S01]  /*985b0*/  STL [R1+0xfe8], R39 ;  /* 0x000fe82701007387 */ /* 0x000fe20000100800 */
[----:B------:R-:W-:-:S03]  /*985c0*/  IADD3.X R73, R73, UR10, RZ, P2, !PT ;  /* 0x0000000a49497c10 */ /* 0x000fc600097fe4ff */
[----:B------:R4:W-:Y:S01]  /*985d0*/  STL [R1+0xfe4], R41 ;  /* 0x000fe42901007387 */ /* 0x0009e20000100800 */
[----:B-1----:R-:W-:Y:S02]  /*985e0*/  IMAD.MOV.U32 R2, RZ, RZ, R39 ;  /* 0x000000ffff027224 */ /* 0x002fe400078e0027 */
[----:B------:R-:W-:Y:S01]  /*985f0*/  IMAD.MOV.U32 R3, RZ, RZ, R41 ;  /* 0x000000ffff037224 */ /* 0x000fe200078e0029 */
[----:B------:R-:W-:Y:S04]  /*98600*/  STL [R1+0x1028], R72 ;  /* 0x0010284801007387 */ /* 0x000fe80000100800 */
[----:B------:R1:W-:Y:S04]  /*98610*/  LDGSTS.E [R0+0x2ce00], [R2.64], P0 ;  /* 0x2ce0000002007fae */ /* 0x0003e8000812184c */
[----:B----4-:R-:W4:Y:S04]  /*98620*/  LDL.LU R41, [R1+0x1164] ;  /* 0x0011640001297983 */ /* 0x010f280000300800 */
[----:B------:R-:W-:Y:S01]  /*98630*/  STL [R1+0x1024], R73 ;  /* 0x0010244901007387 */ /* 0x000fe20000100800 */
[----:B--2---:R-:W-:-:S03]  /*98640*/  IADD3 R4, P1, R4, UR11, RZ ;  /* 0x0000000b04047c10 */ /* 0x004fc6000ff3e0ff */
[----:B------:R-:W2:Y:S01]  /*98650*/  LDL.LU R39, [R1+0x11a4] ;  /* 0x0011a40001277983 */ /* 0x000ea20000300800 */
[----:B-1----:R-:W-:Y:S02]  /*98660*/  IMAD.MOV.U32 R2, RZ, RZ, R72 ;  /* 0x000000ffff027224 */ /* 0x002fe400078e0048 */
[----:B------:R-:W-:Y:S01]  /*98670*/  IMAD.MOV.U32 R3, RZ, RZ, R73 ;  /* 0x000000ffff037224 */ /* 0x000fe200078e0049 */
[----:B------:R-:W-:Y:S01]  /*98680*/  IADD3 R6, P2, R6, UR11, RZ ;  /* 0x0000000b06067c10 */ /* 0x000fe2000ff5e0ff */
[----:B------:R-:W-:Y:S04]  /*98690*/  STL [R1+0x1068], R4 ;  /* 0x0010680401007387 */ /* 0x000fe80000100800 */
        /* <DEDUP_REMOVED lines=11> */
[----:B---3--:R-:W-:Y:S01]  /*98750*/  IMAD.MOV.U32 R3, RZ, RZ, R37 ;  /* 0x000000ffff037224 */ /* 0x008fe200078e0025 */
[----:B-----5:R-:W-:-:S02]  /*98760*/  IADD3 R42, P1, R42, UR11, RZ ;  /* 0x0000000b2a2a7c10 */ /* 0x020fc4000ff3e0ff */
[----:B-1----:R-:W3:Y:S01]  /*98770*/  LDL.LU R37, [R1+0x11e4] ;  /* 0x0011e40001257983 */ /* 0x002ee20000300800 */
[----:B------:R-:W-:Y:S01]  /*98780*/  IMAD.MOV.U32 R2, RZ, RZ, R6 ;  /* 0x000000ffff027224 */ /* 0x000fe200078e0006 */
[----:B------:R-:W-:Y:S02]  /*98790*/  IADD3 R5, P2, R5, UR11, RZ ;  /* 0x0000000b05057c10 */ /* 0x000fe4000ff5e0ff */
[----:B------:R-:W5:Y:S04]  /*987a0*/  LDL.LU R6, [R1+0x1224] ;  /* 0x0012240001067983 */ /* 0x000f680000300800 */
[----:B------:R1:W-:Y:S04]  /*987b0*/  LDGSTS.E [R0+0x2fe00], [R2.64], P0 ;  /* 0x2fe0000002007fae */ /* 0x0003e8000812184c */
[----:B------:R-:W-:Y:S01]  /*987c0*/  STL [R1+0x10e8], R42 ;  /* 0x0010e82a01007387 */ /* 0x000fe20000100800 */
[----:B-1----:R-:W-:Y:S01]  /*987d0*/  IMAD.MOV.U32 R2, RZ, RZ, R42 ;  /* 0x000000ffff027224 */ /* 0x002fe200078e002a */
[----:B------:R-:W-:-:S05]  /*987e0*/  IADD3.X R43, R43, UR10, RZ, P1, !PT ;  /* 0x0000000a2b2b7c10 */ /* 0x000fca0008ffe4ff */
[----:B------:R-:W-:Y:S01]  /*987f0*/  IMAD.MOV.U32 R3, RZ, RZ, R43 ;  /* 0x000000ffff037224 */ /* 0x000fe200078e002b */
[----:B------:R-:W-:Y:S01]  /*98800*/  IADD3.X R7, R7, UR10, RZ, P2, !PT ;  /* 0x0000000a07077c10 */ /* 0x000fe200097fe4ff */
[----:B------:R-:W-:Y:S04]  /*98810*/  STL [R1+0x10e4], R43 ;  /* 0x0010e42b01007387 */ /* 0x000fe80000100800 */
[----:B------:R-:W-:Y:S04]  /*98820*/  STL [R1+0x1128], R5 ;  /* 0x0011280501007387 */ /* 0x000fe80000100800 */
[----:B------:R1:W-:Y:S04]  /*98830*/  LDGSTS.E [R0+0x30e00], [R2.64], P0 ;  /* 0x30e0000002007fae */ /* 0x0003e8000812184c */
[----:B------:R1:W-:Y:S02]  /*98840*/  STL [R1+0x1124], R7 ;  /* 0x0011240701007387 */ /* 0x0003e40000100800 */
[----:B-1----:R-:W-:-:S02]  /*98850*/  IMAD.MOV.U32 R3, RZ, RZ, R7 ;  /* 0x000000ffff037224 */ /* 0x002fc400078e0007 */
[----:B------:R-:W-:Y:S01]  /*98860*/  IMAD.MOV.U32 R2, RZ, RZ, R5 ;  /* 0x000000ffff027224 */ /* 0x000fe200078e0005 */
[----:B------:R-:W5:Y:S04]  /*98870*/  LDL.LU R7, [R1+0x1264] ;  /* 0x0012640001077983 */ /* 0x000f680000300800 */
[----:B------:R-:W5:Y:S04]  /*98880*/  LDL.LU R5, [R1+0x1268] ;  /* 0x0012680001057983 */ /* 0x000f680000300800 */
[----:B------:R-:W5:Y:S04]  /*98890*/  LDL.LU R77, [R1+0x12a4] ;  /* 0x0012a400014d7983 */ /* 0x000f680000300800 */
[----:B------:R-:W5:Y:S01]  /*988a0*/  LDL.LU R76, [R1+0x12a8] ;  /* 0x0012a800014c7983 */ /* 0x000f620000300800 */
[----:B------:R-:W-:-:S02]  /*988b0*/  IADD3 R40, P1, R40, UR11, RZ ;  /* 0x0000000b28287c10 */ /* 0x000fc4000ff3e0ff */
[----:B------:R-:W-:Y:S01]  /*988c0*/  IADD3 R38, P2, R38, UR11, RZ ;  /* 0x0000000b26267c10 */ /* 0x000fe2000ff5e0ff */
[----:B------:R1:W-:Y:S04]  /*988d0*/  LDGSTS.E [R0+0x31e00], [R2.64], P0 ;  /* 0x31e0000002007fae */ /* 0x0003e8000812184c */
[----:B------:R2:W-:Y:S01]  /*988e0*/  STL [R1+0x1168], R40 ;  /* 0x0011682801007387 */ /* 0x0005e20000100800 */
[----:B-1----:R-:W-:Y:S01]  /*988f0*/  IMAD.MOV.U32 R2, RZ, RZ, R40 ;  /* 0x000000ffff027224 */ /* 0x002fe200078e0028 */
[----:B----4-:R-:W-:-:S05]  /*98900*/  IADD3.X R41, R41, UR10, RZ, P1, !PT ;  /* 0x0000000a29297c10 */ /* 0x010fca0008ffe4ff */
[----:B------:R1:W-:Y:S01]  /*98910*/  STL [R1+0x1164], R41 ;  /* 0x0011642901007387 */ /* 0x0003e20000100800 */
[----:B--2---:R-:W-:-:S03]  /*98920*/  IADD3.X R39, R39, UR10, RZ, P2, !PT ;  /* 0x0000000a27277c10 */ /* 0x004fc600097fe4ff */
[----:B------:R-:W-:Y:S04]  /*98930*/  STL [R1+0x11a8], R38 ;  /* 0x0011a82601007387 */ /* 0x000fe80000100800 */
[----:B------:R2:W-:Y:S04]  /*98940*/  STL [R1+0x11a4], R39 ;  /* 0x0011a42701007387 */ /* 0x0005e80000100800 */
[----:B------:R-:W4:Y:S04]  /*98950*/  LDL.LU R75, [R1+0x12e4] ;  /* 0x0012e400014b7983 */ /* 0x000f280000300800 */
[----:B------:R-:W4:Y:S04]  /*98960*/  LDL.LU R74, [R1+0x12e8] ;  /* 0x0012e800014a7983 */ /* 0x000f280000300800 */
[----:B------:R-:W4:Y:S04]  /*98970*/  LDL.LU R73, [R1+0x1324] ;  /* 0x0013240001497983 */ /* 0x000f280000300800 */
[----:B------:R-:W4:Y:S04]  /*98980*/  LDL.LU R72, [R1+0x1328] ;  /* 0x0013280001487983 */ /* 0x000f280000300800 */
[----:B------:R-:W4:Y:S01]  /*98990*/  LDL.LU R42, [R1+0x1368] ;  /* 0x00136800012a7983 */ /* 0x000f220000300800 */
[----:B------:R-:W-:-:S03]  /*989a0*/  IMAD.MOV.U32 R3, RZ, RZ, R41 ;  /* 0x000000ffff037224 */ /* 0x000fc600078e0029 */
[----:B------:R-:W4:Y:S04]  /*989b0*/  LDL.LU R40, [R1+0x13a8] ;  /* 0x0013a80001287983 */ /* 0x000f280000300800 */
[----:B------:R1:W-:Y:S02]  /*989c0*/  LDGSTS.E [R0+0x32e00], [R2.64], P0 ;  /* 0x32e0000002007fae */ /* 0x0003e4000812184c */
[----:B-1----:R-:W-:Y:S01]  /*989d0*/  IMAD.MOV.U32 R2, RZ, RZ, R38 ;  /* 0x000000ffff027224 */ /* 0x002fe200078e0026 */
[----:B------:R-:W-:-:S05]  /*989e0*/  MOV R3, R39 ;  /* 0x0000002700037202 */ /* 0x000fca0000000f00 */
[----:B------:R1:W-:Y:S01]  /*989f0*/  LDGSTS.E [R0+0x33e00], [R2.64], P0 ;  /* 0x33e0000002007fae */ /* 0x0003e2000812184c */
[----:B------:R-:W-:-:S05]  /*98a00*/  IADD3 R36, P1, R36, UR11, RZ ;  /* 0x0000000b24247c10 */ /* 0x000fca000ff3e0ff */
[----:B------:R-:W-:Y:S01]  /*98a10*/  STL [R1+0x11e8], R36 ;  /* 0x0011e82401007387 */ /* 0x000fe20000100800 */
[----:B------:R-:W-:Y:S02]  /*98a20*/  IADD3 R4, P2, R4, UR11, RZ ;  /* 0x0000000b04047c10 */ /* 0x000fe4000ff5e0ff */
[----:B---3--:R-:W-:-:S05]  /*98a30*/  IADD3.X R37, R37, UR10, RZ, P1, !PT ;  /* 0x0000000a25257c10 */ /* 0x008fca0008ffe4ff */
[----:B------:R3:W-:Y:S01]  /*98a40*/  STL [R1+0x11e4], R37 ;  /* 0x0011e42501007387 */ /* 0x0007e20000100800 */
[----:B-----5:R-:W-:-:S03]  /*98a50*/  IADD3.X R6, R6, UR10, RZ, P2, !PT ;  /* 0x0000000a06067c10 */ /* 0x020fc600097fe4ff */
[----:B------:R-:W-:Y:S04]  /*98a60*/  STL [R1+0x1228], R4 ;  /* 0x0012280401007387 */ /* 0x000fe80000100800 */
[----:B------:R-:W5:Y:S04]  /*98a70*/  LDL.LU R43, [R1+0x1364] ;  /* 0x00136400012b7983 */ /* 0x000f680000300800 */
[----:B------:R3:W-:Y:S04]  /*98a80*/  STL [R1+0x1224], R6 ;  /* 0x0012240601007387 */ /* 0x0007e80000100800 */
[----:B------:R-:W5:Y:S04]  /*98a90*/  LDL.LU R41, [R1+0x13a4] ;  /* 0x0013a40001297983 */ /* 0x000f680000300800 */
[----:B--2---:R-:W2:Y:S01]  /*98aa0*/  LDL.LU R39, [R1+0x13e4] ;  /* 0x0013e40001277983 */ /* 0x004ea20000300800 */
[----:B-1----:R-:W-:-:S03]  /*98ab0*/  IMAD.MOV.U32 R2, RZ, RZ, R36 ;  /* 0x000000ffff027224 */ /* 0x002fc600078e0024 */
[----:B------:R-:W2:Y:S01]  /*98ac0*/  LDL.LU R38, [R1+0x13e8] ;  /* 0x0013e80001267983 */ /* 0x000ea20000300800 */
[----:B------:R-:W-:-:S03]  /*98ad0*/  IMAD.MOV.U32 R3, RZ, RZ, R37 ;  /* 0x000000ffff037224 */ /* 0x000fc600078e0025 */
[----:B---3--:R-:W3:Y:S04]  /*98ae0*/  LDL.LU R37, [R1+0x1424] ;  /* 0x0014240001257983 */ /* 0x008ee80000300800 */
[----:B------:R-:W3:Y:S04]  /*98af0*/  LDL.LU R36, [R1+0x1428] ;  /* 0x0014280001247983 */ /* 0x000ee80000300800 */
[----:B------:R1:W-:Y:S02]  /*98b00*/  LDGSTS.E [R0+0x34e00], [R2.64], P0 ;  /* 0x34e0000002007fae */ /* 0x0003e4000812184c */
[----:B-1----:R-:W-:-:S02]  /*98b10*/  IMAD.MOV.U32 R2, RZ, RZ, R4 ;  /* 0x000000ffff027224 */ /* 0x002fc400078e0004 */
[----:B------:R-:W-:Y:S02]  /*98b20*/  IMAD.MOV.U32 R3, RZ, RZ, R6 ;  /* 0x000000ffff037224 */ /* 0x000fe400078e0006 */
[----:B------:R-:W3:Y:S04]  /*98b30*/  LDL.LU R6, [R1+0x1468] ;  /* 0x0014680001067983 */ /* 0x000ee80000300800 */
[----:B------:R-:W3:Y:S04]  /*98b40*/  LDL.LU R4, [R1+0x14a8] ;  /* 0x0014a80001047983 */ /* 0x000ee80000300800 */
[----:B------:R1:W-:Y:S01]  /*98b50*/  LDGSTS.E [R0+0x35e00], [R2.64], P0 ;  /* 0x35e0000002007fae */ /* 0x0003e2000812184c */
[----:B------:R-:W-:-:S04]  /*98b60*/  IADD3 R5, P1, R5, UR11, RZ ;  /* 0x0000000b05057c10 */ /* 0x000fc8000ff3e0ff */
[----:B------:R-:W-:Y:S01]  /*98b70*/  IADD3.X R7, R7, UR10, RZ, P1, !PT ;  /* 0x0000000a07077c10 */ /* 0x000fe20008ffe4ff */
[----:B------:R-:W-:Y:S01]  /*98b80*/  STL [R1+0x1268], R5 ;  /* 0x0012680501007387 */ /* 0x000fe20000100800 */
[----:B------:R-:W-:-:S03]  /*98b90*/  IADD3 R76, P2, R76, UR11, RZ ;  /* 0x0000000b4c4c7c10 */ /* 0x000fc6000ff5e0ff */
[----:B------:R1:W-:Y:S02]  /*98ba0*/  STL [R1+0x1264], R7 ;  /* 0x0012640701007387 */ /* 0x0003e40000100800 */
[----:B-1----:R-:W-:Y:S02]  /*98bb0*/  IMAD.MOV.U32 R3, RZ, RZ, R7 ;  /* 0x000000ffff037224 */ /* 0x002fe400078e0007 */
[----:B------:R-:W-:Y:S04]  /*98bc0*/  STL [R1+0x12a8], R76 ;  /* 0x0012a84c01007387 */ /* 0x000fe80000100800 */
[----:B------:R-:W3:Y:S01]  /*98bd0*/  LDL.LU R7, [R1+0x1464] ;  /* 0x0014640001077983 */ /* 0x000ee20000300800 */
[----:B------:R-:W-:Y:S01]  /*98be0*/  IADD3.X R77, R77, UR10, RZ, P2, !PT ;  /* 0x0000000a4d4d7c10 */ /* 0x000fe200097fe4ff */
[----:B------:R-:W-:-:S04]  /*98bf0*/  IMAD.MOV.U32 R2, RZ, RZ, R5 ;  /* 0x000000ffff027224 */ /* 0x000fc800078e0005 */
[----:B------:R-:W-:Y:S04]  /*98c00*/  STL [R1+0x12a4], R77 ;  /* 0x0012a44d01007387 */ /* 0x000fe80000100800 */
[----:B------:R-:W3:Y:S04]  /*98c10*/  LDL.LU R5, [R1+0x14a4] ;  /* 0x0014a40001057983 */ /* 0x000ee80000300800 */
[----:B------:R1:W-:Y:S02]  /*98c20*/  LDGSTS.E [R0+0x36e00], [R2.64], P0 ;  /* 0x36e0000002007fae */ /* 0x0003e4000812184c */
[----:B-1----:R-:W-:-:S02]  /*98c30*/  IMAD.MOV.U32 R2, RZ, RZ, R76 ;  /* 0x000000ffff027224 */ /* 0x002fc400078e004c */
[----:B------:R-:W-:-:S05]  /*98c40*/  IMAD.MOV.U32 R3, RZ, RZ, R77 ;  /* 0x000000ffff037224 */ /* 0x000fca00078e004d */
[----:B------:R1:W-:Y:S01]  /*98c50*/  LDGSTS.E [R0+0x37e00], [R2.64], P0 ;  /* 0x37e0000002007fae */ /* 0x0003e2000812184c */
[----:B------:R-:W-:Y:S01]  /*98c60*/  UIADD3 UR4, UR4, 0x1, URZ ;  /* 0x0000000104047890 */ /* 0x000fe2000fffe03f */
[----:B------:R-:W-:Y:S01]  /*98c70*/  IMAD.MOV.U32 R132, RZ, RZ, R189 ;  /* 0x000000ffff847224 */ /* 0x000fe200078e00bd */
[----:B------:R-:W-:Y:S01]  /*98c80*/  MOV R153, R172 ;  /* 0x000000ac00997202 */ /* 0x000fe20000000f00 */
        /* <DEDUP_REMOVED lines=12> */
[----:B------:R-:W-:Y:S01]  /*98d50*/  HMMA.1688.F32.TF32 R220, R56, R78, R196 ;  /* 0x0000004e38dc723c */ /* 0x000fe200000810c4 */
[----:B----4-:R-:W-:-:S04]  /*98d60*/  IADD3 R74, P1, R74, UR11, RZ ;  /* 0x0000000b4a4a7c10 */ /* 0x010fc8000ff3e0ff */
[----:B------:R-:W-:Y:S01]  /*98d70*/  IADD3.X R75, R75, UR10, RZ, P1, !PT ;  /* 0x0000000a4b4b7c10 */ /* 0x000fe20008ffe4ff */
[----:B-1----:R-:W-:Y:S01]  /*98d80*/  IMAD.MOV.U32 R2, RZ, RZ, R74 ;  /* 0x000000ffff027224 */ /* 0x002fe200078e004a */
[----:B------:R-:W-:-:S03]  /*98d90*/  IADD3 R72, P2, R72, UR11, RZ ;  /* 0x0000000b48487c10 */ /* 0x000fc6000ff5e0ff */
[----:B------:R-:W-:Y:S01]  /*98da0*/  IMAD.MOV.U32 R3, RZ, RZ, R75 ;  /* 0x000000ffff037224 */ /* 0x000fe200078e004b */
[----:B------:R-:W-:Y:S02]  /*98db0*/  IADD3.X R73, R73, UR10, RZ, P2, !PT ;  /* 0x0000000a49497c10 */ /* 0x000fe400097fe4ff */
[----:B------:R-:W-:Y:S02]  /*98dc0*/  IADD3 R42, P1, R42, UR11, RZ ;  /* 0x0000000b2a2a7c10 */ /* 0x000fe4000ff3e0ff */
[----:B------:R1:W-:Y:S01]  /*98dd0*/  LDGSTS.E [R0+0x38e00], [R2.64], P0 ;  /* 0x38e0000002007fae */ /* 0x0003e2000812184c */
[----:B------:R-:W-:Y:S01]  /*98de0*/  IADD3 R40, P2, R40, UR11, RZ ;  /* 0x0000000b28287c10 */ /* 0x000fe2000ff5e0ff */
[----:B-1----:R-:W-:Y:S02]  /*98df0*/  IMAD.MOV.U32 R2, RZ, RZ, R72 ;  /* 0x000000ffff027224 */ /* 0x002fe400078e0048 */
[----:B------:R-:W-:-:S05]  /*98e00*/  IMAD.MOV.U32 R3, RZ, RZ, R73 ;  /* 0x000000ffff037224 */ /* 0x000fca00078e0049 */
[----:B------:R1:W-:Y:S02]  /*98e10*/  LDGSTS.E [R0+0x39e00], [R2.64], P0 ;  /* 0x39e0000002007fae */ /* 0x0003e4000812184c */
[----:B-1----:R-:W-:Y:S02]  /*98e20*/  IMAD.MOV.U32 R2, RZ, RZ, R42 ;  /* 0x000000ffff027224 */ /* 0x002fe400078e002a */
[----:B------:R-:W-:Y:S04]  /*98e30*/  STL [R1+0x12e8], R74 ;  /* 0x0012e84a01007387 */ /* 0x000fe80000100800 */
[----:B------:R-:W-:Y:S04]  /*98e40*/  STL [R1+0x12e4], R75 ;  /* 0x0012e44b01007387 */ /* 0x000fe80000100800 */
[----:B------:R-:W-:Y:S04]  /*98e50*/  STL [R1+0x1328], R72 ;  /* 0x0013284801007387 */ /* 0x000fe80000100800 */
[----:B------:R-:W-:Y:S01]  /*98e60*/  STL [R1+0x1324], R73 ;  /* 0x0013244901007387 */ /* 0x000fe20000100800 */
[----:B-----5:R-:W-:-:S05]  /*98e70*/  IADD3.X R43, R43, UR10, RZ, P1, !PT ;  /* 0x0000000a2b2b7c10 */ /* 0x020fca0008ffe4ff */
[----:B------:R-:W-:Y:S01]  /*98e80*/  IMAD.MOV.U32 R3, RZ, RZ, R43 ;  /* 0x000000ffff037224 */ /* 0x000fe200078e002b */
[----:B------:R-:W-:-:S04]  /*98e90*/  IADD3.X R41, R41, UR10, RZ, P2, !PT ;  /* 0x0000000a29297c10 */ /* 0x000fc800097fe4ff */
[----:B------:R1:W-:Y:S01]  /*98ea0*/  LDGSTS.E [R0+0x3ae00], [R2.64], P0 ;  /* 0x3ae0000002007fae */ /* 0x0003e2000812184c */
[----:B--2---:R-:W-:-:S04]  /*98eb0*/  IADD3 R38, P1, R38, UR11, RZ ;  /* 0x0000000b26267c10 */ /* 0x004fc8000ff3e0ff */
[----:B------:R-:W-:Y:S01]  /*98ec0*/  IADD3.X R39, R39, UR10, RZ, P1, !PT ;  /* 0x0000000a27277c10 */ /* 0x000fe20008ffe4ff */
[----:B-1----:R-:W-:Y:S02]  /*98ed0*/  IMAD.MOV.U32 R2, RZ, RZ, R40 ;  /* 0x000000ffff027224 */ /* 0x002fe400078e0028 */
[----:B------:R-:W-:Y:S01]  /*98ee0*/  IMAD.MOV.U32 R3, RZ, RZ, R41 ;  /* 0x000000ffff037224 */ /* 0x000fe200078e0029 */
[----:B---3--:R-:W-:-:S04]  /*98ef0*/  IADD3 R36, P2, R36, UR11, RZ ;  /* 0x0000000b24247c10 */ /* 0x008fc8000ff5e0ff */
[----:B------:R1:W-:Y:S01]  /*98f00*/  LDGSTS.E [R0+0x3be00], [R2.64], P0 ;  /* 0x3be0000002007fae */ /* 0x0003e2000812184c */
[----:B------:R-:W-:-:S03]  /*98f10*/  IADD3.X R37, R37, UR10, RZ, P2, !PT ;  /* 0x0000000a25257c10 */ /* 0x000fc600097fe4ff */
[----:B------:R-:W-:Y:S01]  /*98f20*/  STL [R1+0x1368], R42 ;  /* 0x0013682a01007387 */ /* 0x000fe20000100800 */
[----:B-1----:R-:W-:Y:S01]  /*98f30*/  MOV R2, R38 ;  /* 0x0000002600027202 */ /* 0x002fe20000000f00 */
[----:B------:R-:W-:Y:S01]  /*98f40*/  IMAD.MOV.U32 R3, RZ, RZ, R39 ;  /* 0x000000ffff037224 */ /* 0x000fe200078e0027 */
[----:B------:R-:W-:Y:S01]  /*98f50*/  IADD3 R6, P1, R6, UR11, RZ ;  /* 0x0000000b06067c10 */ /* 0x000fe2000ff3e0ff */
[----:B------:R-:W-:Y:S04]  /*98f60*/  STL [R1+0x1364], R43 ;  /* 0x0013642b01007387 */ /* 0x000fe80000100800 */
[----:B------:R1:W-:Y:S04]  /*98f70*/  LDGSTS.E [R0+0x3ce00], [R2.64], P0 ;  /* 0x3ce0000002007fae */ /* 0x0003e8000812184c */
[----:B------:R-:W-:Y:S04]  /*98f80*/  STL [R1+0x13a8], R40 ;  /* 0x0013a82801007387 */ /* 0x000fe80000100800 */
[----:B------:R2:W-:Y:S01]  /*98f90*/  STL [R1+0x13a4], R41 ;  /* 0x0013a42901007387 */ /* 0x0005e20000100800 */
[----:B-1----:R-:W-:-:S02]  /*98fa0*/  IMAD.MOV.U32 R2, RZ, RZ, R36 ;  /* 0x000000ffff027224 */ /* 0x002fc400078e0024 */
[----:B------:R-:W-:Y:S01]  /*98fb0*/  IMAD.MOV.U32 R3, RZ, RZ, R37 ;  /* 0x000000ffff037224 */ /* 0x000fe200078e0025 */
[----:B------:R-:W-:Y:S01]  /*98fc0*/  STL [R1+0x13e8], R38 ;  /* 0x0013e82601007387 */ /* 0x000fe20000100800 */
[----:B--2---:R-:W-:-:S03]  /*98fd0*/  IMAD.MOV.U32 R41, RZ, RZ, 0x7f ;  /* 0x0000007fff297424 */ /* 0x004fc600078e00ff */
[----:B------:R1:W-:Y:S01]  /*98fe0*/  LDGSTS.E [R0+0x3de00], [R2.64], P0 ;  /* 0x3de0000002007fae */ /* 0x0003e2000812184c */
[----:B------:R-:W-:-:S03]  /*98ff0*/  IADD3 R4, P2, R4, UR11, RZ ;  /* 0x0000000b04047c10 */ /* 0x000fc6000ff5e0ff */
[----:B------:R-:W-:Y:S01]  /*99000*/  STL [R1+0x13e4], R39 ;  /* 0x0013e42701007387 */ /* 0x000fe20000100800 */
[----:B------:R-:W-:Y:S01]  /*99010*/  IADD3.X R7, R7, UR10, RZ, P1, !PT ;  /* 0x0000000a07077c10 */ /* 0x000fe20008ffe4ff */
[----:B-1----:R-:W-:Y:S02]  /*99020*/  IMAD.MOV.U32 R2, RZ, RZ, R6 ;  /* 0x000000ffff027224 */ /* 0x002fe400078e0006 */
[----:B------:R-:W-:Y:S02]  /*99030*/  STL [R1+0x1428], R36 ;  /* 0x0014282401007387 */ /* 0x000fe40000100800 */
[----:B------:R-:W-:Y:S02]  /*99040*/  IMAD.MOV.U32 R3, RZ, RZ, R7 ;  /* 0x000000ffff037224 */ /* 0x000fe400078e0007 */
[----:B------:R-:W-:Y:S01]  /*99050*/  STL [R1+0x1424], R37 ;  /* 0x0014242501007387 */ /* 0x000fe20000100800 */
[----:B------:R-:W-:-:S03]  /*99060*/  IADD3 R41, R41, c[0x0][0x180], RZ ;  /* 0x0000600029297a10 */ /* 0x000fc60007ffe0ff */
[----:B------:R-:W-:Y:S01]  /*99070*/  STL [R1+0x1468], R6 ;  /* 0x0014680601007387 */ /* 0x000fe20000100800 */
[----:B------:R-:W-:-:S03]  /*99080*/  IADD3.X R5, R5, UR10, RZ, P2, !PT ;  /* 0x0000000a05057c10 */ /* 0x000fc600097fe4ff */
[----:B------:R-:W-:Y:S04]  /*99090*/  STL [R1+0x1464], R7 ;  /* 0x0014640701007387 */ /* 0x000fe80000100800 */
[----:B------:R1:W-:Y:S04]  /*990a0*/  LDGSTS.E [R0+0x3ee00], [R2.64], P0 ;  /* 0x3ee0000002007fae */ /* 0x0003e8000812184c */
[----:B------:R2:W-:Y:S01]  /*990b0*/  STL [R1+0x14a8], R4 ;  /* 0x0014a80401007387 */ /* 0x0005e20000100800 */
[----:B-1----:R-:W-:Y:S01]  /*990c0*/  IMAD.MOV.U32 R2, RZ, RZ, R4 ;  /* 0x000000ffff027224 */ /* 0x002fe200078e0004 */
[----:B--2---:R-:W-:Y:S01]  /*990d0*/  SHF.R.S32.HI R4, RZ, 0x1f, R41 ;  /* 0x0000001fff047819 */ /* 0x004fe20000011429 */
[----:B------:R-:W-:-:S03]  /*990e0*/  IMAD.MOV.U32 R3, RZ, RZ, R5 ;  /* 0x000000ffff037224 */ /* 0x000fc600078e0005 */
[----:B------:R-:W-:Y:S01]  /*990f0*/  LEA.HI R4, R4, R41, RZ, 0x7 ;  /* 0x0000002904047211 */ /* 0x000fe200078f38ff */
[----:B------:R1:W-:Y:S03]  /*99100*/  STL [R1+0x14a4], R5 ;  /* 0x0014a40501007387 */ /* 0x0003e60000100800 */
[----:B------:R-:W-:Y:S01]  /*99110*/  SHF.R.S32.HI R4, RZ, 0x7, R4 ;  /* 0x00000007ff047819 */ /* 0x000fe20000011404 */
[----:B------:R1:W-:Y:S03]  /*99120*/  LDGSTS.E [R0+0x3fe00], [R2.64], P0 ;  /* 0x3fe0000002007fae */ /* 0x0003e6000812184c */
[----:B------:R-:W-:Y:S01]  /*99130*/  ISETP.NE.U32.AND P0, PT, R4, UR4, PT ;  /* 0x0000000404007c0c */ /* 0x000fe2000bf05070 */
[C---:B------:R-:W-:Y:S01]  /*99140*/  HMMA.1688.F32.TF32 R232, R56.reuse, R202, R232 ;  /* 0x000000ca38e8723c */ /* 0x040fe200000810e8 */
[----:B------:R-:W0:Y:S07]  /*99150*/  LDGDEPBAR ;  /* 0x00000000000079af */ /* 0x000e2e0000000000 */
        /* <DEDUP_REMOVED lines=9> */
[----:B-1----:R-:W-:Y:S01]  /*991f0*/  @!P0 CALL.REL.NOINC `(.L_x_0) ;  /* 0x0000001000008944 */ /* 0x002fe20003c00000 */
[----:B------:R-:W-:Y:S06]  /*99200*/  BRA `(.L_x_1) ;  /* 0xfffd145000007947 */ /* 0x000fec000383ffff */
.L_x_0:
[----:B------:R-:W-:-:S06]  /*99210*/  NOP ;  /* 0x0000000000007918 */ /* 0x000fcc0000000000 */
[----:B------:R-:W-:-:S06]  /*99220*/  NOP ;  /* 0x0000000000007918 */ /* 0x000fcc0000000000 */
[----:B----4-:R-:W2:Y:S01]  /*99230*/  LDL.LU R6, [R1+0x478] ;  /* 0x0004780001067983 */ /* 0x010ea20000300800 */
[----:B------:R-:W-:-:S04]  /*99240*/  DEPBAR.LE SB0, 0x0 ;  /* 0x000080000000791a */ /* 0x000fc80000000000 */
[----:B------:R-:W1:Y:S04]  /*99250*/  S2R R7, SR_TID.X ;  /* 0x0000000000077919 */ /* 0x000e680000002100 */
[----:B------:R-:W-:Y:S01]  /*99260*/  STL [R1+0x1860], R59 ;  /* 0x0018603b01007387 */ /* 0x000fe20000100800 */
[C---:B-1----:R-:W-:Y:S01]  /*99270*/  IMAD.SHL.U32 R2, R7.reuse, 0x20, RZ ;  /* 0x0000002007027824 */ /* 0x042fe200078e00ff */
[C---:B------:R-:W-:Y:S01]  /*99280*/  LOP3.LUT R36, R7.reuse, 0x7f, RZ, 0xc0, !PT ;  /* 0x0000007f07247812 */ /* 0x040fe200078ec0ff */
[C---:B------:R-:W-:Y:S02]  /*99290*/  IMAD.SHL.U32 R0, R7.reuse, 0x4, RZ ;  /* 0x0000000407007824 */ /* 0x040fe400078e00ff */
[C---:B------:R-:W-:Y:S01]  /*992a0*/  IMAD.SHL.U32 R4, R7.reuse, 0x400, RZ ;  /* 0x0000040007047824 */ /* 0x040fe200078e00ff */
[----:B------:R-:W-:Y:S01]  /*992b0*/  LOP3.LUT R2, R2, 0x60, RZ, 0xc0, !PT ;  /* 0x0000006002027812 */ /* 0x000fe200078ec0ff */
[----:B------:R-:W-:-:S02]  /*992c0*/  IMAD.SHL.U32 R3, R7, 0x1000, RZ ;  /* 0x0000100007037824 */ /* 0x000fc400078e00ff */
[----:B------:R-:W-:Y:S01]  /*992d0*/  IMAD.SHL.U32 R5, R7, 0x40, RZ ;  /* 0x0000004007057824 */ /* 0x000fe200078e00ff */
[----:B------:R-:W-:Y:S02]  /*992e0*/  SHF.R.U32.HI R7, RZ, 0x6, R7 ;  /* 0x00000006ff077819 */ /* 0x000fe40000011607 */
[----:B------:R-:W-:Y:S02]  /*992f0*/  LOP3.LUT R2, R2, 0x70, R0, 0x78, !PT ;  /* 0x0000007002027812 */ /* 0x000fe400078e7800 */
[----:B------:R-:W-:Y:S02]  /*99300*/  SGXT.U32 R7, R7, 0x1 ;  /* 0x000000010707781a */ /* 0x000fe40000000000 */
[----:B------:R-:W-:Y:S02]  /*99310*/  LOP3.LUT R0, R3, 0x6000, RZ, 0xc0, !PT ;  /* 0x0000600003007812 */ /* 0x000fe400078ec0ff */
[----:B------:R-:W-:Y:S02]  /*99320*/  LOP3.LUT R4, R4, 0x6000, RZ, 0xc0, !PT ;  /* 0x0000600004047812 */ /* 0x000fe400078ec0ff */
[----:B------:R-:W-:Y:S01]  /*99330*/  LOP3.LUT R3, R5, 0x1800, RZ, 0xc0, !PT ;  /* 0x0000180005037812 */ /* 0x000fe200078ec0ff */
[----:B------:R-:W-:Y:S01]  /*99340*/  IMAD R0, R36, 0x10, R0 ;  /* 0x0000001024007824 */ /* 0x000fe200078e0200 */
[----:B------:R-:W-:Y:S02]  /*99350*/  BAR.SYNC.DEFER_BLOCKING 0x0 ;  /* 0x0000000000007b1d */ /* 0x000fe40000010000 */
[----:B------:R-:W-:-:S02]  /*99360*/  IADD3 R2, R2, R4, R3 ;  /* 0x0000000402027210 */ /* 0x000fc40007ffe003 */
[C-C-:B--2---:R-:W-:Y:S02]  /*99370*/  LOP3.LUT R5, R6.reuse, 0x6, R7.reuse, 0xfe, !PT ;  /* 0x0000000606057812 */ /* 0x144fe400078efe07 */
[C-C-:B------:R-:W-:Y:S02]  /*99380*/  LOP3.LUT R4, R6.reuse, 0x8, R7.reuse, 0xfe, !PT ;  /* 0x0000000806047812 */ /* 0x140fe400078efe07 */
[C-C-:B------:R-:W-:Y:S01]  /*99390*/  LOP3.LUT R36, R6.reuse, 0xa, R7.reuse, 0xfe, !PT ;  /* 0x0000000a06247812 */ /* 0x140fe200078efe07 */
[----:B------:R1:W-:Y:S04]  /*993a0*/  STL [R1+0x30], R5 ;  /* 0x0000300501007387 */ /* 0x0003e80000100800 */
[----:B------:R2:W-:Y:S01]  /*993b0*/  STL [R1+0x34], R4 ;  /* 0x0000340401007387 */ /* 0x0005e20000100800 */
[----:B-1----:R-:W-:-:S03]  /*993c0*/  LOP3.LUT R5, R6, 0xc, R7, 0xfe, !PT ;  /* 0x0000000c06057812 */ /* 0x002fc600078efe07 */
[----:B------:R1:W-:Y:S01]  /*993d0*/  STL [R1+0x38], R36 ;  /* 0x0000382401007387 */ /* 0x0003e20000100800 */
[----:B--2---:R-:W-:-:S03]  /*993e0*/  LOP3.LUT R4, R6, 0xe, R7, 0xfe, !PT ;  /* 0x0000000e06047812 */ /* 0x004fc600078efe07 */
[----:B------:R2:W-:Y:S01]  /*993f0*/  STL [R1+0x3c], R5 ;  /* 0x00003c0501007387 */ /* 0x0005e20000100800 */
[----:B-1----:R-:W-:-:S03]  /*99400*/  LOP3.LUT R36, R6, 0x10, R7, 0xfe, !PT ;  /* 0x0000001006247812 */ /* 0x002fc600078efe07 */
[----:B------:R1:W-:Y:S01]  /*99410*/  STL [R1+0x40], R4 ;  /* 0x0000400401007387 */ /* 0x0003e20000100800 */
[----:B--2---:R-:W-:-:S03]  /*99420*/  LOP3.LUT R5, R6, 0x12, R7, 0xfe, !PT ;  /* 0x0000001206057812 */ /* 0x004fc600078efe07 */
[----:B------:R2:W-:Y:S04]  /*99430*/  STL [R1+0x44], R36 ;  /* 0x0000442401007387 */ /* 0x0005e80000100800 */
[----:B------:R3:W-:Y:S01]  /*99440*/  STL [R1+0x4c], R5 ;  /* 0x00004c0501007387 */ /* 0x0007e20000100800 */
[C-C-:B-1----:R-:W-:Y:S02]  /*99450*/  LOP3.LUT R4, R6.reuse, 0x14, R7.reuse, 0xfe, !PT ;  /* 0x0000001406047812 */ /* 0x142fe400078efe07 */
[----:B--2---:R-:W-:-:S03]  /*99460*/  LOP3.LUT R36, R6, 0x16, R7, 0xfe, !PT ;  /* 0x0000001606247812 */ /* 0x004fc600078efe07 */
[----:B------:R1:W-:Y:S01]  /*99470*/  STL [R1+0x50], R4 ;  /* 0x0000500401007387 */ /* 0x0003e20000100800 */
[----:B---3--:R-:W-:-:S03]  /*99480*/  LOP3.LUT R5, R6, 0x18, R7, 0xfe, !PT ;  /* 0x0000001806057812 */ /* 0x008fc600078efe07 */
        /* <DEDUP_REMOVED lines=485> */
[C-C-:B---3--:R-:W-:Y:S02]  /*9b2e0*/  LOP3.LUT R5, R6.reuse, 0x1fe, R7.reuse, 0xfe, !PT ;  /* 0x000001fe06057812 */ /* 0x148fe400078efe07 */
[C---:B------:R-:W-:Y:S02]  /*9b2f0*/  LOP3.LUT R59, R6.reuse, R7, RZ, 0xfc, !PT ;  /* 0x00000007063b7212 */ /* 0x040fe400078efcff */
[C-C-:B------:R-:W-:Y:S01]  /*9b300*/  LOP3.LUT R3, R6.reuse, 0x2, R7.reuse, 0xfe, !PT ;  /* 0x0000000206037812 */ /* 0x140fe200078efe07 */
[----:B-1----:R-:W2:Y:S01]  /*9b310*/  LDL.LU R4, [R1+0xc0] ;  /* 0x0000c00001047983 */ /* 0x002ea20000300800 */
[----:B------:R-:W-:-:S03]  /*9b320*/  LOP3.LUT R252, R6, 0x4, R7, 0xfe, !PT ;  /* 0x0000000406fc7812 */ /* 0x000fc600078efe07 */
[----:B------:R-:W-:Y:S04]  /*9b330*/  STL [R1+0x5fc], R36 ;  /* 0x0005fc2401007387 */ /* 0x000fe80000100800 */
[----:B------:R1:W-:Y:S04]  /*9b340*/  STL [R1+0x2dc], R5 ;  /* 0x0002dc0501007387 */ /* 0x0003e80000100800 */
[----:B-1----:R-:W2:Y:S04]  /*9b350*/  LDL.LU R5, [R1+0xa0] ;  /* 0x0000a00001057983 */ /* 0x002ea80000300800 */
        /* <DEDUP_REMOVED lines=14> */
[----:B------:R-:W-:Y:S01]  /*9b440*/  IMAD.MOV.U32 R36, RZ, RZ, R96 ;  /* 0x000000ffff247224 */ /* 0x000fe200078e0060 */
[----:B------:R-:W-:Y:S01]  /*9b450*/  MOV R38, R88 ;  /* 0x0000005800267202 */ /* 0x000fe20000000f00 */
[----:B------:R-:W-:-:S02]  /*9b460*/  IMAD.MOV.U32 R37, RZ, RZ, R92 ;  /* 0x000000ffff257224 */ /* 0x000fc400078e005c */
[----:B------:R-:W-:-:S05]  /*9b470*/  IMAD.MOV.U32 R39, RZ, RZ, R64 ;  /* 0x000000ffff277224 */ /* 0x000fca00078e0040 */
[----:B------:R-:W-:Y:S04]  /*9b480*/  STS.128 [R2+0x100], R36 ;  /* 0x0001002402007388 */ /* 0x000fe80000000c00 */
[----:B--2---:R1:W-:Y:S02]  /*9b490*/  STS.128 [R2], R4 ;  /* 0x0000000402007388 */ /* 0x0043e40000000c00 */
[----:B-1----:R-:W-:Y:S02]  /*9b4a0*/  IMAD.MOV.U32 R4, RZ, RZ, R97 ;  /* 0x000000ffff047224 */ /* 0x002fe400078e0061 */
[----:B------:R-:W-:Y:S02]  /*9b4b0*/  IMAD.MOV.U32 R5, RZ, RZ, R93 ;  /* 0x000000ffff057224 */ /* 0x000fe400078e005d */
[----:B------:R-:W-:-:S02]  /*9b4c0*/  IMAD.MOV.U32 R6, RZ, RZ, R89 ;  /* 0x000000ffff067224 */ /* 0x000fc400078e0059 */
[----:B------:R-:W-:-:S05]  /*9b4d0*/  IMAD.MOV.U32 R7, RZ, RZ, R65 ;  /* 0x000000ffff077224 */ /* 0x000fca00078e0041 */
[----:B------:R1:W-:Y:S04]  /*9b4e0*/  STS.128 [R2+0x500], R4 ;  /* 0x0005000402007388 */ /* 0x0003e80000000c00 */
[----:B-1----:R-:W2:Y:S04]  /*9b4f0*/  LDL.LU R6, [R1+0x300] ;  /* 0x0003000001067983 */ /* 0x002ea80000300800 */
[----:B------:R-:W2:Y:S04]  /*9b500*/  LDL.LU R7, [R1+0x2f0] ;  /* 0x0002f00001077983 */ /* 0x000ea80000300800 */
[----:B------:R-:W3:Y:S04]  /*9b510*/  LDL.LU R38, [R1+0x304] ;  /* 0x0003040001267983 */ /* 0x000ee80000300800 */
[----:B-----5:R1:W-:Y:S04]  /*9b520*/  STS.128 [R2+0x480], R40 ;  /* 0x0004802802007388 */ /* 0x0203e80000000c00 */
[----:B------:R-:W3:Y:S04]  /*9b530*/  LDL.LU R39, [R1+0x2f4] ;  /* 0x0002f40001277983 */ /* 0x000ee80000300800 */
[----:B-1----:R-:W5:Y:S04]  /*9b540*/  LDL.LU R42, [R1+0x308] ;  /* 0x00030800012a7983 */ /* 0x002f680000300800 */
[----:B------:R-:W5:Y:S01]  /*9b550*/  LDL.LU R43, [R1+0x2f8] ;  /* 0x0002f800012b7983 */ /* 0x000f620000300800 */
[----:B------:R-:W-:-:S02]  /*9b560*/  IMAD.MOV.U32 R4, RZ, RZ, R52 ;  /* 0x000000ffff047224 */ /* 0x000fc400078e0034 */
[----:B------:R-:W-:Y:S01]  /*9b570*/  IMAD.MOV.U32 R5, RZ, RZ, R48 ;  /* 0x000000ffff057224 */ /* 0x000fe200078e0030 */
[----:B------:R-:W-:Y:S01]  /*9b580*/  MOV R40, R54 ;  /* 0x0000003600287202 */ /* 0x000fe20000000f00 */
[----:B------:R-:W-:Y:S02]  /*9b590*/  IMAD.MOV.U32 R36, RZ, RZ, R53 ;  /* 0x000000ffff247224 */ /* 0x000fe400078e0035 */
[----:B------:R-:W-:Y:S02]  /*9b5a0*/  IMAD.MOV.U32 R37, RZ, RZ, R49 ;  /* 0x000000ffff257224 */ /* 0x000fe400078e0031 */
[----:B------:R-:W-:Y:S01]  /*9b5b0*/  IMAD.MOV.U32 R41, RZ, RZ, R50 ;  /* 0x000000ffff297224 */ /* 0x000fe200078e0032 */
[----:B----4-:R1:W-:Y:S01]  /*9b5c0*/  STS.128 [R2+0x80], R72 ;  /* 0x0000804802007388 */ /* 0x0103e20000000c00 */
[----:B------:R-:W-:Y:S02]  /*9b5d0*/  IMAD.MOV.U32 R64, RZ, RZ, R99 ;  /* 0x000000ffff407224 */ /* 0x000fe400078e0063 */
[----:B-1----:R-:W-:Y:S01]  /*9b5e0*/  IMAD.MOV.U32 R72, RZ, RZ, R98 ;  /* 0x000000ffff487224 */ /* 0x002fe200078e0062 */
[----:B--2---:R1:W-:Y:S04]  /*9b5f0*/  STS.128 [R2+0x200], R4 ;  /* 0x0002000402007388 */ /* 0x0043e80000000c00 */
[----:B---3--:R2:W-:Y:S04]  /*9b600*/  STS.128 [R2+0x600], R36 ;  /* 0x0006002402007388 */ /* 0x0085e80000000c00 */
[----:B-1----:R-:W3:Y:S01]  /*9b610*/  LDL.LU R6, [R1+0x30c] ;  /* 0x00030c0001067983 */ /* 0x002ee20000300800 */
[----:B------:R-:W-:-:S03]  /*9b620*/  IMAD.MOV.U32 R5, RZ, RZ, R51 ;  /* 0x000000ffff057224 */ /* 0x000fc600078e0033 */
[----:B------:R-:W3:Y:S01]  /*9b630*/  LDL.LU R7, [R1+0x2fc] ;  /* 0x0002fc0001077983 */ /* 0x000ee20000300800 */
[----:B------:R-:W-:-:S03]  /*9b640*/  IMAD.MOV.U32 R4, RZ, RZ, R55 ;  /* 0x000000ffff047224 */ /* 0x000fc600078e0037 */
[----:B-----5:R1:W-:Y:S04]  /*9b650*/  STS.128 [R2+0x280], R40 ;  /* 0x0002802802007388 */ /* 0x0203e80000000c00 */
[----:B--2---:R-:W2:Y:S04]  /*9b660*/  LDL.LU R39, [R1+0x150] ;  /* 0x0001500001277983 */ /* 0x004ea80000300800 */
[----:B-1----:R-:W4:Y:S04]  /*9b670*/  LDL.LU R43, [R1+0x154] ;  /* 0x00015400012b7983 */ /* 0x002f280000300800 */
        /* <DEDUP_REMOVED lines=23> */
[----:B------:R-:W-:Y:S04]  /*9b7f0*/  STS.128 [R2+0x400], R76 ;  /* 0x0004004c02007388 */ /* 0x000fe80000000c00 */
[----:B------:R1:W-:Y:S04]  /*9b800*/  STS.128 [R2+0x180], R72 ;  /* 0x0001804802007388 */ /* 0x0003e80000000c00 */
[----:B------:R-:W-:Y:S01]  /*9b810*/  STS.128 [R2+0x580], R64 ;  /* 0x0005804002007388 */ /* 0x000fe20000000c00 */
[----:B------:R-:W-:-:S02]  /*9b820*/  LOP3.LUT R148, R0, 0x40, RZ, 0x3c, !PT ;  /* 0x0000004000947812 */ /* 0x000fc400078e3cff */
[C---:B------:R-:W-:Y:S02]  /*9b830*/  LOP3.LUT R100, R0.reuse, 0x60, RZ, 0x3c, !PT ;  /* 0x0000006000647812 */ /* 0x040fe400078e3cff */
[----:B-1----:R-:W-:Y:S01]  /*9b840*/  LOP3.LUT R72, R0, 0x20, RZ, 0x3c, !PT ;  /* 0x0000002000487812 */ /* 0x002fe200078e3cff */
        /* <DEDUP_REMOVED lines=15> */
[----:B---3--:R-:W-:Y:S04]  /*9b940*/  STS.128 [R2+0x680], R4 ;  /* 0x0006800402007388 */ /* 0x008fe80000000c00 */
[----:B--2---:R-:W-:Y:S04]  /*9b950*/  STS.128 [R2+0x300], R36 ;  /* 0x0003002402007388 */ /* 0x004fe80000000c00 */
[----:B----4-:R-:W-:Y:S04]  /*9b960*/  STS.128 [R2+0x700], R40 ;  /* 0x0007002802007388 */ /* 0x010fe80000000c00 */
[----:B-----5:R-:W-:Y:S04]  /*9b970*/  STS.128 [R2+0x380], R48 ;  /* 0x0003803002007388 */ /* 0x020fe80000000c00 */
[----:B------:R-:W-:Y:S04]  /*9b980*/  STS.128 [R2+0x780], R52 ;  /* 0x0007803402007388 */ /* 0x000fe80000000c00 */
[----:B------:R-:W-:Y:S06]  /*9b990*/  BAR.SYNC.DEFER_BLOCKING 0x0 ;  /* 0x0000000000007b1d */ /* 0x000fec0000010000 */
[----:B------:R-:W1:Y:S04]  /*9b9a0*/  LDS.128 R40, [R0] ;  /* 0x0000000000287984 */ /* 0x000e680000000c00 */
[----:B------:R-:W2:Y:S04]  /*9b9b0*/  LDS.128 R36, [R0+0x800] ;  /* 0x0008000000247984 */ /* 0x000ea80000000c00 */
[----:B------:R-:W3:Y:S04]  /*9b9c0*/  LDS.128 R4, [R0+0x1000] ;  /* 0x0010000000047984 */ /* 0x000ee80000000c00 */
[----:B------:R-:W4:Y:S04]  /*9b9d0*/  LDS.128 R228, [R72] ;  /* 0x0000000048e47984 */ /* 0x000f280000000c00 */
[----:B------:R-:W-:Y:S04]  /*9b9e0*/  LDS.128 R224, [R72+0x800] ;  /* 0x0008000048e07984 */ /* 0x000fe80000000c00 */
[----:B------:R-:W-:Y:S04]  /*9b9f0*/  LDS.128 R64, [R72+0x1000] ;  /* 0x0010000048407984 */ /* 0x000fe80000000c00 */
[----:B------:R-:W-:Y:S04]  /*9ba00*/  LDS.128 R248, [R0+0x1800] ;  /* 0x0018000000f87984 */ /* 0x000fe80000000c00 */
[----:B------:R-:W5:Y:S04]  /*9ba10*/  LDS.128 R92, [R148] ;  /* 0x00000000945c7984 */ /* 0x000f680000000c00 */
[----:B------:R-:W-:Y:S04]  /*9ba20*/  LDS.128 R76, [R148+0x800] ;  /* 0x00080000944c7984 */ /* 0x000fe80000000c00 */
[----:B------:R-:W-:Y:S04]  /*9ba30*/  LDS.128 R52, [R148+0x1000] ;  /* 0x0010000094347984 */ /* 0x000fe80000000c00 */
[----:B-1----:R-:W-:Y:S04]  /*9ba40*/  STL.64 [R1+0x20], R40 ;  /* 0x0000202801007387 */ /* 0x002fe80000100a00 */
[----:B------:R-:W-:Y:S04]  /*9ba50*/  STL.64 [R1+0x28], R42 ;  /* 0x0000282a01007387 */ /* 0x000fe80000100a00 */
[----:B--2---:R-:W-:Y:S04]  /*9ba60*/  STL.64 [R1+0x10], R36 ;  /* 0x0000102401007387 */ /* 0x004fe80000100a00 */
[----:B------:R-:W-:Y:S04]  /*9ba70*/  STL.64 [R1+0x18], R38 ;  /* 0x0000182601007387 */ /* 0x000fe80000100a00 */
[----:B---3--:R-:W-:Y:S04]  /*9ba80*/  STL.64 [R1], R4 ;  /* 0x0000000401007387 */ /* 0x008fe80000100a00 */
[----:B------:R-:W-:Y:S04]  /*9ba90*/  STL.64 [R1+0x8], R6 ;  /* 0x0000080601007387 */ /* 0x000fe80000100a00 */
[----:B------:R-:W-:Y:S04]  /*9baa0*/  LDS.128 R40, [R72+0x1800] ;  /* 0x0018000048287984 */ /* 0x000fe80000000c00 */
[----:B------:R-:W-:Y:S04]  /*9bab0*/  LDS.128 R36, [R148+0x1800] ;  /* 0x0018000094247984 */ /* 0x000fe80000000c00 */
[----:B------:R-:W1:Y:S04]  /*9bac0*/  LDS.128 R88, [R100] ;  /* 0x0000000064587984 */ /* 0x000e680000000c00 */
[----:B------:R-:W2:Y:S04]  /*9bad0*/  LDS.128 R72, [R100+0x800] ;  /* 0x0008000064487984 */ /* 0x000ea80000000c00 */
[----:B------:R-:W3:Y:S04]  /*9bae0*/  LDS.128 R48, [R100+0x1000] ;  /* 0x0010000064307984 */ /* 0x000ee80000000c00 */
[----:B------:R-:W1:Y:S04]  /*9baf0*/  LDS.128 R4, [R100+0x1800] ;  /* 0x0018000064047984 */ /* 0x000e680000000c00 */
[----:B------:R-:W-:Y:S06]  /*9bb00*/  BAR.SYNC.DEFER_BLOCKING 0x0 ;  /* 0x0000000000007b1d */ /* 0x000fec0000010000 */
[----:B------:R1:W-:Y:S04]  /*9bb10*/  STS.128 [R2], R96 ;  /* 0x0000006002007388 */ /* 0x0003e80000000c00 */
[----:B-1----:R-:W2:Y:S04]  /*9bb20*/  LDL.LU R96, [R1+0x1d4] ;  /* 0x0001d40001607983 */ /* 0x002ea80000300800 */
        /* <DEDUP_REMOVED lines=23> */
[----:B------:R1:W-:Y:S02]  /*9bca0*/  STS.128 [R2+0x580], R20 ;  /* 0x0005801402007388 */ /* 0x0003e40000000c00 */
[----:B-1----:R-:W-:-:S02]  /*9bcb0*/  MOV R23, R237 ;  /* 0x000000ed00177202 */ /* 0x002fc40000000f00 */
[----:B--2---:R1:W-:Y:S04]  /*9bcc0*/  STS.128 [R2+0x200], R8 ;  /* 0x0002000802007388 */ /* 0x0043e80000000c00 */
[----:B-1----:R-:W2:Y:S04]  /*9bcd0*/  LDL.LU R8, [R1+0x2cc] ;  /* 0x0002cc0001087983 */ /* 0x002ea80000300800 */
[----:B------:R-:W2:Y:S04]  /*9bce0*/  LDL.LU R9, [R1+0x2ac] ;  /* 0x0002ac0001097983 */ /* 0x000ea80000300800 */
[----:B------:R-:W2:Y:S04]  /*9bcf0*/  LDL.LU R10, [R1+0x29c] ;  /* 0x00029c00010a7983 */ /* 0x000ea80000300800 */
[----:B---3--:R1:W-:Y:S04]  /*9bd00*/  STS.128 [R2+0x600], R16 ;  /* 0x0006001002007388 */ /* 0x0083e80000000c00 */
[----:B------:R-:W2:Y:S04]  /*9bd10*/  LDL.LU R11, [R1+0x28c] ;  /* 0x00028c00010b7983 */ /* 0x000ea80000300800 */
[----:B----4-:R3:W-:Y:S04]  /*9bd20*/  STS.128 [R2+0x280], R68 ;  /* 0x0002804402007388 */ /* 0x0107e80000000c00 */
[----:B-1----:R-:W4:Y:S04]  /*9bd30*/  LDL.LU R16, [R1+0x140] ;  /* 0x0001400001107983 */ /* 0x002f280000300800 */
[----:B------:R-:W4:Y:S01]  /*9bd40*/  LDL.LU R17, [R1+0xe0] ;  /* 0x0000e00001117983 */ /* 0x000f220000300800 */
[----:B------:R-:W-:-:S03]  /*9bd50*/  IMAD.MOV.U32 R19, RZ, RZ, R236 ;  /* 0x000000ffff137224 */ /* 0x000fc600078e00ec */
        /* <DEDUP_REMOVED lines=13> */
[----:B------:R-:W-:Y:S01]  /*9be30*/  IMAD.MOV.U32 R238, RZ, RZ, R235 ;  /* 0x000000ffffee7224 */ /* 0x000fe200078e00eb */
[----:B------:R-:W-:Y:S04]  /*9be40*/  STS.128 [R2+0x400], R96 ;  /* 0x0004006002007388 */ /* 0x000fe80000000c00 */
[----:B------:R-:W-:Y:S04]  /*9be50*/  STS.128 [R2+0x80], R100 ;  /* 0x0000806402007388 */ /* 0x000fe80000000c00 */
[----:B------:R-:W-:Y:S04]  /*9be60*/  STS.128 [R2+0x480], R104 ;  /* 0x0004806802007388 */ /* 0x000fe80000000c00 */
[----:B------:R-:W-:Y:S04]  /*9be70*/  STS.128 [R2+0x100], R108 ;  /* 0x0001006c02007388 */ /* 0x000fe80000000c00 */
[----:B------:R-:W-:Y:S04]  /*9be80*/  STS.128 [R2+0x500], R112 ;  /* 0x0005007002007388 */ /* 0x000fe80000000c00 */
[----:B------:R-:W-:Y:S01]  /*9be90*/  STS.128 [R2+0x180], R128 ;  /* 0x0001808002007388 */ /* 0x000fe20000000c00 */
[----:B------:R-:W-:-:S02]  /*9bea0*/  IMAD.MOV.U32 R183, RZ, RZ, R140 ;  /* 0x000000ffffb77224 */ /* 0x000fc400078e008c */
[----:B------:R-:W-:Y:S01]  /*9beb0*/  IMAD.MOV.U32 R187, RZ, RZ, R142 ;  /* 0x000000ffffbb7224 */ /* 0x000fe200078e008e */
[----:B--2---:R-:W-:Y:S04]  /*9bec0*/  STS.128 [R2+0x680], R8 ;  /* 0x0006800802007388 */ /* 0x004fe80000000c00 */
[----:B----4-:R-:W-:Y:S04]  /*9bed0*/  STS.128 [R2+0x300], R16 ;  /* 0x0003001002007388 */ /* 0x010fe80000000c00 */
[----:B-----5:R-:W-:Y:S04]  /*9bee0*/  STS.128 [R2+0x700], R20 ;  /* 0x0007001402007388 */ /* 0x020fe80000000c00 */
[----:B---3--:R-:W-:Y:S04]  /*9bef0*/  STS.128 [R2+0x380], R68 ;  /* 0x0003804402007388 */ /* 0x008fe80000000c00 */
[----:B------:R1:W-:Y:S04]  /*9bf00*/  STS.128 [R2+0x780], R236 ;  /* 0x000780ec02007388 */ /* 0x0003e80000000c00 */
[----:B------:R-:W-:Y:S01]  /*9bf10*/  BAR.SYNC.DEFER_BLOCKING 0x0 ;  /* 0x0000000000007b1d */ /* 0x000fe20000010000 */
[----:B-1----:R-:W-:-:S02]  /*9bf20*/  LOP3.LUT R239, R0, 0x20, RZ, 0x3c, !PT ;  /* 0x0000002000ef7812 */ /* 0x002fc400078e3cff */
[----:B------:R-:W-:-:S03]  /*9bf30*/  LOP3.LUT R236, R0, 0x60, RZ, 0x3c, !PT ;  /* 0x0000006000ec7812 */ /* 0x000fc600078e3cff */
[----:B------:R-:W-:Y:S04]  /*9bf40*/  LDS.128 R152, [R148] ;  /* 0x0000000094987984 */ /* 0x000fe80000000c00 */
[----:B------:R-:W-:Y:S04]  /*9bf50*/  LDS.128 R132, [R148+0x800] ;  /* 0x0008000094847984 */ /* 0x000fe80000000c00 */
[----:B------:R-:W-:Y:S04]  /*9bf60*/  LDS.128 R104, [R148+0x1000] ;  /* 0x0010000094687984 */ /* 0x000fe80000000c00 */
[----:B------:R-:W-:Y:S04]  /*9bf70*/  LDS.128 R20, [R148+0x1800] ;  /* 0x0018000094147984 */ /* 0x000fe80000000c00 */
[----:B------:R-:W1:Y:S04]  /*9bf80*/  LDS.128 R156, [R0] ;  /* 0x00000000009c7984 */ /* 0x000e680000000c00 */
[----:B------:R-:W-:Y:S04]  /*9bf90*/  LDS.128 R144, [R0+0x800] ;  /* 0x0008000000907984 */ /* 0x000fe80000000c00 */
[----:B------:R-:W-:Y:S04]  /*9bfa0*/  LDS.128 R112, [R0+0x1000] ;  /* 0x0010000000707984 */ /* 0x000fe80000000c00 */
[----:B------:R-:W-:Y:S04]  /*9bfb0*/  LDS.128 R96, [R0+0x1800] ;  /* 0x0018000000607984 */ /* 0x000fe80000000c00 */
[----:B------:R-:W2:Y:S04]  /*9bfc0*/  LDS.128 R8, [R239] ;  /* 0x00000000ef087984 */ /* 0x000ea80000000c00 */
[----:B------:R-:W-:Y:S04]  /*9bfd0*/  LDS.128 R136, [R239+0x800] ;  /* 0x00080000ef887984 */ /* 0x000fe80000000c00 */
[----:B------:R-:W-:Y:S04]  /*9bfe0*/  LDS.128 R108, [R239+0x1000] ;  /* 0x00100000ef6c7984 */ /* 0x000fe80000000c00 */
[----:B------:R-:W-:Y:S04]  /*9bff0*/  LDS.128 R68, [R239+0x1800] ;  /* 0x00180000ef447984 */ /* 0x000fe80000000c00 */
[----:B------:R-:W3:Y:S04]  /*9c000*/  LDS.128 R148, [R236] ;  /* 0x00000000ec947984 */ /* 0x000ee80000000c00 */
[----:B------:R-:W4:Y:S04]  /*9c010*/  LDS.128 R128, [R236+0x800] ;  /* 0x00080000ec807984 */ /* 0x000f280000000c00 */
[----:B------:R-:W5:Y:S04]  /*9c020*/  LDS.128 R100, [R236+0x1000] ;  /* 0x00100000ec647984 */ /* 0x000f680000000c00 */
[----:B------:R-:W1:Y:S04]  /*9c030*/  LDS.128 R16, [R236+0x1800] ;  /* 0x00180000ec107984 */ /* 0x000e680000000c00 */
[----:B------:R-:W-:Y:S06]  /*9c040*/  BAR.SYNC.DEFER_BLOCKING 0x0 ;  /* 0x0000000000007b1d */ /* 0x000fec0000010000 */
[----:B------:R1:W-:Y:S04]  /*9c050*/  STS.128 [R2], R180 ;  /* 0x000000b402007388 */ /* 0x0003e80000000c00 */
[----:B-1----:R-:W2:Y:S04]  /*9c060*/  LDL.LU R180, [R1+0x194] ;  /* 0x0001940001b47983 */ /* 0x002ea80000300800 */
[----:B------:R-:W2:Y:S04]  /*9c070*/  LDL.LU R181, [R1+0x184] ;  /* 0x0001840001b57983 */ /* 0x000ea80000300800 */
        /* <DEDUP_REMOVED lines=10> */
[----:B------:R-:W3:Y:S01]  /*9c120*/  LDL.LU R44, [R1+0x270] ;  /* 0x00027000012c7983 */ /* 0x000ee20000300800 */
[----:B------:R-:W-:Y:S02]  /*9c130*/  IMAD.MOV.U32 R195, RZ, RZ, R61 ;  /* 0x000000ffffc37224 */ /* 0x000fe400078e003d */
[----:B------:R-:W-:Y:S01]  /*9c140*/  IMAD.MOV.U32 R197, RZ, RZ, R46 ;  /* 0x000000ffffc57224 */ /* 0x000fe200078e002e */
[----:B------:R-:W3:Y:S01]  /*9c150*/  LDL.LU R45, [R1+0x260] ;  /* 0x00026000012d7983 */ /* 0x000ee20000300800 */
[----:B------:R-:W-:Y:S02]  /*9c160*/  IMAD.MOV.U32 R61, RZ, RZ, R47 ;  /* 0x000000ffff3d7224 */ /* 0x000fe400078e002f */
[----:B------:R-:W-:Y:S01]  /*9c170*/  IMAD.MOV.U32 R188, RZ, RZ, R80 ;  /* 0x000000ffffbc7224 */ /* 0x000fe200078e0050 */
[----:B------:R-:W3:Y:S01]  /*9c180*/  LDL.LU R46, [R1+0x250] ;  /* 0x00025000012e7983 */ /* 0x000ee20000300800 */
[----:B------:R-:W-:-:S03]  /*9c190*/  IMAD.MOV.U32 R192, RZ, RZ, R81 ;  /* 0x000000ffffc07224 */ /* 0x000fc600078e0051 */
[----:B------:R-:W3:Y:S01]  /*9c1a0*/  LDL.LU R47, [R1+0x240] ;  /* 0x00024000012f7983 */ /* 0x000ee20000300800 */
[----:B------:R-:W-:Y:S02]  /*9c1b0*/  IMAD.MOV.U32 R191, RZ, RZ, R60 ;  /* 0x000000ffffbf7224 */ /* 0x000fe400078e003c */
[----:B------:R-:W-:Y:S01]  /*9c1c0*/  IMAD.MOV.U32 R196, RZ, RZ, R82 ;  /* 0x000000ffffc47224 */ /* 0x000fe200078e0052 */
[----:B------:R-:W3:Y:S01]  /*9c1d0*/  LDL.LU R80, [R1+0x274] ;  /* 0x0002740001507983 */ /* 0x000ee20000300800 */
[----:B------:R-:W-:-:S03]  /*9c1e0*/  IMAD.MOV.U32 R60, RZ, RZ, R83 ;  /* 0x000000ffff3c7224 */ /* 0x000fc600078e0053 */
[----:B------:R-:W3:Y:S01]  /*9c1f0*/  LDL.LU R81, [R1+0x264] ;  /* 0x0002640001517983 */ /* 0x000ee20000300800 */
[----:B------:R-:W-:-:S03]  /*9c200*/  IMAD.MOV.U32 R190, RZ, RZ, R84 ;  /* 0x000000ffffbe7224 */ /* 0x000fc600078e0054 */
[----:B------:R-:W3:Y:S01]  /*9c210*/  LDL.LU R82, [R1+0x254] ;  /* 0x0002540001527983 */ /* 0x000ee20000300800 */
[----:B------:R-:W-:Y:S01]  /*9c220*/  IMAD.MOV.U32 R194, RZ, RZ, R85 ;  /* 0x000000ffffc27224 */ /* 0x000fe200078e0055 */
[----:B------:R-:W-:Y:S02]  /*9c230*/  MOV R198, R86 ;  /* 0x0000005600c67202 */ /* 0x000fe40000000f00 */
[----:B------:R-:W3:Y:S01]  /*9c240*/  LDL.LU R83, [R1+0x244] ;  /* 0x0002440001537983 */ /* 0x000ee20000300800 */
[----:B------:R-:W-:-:S03]  /*9c250*/  IMAD.MOV.U32 R199, RZ, RZ, R62 ;  /* 0x000000ffffc77224 */ /* 0x000fc600078e003e */
[----:B------:R-:W3:Y:S01]  /*9c260*/  LDL.LU R84, [R1+0x278] ;  /* 0x0002780001547983 */ /* 0x000ee20000300800 */
[----:B------:R-:W-:-:S03]  /*9c270*/  IMAD.MOV.U32 R62, RZ, RZ, R87 ;  /* 0x000000ffff3e7224 */ /* 0x000fc600078e0057 */
[----:B------:R-:W3:Y:S04]  /*9c280*/  LDL.LU R85, [R1+0x268] ;  /* 0x0002680001557983 */ /* 0x000ee80000300800 */
[----:B------:R-:W3:Y:S04]  /*9c290*/  LDL.LU R86, [R1+0x258] ;  /* 0x0002580001567983 */ /* 0x000ee80000300800 */
[----:B------:R-:W3:Y:S04]  /*9c2a0*/  LDL.LU R87, [R1+0x248] ;  /* 0x0002480001577983 */ /* 0x000ee80000300800 */
[----:B--2---:R1:W-:Y:S04]  /*9c2b0*/  STS.128 [R2+0x480], R140 ;  /* 0x0004808c02007388 */ /* 0x0043e80000000c00 */
[----:B-1----:R-:W2:Y:S04]  /*9c2c0*/  LDL.LU R140, [R1+0x27c] ;  /* 0x00027c00018c7983 */ /* 0x002ea80000300800 */
[----:B------:R-:W2:Y:S04]  /*9c2d0*/  LDL.LU R141, [R1+0x26c] ;  /* 0x00026c00018d7983 */ /* 0x000ea80000300800 */
[----:B------:R-:W2:Y:S04]  /*9c2e0*/  LDL.LU R142, [R1+0x25c] ;  /* 0x00025c00018e7983 */ /* 0x000ea80000300800 */
[----:B------:R-:W2:Y:S04]  /*9c2f0*/  LDL.LU R143, [R1+0x24c] ;  /* 0x00024c00018f7983 */ /* 0x000ea80000300800 */
[----:B------:R-:W4:Y:S04]  /*9c300*/  LDL.LU R219, [R1+0x160] ;  /* 0x0001600001db7983 */ /* 0x000f280000300800 */
[----:B------:R1:W-:Y:S04]  /*9c310*/  STS.128 [R2+0x400], R180 ;  /* 0x000400b402007388 */ /* 0x0003e80000000c00 */
[----:B------:R3:W-:Y:S04]  /*9c320*/  STS.128 [R2+0x80], R184 ;  /* 0x000080b802007388 */ /* 0x0007e80000000c00 */
[----:B------:R5:W-:Y:S01]  /*9c330*/  STS.128 [R2+0x100], R188 ;  /* 0x000100bc02007388 */ /* 0x000be20000000c00 */
[----:B-1----:R-:W-:Y:S01]  /*9c340*/  IMAD.MOV.U32 R183, RZ, RZ, R172 ;  /* 0x000000ffffb77224 */ /* 0x002fe200078e00ac */
[----:B------:R-:W-:Y:S01]  /*9c350*/  MOV R172, R243 ;  /* 0x000000f300ac7202 */ /* 0x000fe20000000f00 */
[----:B------:R-:W-:-:S02]  /*9c360*/  IMAD.MOV.U32 R180, RZ, RZ, R240 ;  /* 0x000000ffffb47224 */ /* 0x000fc400078e00f0 */
[----:B---3--:R-:W-:Y:S02]  /*9c370*/  IMAD.MOV.U32 R187, RZ, RZ, R173 ;  /* 0x000000ffffbb7224 */ /* 0x008fe400078e00ad */
[----:B------:R-:W-:Y:S02]  /*9c380*/  IMAD.MOV.U32 R181, RZ, RZ, R244 ;  /* 0x000000ffffb57224 */ /* 0x000fe400078e00f4 */
[----:B-----5:R-:W-:Y:S02]  /*9c390*/  IMAD.MOV.U32 R191, RZ, RZ, R174 ;  /* 0x000000ffffbf7224 */ /* 0x020fe400078e00ae */
        /* <DEDUP_REMOVED lines=18> */
[----:B------:R-:W-:Y:S01]  /*9c4c0*/  STS.128 [R2+0x780], R172 ;  /* 0x000780ac02007388 */ /* 0x000fe20000000c00 */
[----:B------:R-:W-:Y:S01]  /*9c4d0*/  LOP3.LUT R240, R0, 0x40, RZ, 0x3c, !PT ;  /* 0x0000004000f07812 */ /* 0x000fe200078e3cff */
        /* <DEDUP_REMOVED lines=11> */
[----:B--2---:R-:W-:Y:S04]  /*9c590*/  STS.128 [R2+0x680], R140 ;  /* 0x0006808c02007388 */ /* 0x004fe80000000c00 */
[----:B------:R-:W-:Y:S06]  /*9c5a0*/  BAR.SYNC.DEFER_BLOCKING 0x0 ;  /* 0x0000000000007b1d */ /* 0x000fec0000010000 */
        /* <DEDUP_REMOVED lines=9> */
[----:B------:R-:W-:Y:S04]  /*9c640*/  LDS.128 R188, [R240+0x800] ;  /* 0x00080000f0bc7984 */ /* 0x000fe80000000c00 */
[----:B------:R-:W-:Y:S04]  /*9c650*/  LDS.128 R192, [R240+0x1000] ;  /* 0x00100000f0c07984 */ /* 0x000fe80000000c00 */
[----:B------:R-:W-:Y:S04]  /*9c660*/  LDS.128 R196, [R240+0x1800] ;  /* 0x00180000f0c47984 */ /* 0x000fe80000000c00 */
[----:B------:R-:W5:Y:S04]  /*9c670*/  LDS.128 R200, [R236] ;  /* 0x00000000ecc87984 */ /* 0x000f680000000c00 */
[----:B------:R-:W1:Y:S04]  /*9c680*/  LDS.128 R204, [R236+0x800] ;  /* 0x00080000eccc7984 */ /* 0x000e680000000c00 */
[----:B------:R-:W1:Y:S04]  /*9c690*/  LDS.128 R208, [R236+0x1000] ;  /* 0x00100000ecd07984 */ /* 0x000e680000000c00 */
[----:B------:R-:W1:Y:S04]  /*9c6a0*/  LDS.128 R212, [R236+0x1800] ;  /* 0x00180000ecd47984 */ /* 0x000e680000000c00 */
[----:B------:R-:W-:Y:S06]  /*9c6b0*/  BAR.SYNC.DEFER_BLOCKING 0x0 ;  /* 0x0000000000007b1d */ /* 0x000fec0000010000 */
[----:B----4-:R4:W-:Y:S04]  /*9c6c0*/  STS.128 [R2], R216 ;  /* 0x000000d802007388 */ /* 0x0109e80000000c00 */
[----:B----4-:R-:W4:Y:S04]  /*9c6d0*/  LDL.LU R219, [R1+0x164] ;  /* 0x0001640001db7983 */ /* 0x010f280000300800 */
        /* <DEDUP_REMOVED lines=12> */
[----:B------:R-:W4:Y:S01]  /*9c7a0*/  LDL.LU R28, [R1+0x234] ;  /* 0x00023400011c7983 */ /* 0x000f220000300800 */
[----:B------:R-:W-:Y:S02]  /*9c7b0*/  IMAD.MOV.U32 R125, RZ, RZ, R29 ;  /* 0x000000ffff7d7224 */ /* 0x000fe400078e001d */
[----:B------:R-:W-:Y:S01]  /*9c7c0*/  IMAD.MOV.U32 R127, RZ, RZ, R13 ;  /* 0x000000ffff7f7224 */ /* 0x000fe200078e000d */
[----:B------:R-:W4:Y:S01]  /*9c7d0*/  LDL.LU R29, [R1+0x224] ;  /* 0x00022400011d7983 */ /* 0x000f220000300800 */
[----:B------:R-:W-:-:S02]  /*9c7e0*/  IMAD.MOV.U32 R233, RZ, RZ, R30 ;  /* 0x000000ffffe97224 */ /* 0x000fc400078e001e */
[----:B------:R-:W-:Y:S01]  /*9c7f0*/  IMAD.MOV.U32 R235, RZ, RZ, R14 ;  /* 0x000000ffffeb7224 */ /* 0x000fe200078e000e */
[----:B------:R-:W4:Y:S01]  /*9c800*/  LDL.LU R30, [R1+0x214] ;  /* 0x00021400011e7983 */ /* 0x000f220000300800 */
[----:B------:R-:W-:Y:S01]  /*9c810*/  IMAD.MOV.U32 R222, RZ, RZ, R122 ;  /* 0x000000ffffde7224 */ /* 0x000fe200078e007a */
[----:B------:R-:W-:Y:S01]  /*9c820*/  MOV R122, R32 ;  /* 0x00000020007a7202 */ /* 0x000fe20000000f00 */
[----:B------:R-:W-:Y:S02]  /*9c830*/  IMAD.MOV.U32 R13, RZ, RZ, R31 ;  /* 0x000000ffff0d7224 */ /* 0x000fe400078e001f */
[----:B------:R-:W-:Y:S01]  /*9c840*/  IMAD.MOV.U32 R14, RZ, RZ, R35 ;  /* 0x000000ffff0e7224 */ /* 0x000fe200078e0023 */
[----:B------:R-:W4:Y:S01]  /*9c850*/  LDL.LU R31, [R1+0x204] ;  /* 0x00020400011f7983 */ /* 0x000f220000300800 */
[----:B------:R-:W-:Y:S02]  /*9c860*/  IMAD.MOV.U32 R221, RZ, RZ, R126 ;  /* 0x000000ffffdd7224 */ /* 0x000fe400078e007e */
[----:B------:R-:W-:Y:S01]  /*9c870*/  IMAD.MOV.U32 R126, RZ, RZ, R33 ;  /* 0x000000ffff7e7224 */ /* 0x000fe200078e0021 */
[----:B------:R-:W4:Y:S01]  /*9c880*/  LDL.LU R32, [R1+0x238] ;  /* 0x0002380001207983 */ /* 0x000f220000300800 */
[----:B------:R-:W-:-:S03]  /*9c890*/  IMAD.MOV.U32 R234, RZ, RZ, R34 ;  /* 0x000000ffffea7224 */ /* 0x000fc600078e0022 */
[----:B------:R-:W4:Y:S04]  /*9c8a0*/  LDL.LU R33, [R1+0x228] ;  /* 0x0002280001217983 */ /* 0x000f280000300800 */
[----:B------:R-:W4:Y:S04]  /*9c8b0*/  LDL.LU R34, [R1+0x218] ;  /* 0x0002180001227983 */ /* 0x000f280000300800 */
[----:B------:R-:W4:Y:S04]  /*9c8c0*/  LDL.LU R35, [R1+0x208] ;  /* 0x0002080001237983 */ /* 0x000f280000300800 */
[----:B------:R1:W-:Y:S04]  /*9c8d0*/  STS.128 [R2+0x580], R12 ;  /* 0x0005800c02007388 */ /* 0x0003e80000000c00 */
[----:B-1----:R-:W5:Y:S04]  /*9c8e0*/  LDL.LU R12, [R1+0x23c] ;  /* 0x00023c00010c7983 */ /* 0x002f680000300800 */
[----:B------:R-:W5:Y:S04]  /*9c8f0*/  LDL.LU R13, [R1+0x22c] ;  /* 0x00022c00010d7983 */ /* 0x000f680000300800 */
[----:B------:R-:W5:Y:S04]  /*9c900*/  LDL.LU R14, [R1+0x21c] ;  /* 0x00021c00010e7983 */ /* 0x000f680000300800 */
[----:B------:R-:W5:Y:S04]  /*9c910*/  LDL.LU R15, [R1+0x20c] ;  /* 0x00020c00010f7983 */ /* 0x000f680000300800 */
[----:B------:R-:W5:Y:S04]  /*9c920*/  LDL.LU R241, [R1+0x20] ;  /* 0x0000200001f17983 */ /* 0x000f680000300800 */
[----:B------:R-:W5:Y:S01]  /*9c930*/  LDL.LU R244, [R1+0x30] ;  /* 0x0000300001f47983 */ /* 0x000f620000300800 */
[----:B--2---:R-:W-:-:S04]  /*9c940*/  ISETP.GE.AND P0, PT, R237, c[0x0][0x178], PT ;  /* 0x00005e00ed007a0c */ /* 0x004fc80003f06270 */
[----:B------:R-:W-:Y:S01]  /*9c950*/  ISETP.LT.AND P3, PT, R59, c[0x0][0x17c], !P0 ;  /* 0x00005f003b007a0c */ /* 0x000fe20004761270 */
[----:B---3--:R1:W-:Y:S02]  /*9c960*/  STS.128 [R2+0x200], R24 ;  /* 0x0002001802007388 */ /* 0x0083e40000000c00 */
[----:B-1----:R-:W-:Y:S01]  /*9c970*/  MOV R24, R169 ;  /* 0x000000a900187202 */ /* 0x002fe20000000f00 */
[----:B------:R-:W-:Y:S02]  /*9c980*/  IMAD.MOV.U32 R25, RZ, RZ, R165 ;  /* 0x000000ffff197224 */ /* 0x000fe400078e00a5 */
[----:B------:R-:W-:Y:S02]  /*9c990*/  IMAD.MOV.U32 R26, RZ, RZ, R161 ;  /* 0x000000ffff1a7224 */ /* 0x000fe400078e00a1 */
[----:B------:R-:W-:-:S05]  /*9c9a0*/  IMAD.MOV.U32 R27, RZ, RZ, R57 ;  /* 0x000000ffff1b7224 */ /* 0x000fca00078e0039 */
[----:B------:R1:W-:Y:S02]  /*9c9b0*/  STS.128 [R2+0x700], R24 ;  /* 0x0007001802007388 */ /* 0x0003e40000000c00 */
[----:B-1----:R-:W-:Y:S02]  /*9c9c0*/  IMAD R25, R59, c[0x0][0x198], RZ ;  /* 0x000066003b197a24 */ /* 0x002fe400078e02ff */
[----:B------:R-:W2:Y:S04]  /*9c9d0*/  LDL.LU R59, [R1+0x1860] ;  /* 0x00186000013b7983 */ /* 0x000ea80000300800 */
[----:B------:R-:W3:Y:S01]  /*9c9e0*/  LDL.LU R238, [R1+0x34] ;  /* 0x0000340001ee7983 */ /* 0x000ee20000300800 */
[----:B------:R-:W-:-:S03]  /*9c9f0*/  IMAD.MOV.U32 R57, RZ, RZ, R167 ;  /* 0x000000ffff397224 */ /* 0x000fc600078e00a7 */
[----:B------:R1:W-:Y:S04]  /*9ca00*/  STS.128 [R2+0x480], R116 ;  /* 0x0004807402007388 */ /* 0x0003e80000000c00 */
[----:B----4-:R-:W-:Y:S04]  /*9ca10*/  STS.128 [R2+0x400], R216 ;  /* 0x000400d802007388 */ /* 0x010fe80000000c00 */
[----:B------:R-:W-:Y:S04]  /*9ca20*/  STS.128 [R2+0x80], R220 ;  /* 0x000080dc02007388 */ /* 0x000fe80000000c00 */
[----:B------:R-:W-:Y:S01]  /*9ca30*/  STS.128 [R2+0x100], R120 ;  /* 0x0001007802007388 */ /* 0x000fe20000000c00 */
[----:B-1----:R-:W-:-:S03]  /*9ca40*/  IMAD.MOV.U32 R119, RZ, RZ, R56 ;  /* 0x000000ffff777224 */ /* 0x002fc600078e0038 */
[----:B------:R-:W-:Y:S01]  /*9ca50*/  STS.128 [R2+0x500], R124 ;  /* 0x0005007c02007388 */ /* 0x000fe20000000c00 */
[----:B------:R-:W-:-:S03]  /*9ca60*/  IMAD.MOV.U32 R116, RZ, RZ, R168 ;  /* 0x000000ffff747224 */ /* 0x000fc600078e00a8 */
[----:B-----5:R1:W-:Y:S01]  /*9ca70*/  STS.128 [R2+0x680], R12 ;  /* 0x0006800c02007388 */ /* 0x0203e20000000c00 */
[----:B------:R-:W-:Y:S02]  /*9ca80*/  IMAD.MOV.U32 R117, RZ, RZ, R164 ;  /* 0x000000ffff757224 */ /* 0x000fe400078e00a4 */
[----:B------:R-:W-:Y:S01]  /*9ca90*/  IMAD.MOV.U32 R118, RZ, RZ, R160 ;  /* 0x000000ffff767224 */ /* 0x000fe200078e00a0 */
[----:B------:R-:W-:Y:S01]  /*9caa0*/  STS.128 [R2+0x180], R232 ;  /* 0x000180e802007388 */ /* 0x000fe20000000c00 */
[----:B------:R-:W-:-:S03]  /*9cab0*/  IMAD.MOV.U32 R56, RZ, RZ, R171 ;  /* 0x000000ffff387224 */ /* 0x000fc600078e00ab */
[----:B------:R4:W-:Y:S04]  /*9cac0*/  STS.128 [R2+0x600], R28 ;  /* 0x0006001c02007388 */ /* 0x0009e80000000c00 */
[----:B------:R-:W-:Y:S01]  /*9cad0*/  STS.128 [R2+0x280], R32 ;  /* 0x0002802002007388 */ /* 0x000fe20000000c00 */
[----:B-1----:R-:W-:-:S03]  /*9cae0*/  IMAD.MOV.U32 R15, RZ, RZ, R58 ;  /* 0x000000ffff0f7224 */ /* 0x002fc600078e003a */
[----:B------:R-:W5:Y:S01]  /*9caf0*/  LDL.LU R246, [R1+0x38] ;  /* 0x0000380001f67983 */ /* 0x000f620000300800 */
[----:B------:R-:W-:Y:S02]  /*9cb00*/  IMAD.MOV.U32 R12, RZ, RZ, R170 ;  /* 0x000000ffff0c7224 */ /* 0x000fe400078e00aa */
[----:B------:R-:W-:Y:S02]  /*9cb10*/  IMAD.MOV.U32 R13, RZ, RZ, R166 ;  /* 0x000000ffff0d7224 */ /* 0x000fe400078e00a6 */
[----:B------:R-:W-:Y:S01]  /*9cb20*/  IMAD.MOV.U32 R14, RZ, RZ, R162 ;  /* 0x000000ffff0e7224 */ /* 0x000fe200078e00a2 */
[----:B------:R-:W-:Y:S01]  /*9cb30*/  STS.128 [R2+0x300], R116 ;  /* 0x0003007402007388 */ /* 0x000fe20000000c00 */
[----:B------:R-:W-:-:S03]  /*9cb40*/  IMAD.MOV.U32 R58, RZ, RZ, R163 ;  /* 0x000000ffff3a7224 */ /* 0x000fc600078e00a3 */
[----:B------:R1:W-:Y:S01]  /*9cb50*/  STS.128 [R2+0x380], R12 ;  /* 0x0003800c02007388 */ /* 0x0003e20000000c00 */
[----:B----4-:R-:W-:-:S03]  /*9cb60*/  IMAD R29, R237, c[0x0][0x194], RZ ;  /* 0x00006500ed1d7a24 */ /* 0x010fc600078e02ff */
[----:B------:R-:W4:Y:S04]  /*9cb70*/  LDL.LU R242, [R1+0x3c] ;  /* 0x00003c0001f27983 */ /* 0x000f280000300800 */
[----:B------:R-:W4:Y:S01]  /*9cb80*/  LDL.LU R237, [R1+0x40] ;  /* 0x0000400001ed7983 */ /* 0x000f220000300800 */
[----:B------:R-:W-:Y:S02]  /*9cb90*/  LEA R28, P4, R29, c[0x0][0x170], 0x2 ;  /* 0x00005c001d1c7a11 */ /* 0x000fe400078810ff */
[C---:B------:R-:W-:Y:S01]  /*9cba0*/  ISETP.LT.AND P1, PT, R3.reuse, c[0x0][0x17c], !P0 ;  /* 0x00005f0003007a0c */ /* 0x040fe20004721270 */
[----:B------:R-:W4:Y:S01]  /*9cbb0*/  LDL.LU R245, [R1+0x10] ;  /* 0x0000100001f57983 */ /* 0x000f220000300800 */
[----:B------:R-:W-:Y:S01]  /*9cbc0*/  IMAD R3, R3, c[0x0][0x198], RZ ;  /* 0x0000660003037a24 */ /* 0x000fe200078e02ff */
[C---:B------:R-:W-:Y:S01]  /*9cbd0*/  ISETP.LT.AND P2, PT, R252.reuse, c[0x0][0x17c], !P0 ;  /* 0x00005f00fc007a0c */ /* 0x040fe20004741270 */
[----:B------:R-:W-:Y:S01]  /*9cbe0*/  IMAD R252, R252, c[0x0][0x198], RZ ;  /* 0x00006600fcfc7a24 */ /* 0x000fe200078e02ff */
[----:B------:R-:W-:-:S02]  /*9cbf0*/  LEA.HI.X.SX32 R29, R29, c[0x0][0x174], 0x2, P4 ;  /* 0x00005d001d1d7a11 */ /* 0x000fc400020f16ff */
[-C--:B------:R-:W-:Y:S02]  /*9cc00*/  LEA R24, P4, R25, R28.reuse, 0x2 ;  /* 0x0000001c19187211 */ /* 0x080fe400078810ff */
[-C--:B------:R-:W-:Y:S02]  /*9cc10*/  LEA R26, P5, R3, R28.reuse, 0x2 ;  /* 0x0000001c031a7211 */ /* 0x080fe400078a10ff */
[-C--:B------:R-:W-:Y:S02]  /*9cc20*/  LEA.HI.X.SX32 R25, R25, R29.reuse, 0x2, P4 ;  /* 0x0000001d19197211 */ /* 0x080fe400020f16ff */
[----:B------:R-:W-:Y:S01]  /*9cc30*/  LEA.HI.X.SX32 R27, R3, R29, 0x2, P5 ;  /* 0x0000001d031b7211 */ /* 0x000fe200028f16ff */
[----:B-1----:R-:W-:Y:S01]  /*9cc40*/  IMAD R12, R244, c[0x0][0x198], RZ ;  /* 0x00006600f40c7a24 */ /* 0x002fe200078e02ff */
[----:B--2---:R1:W-:Y:S04]  /*9cc50*/  STS.128 [R2+0x780], R56 ;  /* 0x0007803802007388 */ /* 0x0043e80000000c00 */
[----:B------:R-:W-:Y:S01]  /*9cc60*/  BAR.SYNC.DEFER_BLOCKING 0x0 ;  /* 0x0000000000007b1d */ /* 0x000fe20000010000 */
[----:B---3--:R-:W-:Y:S01]  /*9cc70*/  IMAD R13, R238, c[0x0][0x198], RZ ;  /* 0x00006600ee0d7a24 */ /* 0x008fe200078e02ff */
[----:B-1----:R-:W-:-:S04]  /*9cc80*/  LEA R2, P4, R252, R28, 0x2 ;  /* 0x0000001cfc027211 */ /* 0x002fc800078810ff */
[----:B------:R-:W-:Y:S02]  /*9cc90*/  LEA.HI.X.SX32 R3, R252, R29, 0x2, P4 ;  /* 0x0000001dfc037211 */ /* 0x000fe400020f16ff */
[----:B------:R-:W-:Y:S01]  /*9cca0*/  ISETP.LT.AND P4, PT, R244, c[0x0][0x17c], !P0 ;  /* 0x00005f00f4007a0c */ /* 0x000fe20004781270 */
[----:B------:R1:W-:Y:S01]  /*9ccb0*/  @P3 STG.E [R24.64], R241 ;  /* 0x000000f118003986 */ /* 0x0003e2000c10190c */
[----:B------:R-:W-:-:S03]  /*9ccc0*/  ISETP.LT.AND P3, PT, R238, c[0x0][0x17c], !P0 ;  /* 0x00005f00ee007a0c */ /* 0x000fc60004761270 */
[----:B------:R-:W-:Y:S04]  /*9ccd0*/  LDS.128 R56, [R236+0x1000] ;  /* 0x00100000ec387984 */ /* 0x000fe80000000c00 */
[----:B-1----:R-:W2:Y:S04]  /*9cce0*/  LDL.LU R241, [R1+0x44] ;  /* 0x0000440001f17983 */ /* 0x002ea80000300800 */
[----:B------:R-:W3:Y:S04]  /*9ccf0*/  LDL.LU R244, [R1+0x4c] ;  /* 0x00004c0001f47983 */ /* 0x000ee80000300800 */
[----:B------:R-:W3:Y:S04]  /*9cd00*/  LDL.LU R238, [R1+0x50] ;  /* 0x0000500001ee7983 */ /* 0x000ee80000300800 */
[----:B------:R-:W-:Y:S04]  /*9cd10*/  @P1 STG.E [R26.64], R228 ;  /* 0x000000e41a001986 */ /* 0x000fe8000c10190c */
[----:B------:R1:W-:Y:S01]  /*9cd20*/  @P2 STG.E [R2.64], R92 ;  /* 0x0000005c02002986 */ /* 0x0003e2000c10190c */
[C---:B-----5:R-:W-:Y:S01]  /*9cd30*/  ISETP.LT.AND P1, PT, R246.reuse, c[0x0][0x17c], !P0 ;  /* 0x00005f00f6007a0c */ /* 0x060fe20004721270 */
[----:B------:R-:W-:-:S02]  /*9cd40*/  IMAD R15, R246, c[0x0][0x198], RZ ;  /* 0x00006600f60f7a24 */ /* 0x000fc400078e02ff */
[----:B----4-:R-:W-:Y:S01]  /*9cd50*/  IMAD R24, R242, c[0x0][0x198], RZ ;  /* 0x00006600f2187a24 */ /* 0x010fe200078e02ff */
[----:B------:R-:W4:Y:S01]  /*9cd60*/  LDL.LU R246, [R1+0x54] ;  /* 0x0000540001f67983 */ /* 0x000f220000300800 */
[----:B-1----:R-:W-:-:S04]  /*9cd70*/  LEA R2, P2, R12, R28, 0x2 ;  /* 0x0000001c0c027211 */ /* 0x002fc800078410ff */
[-C--:B------:R-:W-:Y:S02]  /*9cd80*/  LEA.HI.X.SX32 R3, R12, R29.reuse, 0x2, P2 ;  /* 0x0000001d0c037211 */ /* 0x080fe400010f16ff */
[-C--:B------:R-:W-:Y:S02]  /*9cd90*/  LEA R12, P6, R13, R28.reuse, 0x2 ;  /* 0x0000001c0d0c7211 */ /* 0x080fe400078c10ff */
[----:B------:R-:W-:Y:S01]  /*9cda0*/  ISETP.LT.AND P2, PT, R242, c[0x0][0x17c], !P0 ;  /* 0x00005f00f2007a0c */ /* 0x000fe20004741270 */
[----:B------:R-:W-:Y:S01]  /*9cdb0*/  IMAD R25, R237, c[0x0][0x198], RZ ;  /* 0x00006600ed197a24 */ /* 0x000fe200078e02ff */
[----:B------:R-:W5:Y:S01]  /*9cdc0*/  LDL.LU R242, [R1] ;  /* 0x0000000001f27983 */ /* 0x000f620000300800 */
[----:B------:R-:W-:Y:S02]  /*9cdd0*/  LEA.HI.X.SX32 R13, R13, R29, 0x2, P6 ;  /* 0x0000001d0d0d7211 */ /* 0x000fe400030f16ff */
[----:B------:R-:W-:Y:S02]  /*9cde0*/  ISETP.LT.AND P6, PT, R237, c[0x0][0x17c], !P0 ;  /* 0x00005f00ed007a0c */ /* 0x000fe400047c1270 */
[----:B------:R-:W5:Y:S04]  /*9cdf0*/  LDL.LU R237, [R1+0x58] ;  /* 0x0000580001ed7983 */ /* 0x000f680000300800 */
[----:B------:R1:W-:Y:S01]  /*9ce00*/  @P4 STG.E [R2.64], R88 ;  /* 0x0000005802004986 */ /* 0x0003e2000c10190c */
[----:B------:R-:W-:-:S03]  /*9ce10*/  LEA R14, P4, R24, R28, 0x2 ;  /* 0x0000001c180e7211 */ /* 0x000fc600078810ff */
[----:B------:R1:W-:Y:S02]  /*9ce20*/  @P3 STG.E [R12.64], R245 ;  /* 0x000000f50c003986 */ /* 0x0003e4000c10190c */
[CC--:B-1----:R-:W-:Y:S02]  /*9ce30*/  LEA R2, P5, R15.reuse, R28.reuse, 0x2 ;  /* 0x0000001c0f027211 */ /* 0x0c2fe400078a10ff */
[----:B------:R-:W5:Y:S02]  /*9ce40*/  LDL.LU R245, [R1+0x5c] ;  /* 0x00005c0001f57983 */ /* 0x000f640000300800 */
[-C--:B------:R-:W-:Y:S02]  /*9ce50*/  LEA.HI.X.SX32 R3, R15, R29.reuse, 0x2, P5 ;  /* 0x0000001d0f037211 */ /* 0x080fe400028f16ff */
[-C--:B------:R-:W-:Y:S02]  /*9ce60*/  LEA.HI.X.SX32 R15, R24, R29.reuse, 0x2, P4 ;  /* 0x0000001d180f7211 */ /* 0x080fe400020f16ff */
[C---:B------:R-:W-:Y:S01]  /*9ce70*/  LEA R12, P3, R25.reuse, R28, 0x2 ;  /* 0x0000001c190c7211 */ /* 0x040fe200078610ff */
[----:B------:R1:W-:Y:S03]  /*9ce80*/  @P1 STG.E [R2.64], R224 ;  /* 0x000000e002001986 */ /* 0x0003e6000c10190c */
[----:B------:R-:W-:Y:S01]  /*9ce90*/  LEA.HI.X.SX32 R13, R25, R29, 0x2, P3 ;  /* 0x0000001d190d7211 */ /* 0x000fe200018f16ff */
[----:B------:R1:W-:Y:S01]  /*9cea0*/  @P2 STG.E [R14.64], R76 ;  /* 0x0000004c0e002986 */ /* 0x0003e2000c10190c */
[C---:B--2---:R-:W-:Y:S01]  /*9ceb0*/  ISETP.LT.AND P4, PT, R241.reuse, c[0x0][0x17c], !P0 ;  /* 0x00005f00f1007a0c */ /* 0x044fe20004781270 */
[----:B-1----:R-:W-:-:S02]  /*9cec0*/  IMAD R3, R241, c[0x0][0x198], RZ ;  /* 0x00006600f1037a24 */ /* 0x002fc400078e02ff */
[----:B------:R-:W2:Y:S01]  /*9ced0*/  LDL.LU R241, [R1+0x60] ;  /* 0x0000600001f17983 */ /* 0x000ea20000300800 */
[C---:B---3--:R-:W-:Y:S01]  /*9cee0*/  ISETP.LT.AND P3, PT, R244.reuse, c[0x0][0x17c], !P0 ;  /* 0x00005f00f4007a0c */ /* 0x048fe20004761270 */
[----:B------:R-:W-:Y:S02]  /*9cef0*/  IMAD R15, R244, c[0x0][0x198], RZ ;  /* 0x00006600f40f7a24 */ /* 0x000fe400078e02ff */
[----:B------:R-:W3:Y:S01]  /*9cf00*/  LDL.LU R244, [R1+0x64] ;  /* 0x0000640001f47983 */ /* 0x000ee20000300800 */
[C---:B------:R-:W-:Y:S01]  /*9cf10*/  ISETP.LT.AND P1, PT, R238.reuse, c[0x0][0x17c], !P0 ;  /* 0x00005f00ee007a0c */ /* 0x040fe20004721270 */
[----:B------:R-:W-:Y:S02]  /*9cf20*/  IMAD R24, R238, c[0x0][0x198], RZ ;  /* 0x00006600ee187a24 */ /* 0x000fe400078e02ff */
[----:B------:R-:W3:Y:S01]  /*9cf30*/  LDL.LU R238, [R1+0x68] ;  /* 0x0000680001ee7983 */ /* 0x000ee20000300800 */
[----:B------:R-:W-:-:S03]  /*9cf40*/  LEA R2, P2, R3, R28, 0x2 ;  /* 0x0000001c03027211 */ /* 0x000fc600078410ff */
[----:B------:R1:W-:Y:S01]  /*9cf50*/  @P6 STG.E [R12.64], R72 ;  /* 0x000000480c006986 */ /* 0x0003e2000c10190c */
[----:B------:R-:W-:Y:S02]  /*9cf60*/  LEA.HI.X.SX32 R3, R3, R29, 0x2, P2 ;  /* 0x0000001d03037211 */ /* 0x000fe400010f16ff */
[----:B-1----:R-:W-:-:S04]  /*9cf70*/  LEA R12, P5, R15, R28, 0x2 ;  /* 0x0000001c0f0c7211 */ /* 0x002fc800078a10ff */
[----:B------:R-:W-:Y:S01]  /*9cf80*/  LEA.HI.X.SX32 R13, R15, R29, 0x2, P5 ;  /* 0x0000001d0f0d7211 */ /* 0x000fe200028f16ff */
[----:B----4-:R-:W-:Y:S01]  /*9cf90*/  IMAD R25, R246, c[0x0][0x198], RZ ;  /* 0x00006600f6197a24 */ /* 0x010fe200078e02ff */
[----:B------:R-:W-:Y:S02]  /*9cfa0*/  LEA R14, P6, R24, R28, 0x2 ;  /* 0x0000001c180e7211 */ /* 0x000fe400078c10ff */
[----:B------:R-:W-:Y:S01]  /*9cfb0*/  ISETP.LT.AND P2, PT, R246, c[0x0][0x17c], !P0 ;  /* 0x00005f00f6007a0c */ /* 0x000fe20004741270 */
[----:B-----5:R-:W-:Y:S04]  /*9cfc0*/  @P4 STG.E [R2.64], R242 ;  /* 0x000000f202004986 */ /* 0x020fe8000c10190c */
[----:B------:R1:W-:Y:S01]  /*9cfd0*/  @P3 STG.E [R12.64], R64 ;  /* 0x000000400c003986 */ /* 0x0003e2000c10190c */
[----:B------:R-:W-:-:S02]  /*9cfe0*/  ISETP.LT.AND P5, PT, R237, c[0x0][0x17c], !P0 ;  /* 0x00005f00ed007a0c */ /* 0x000fc400047a1270 */
[----:B------:R-:W-:Y:S01]  /*9cff0*/  LEA.HI.X.SX32 R15, R24, R29, 0x2, P6 ;  /* 0x0000001d180f7211 */ /* 0x000fe200030f16ff */
[----:B-1----:R-:W-:Y:S02]  /*9d000*/  IMAD R12, R237, c[0x0][0x198], RZ ;  /* 0x00006600ed0c7a24 */ /* 0x002fe400078e02ff */
[----:B------:R-:W4:Y:S01]  /*9d010*/  LDL.LU R237, [R1+0x6c] ;  /* 0x00006c0001ed7983 */ /* 0x000f220000300800 */
[----:B------:R-:W-:-:S03]  /*9d020*/  LEA R2, P4, R25, R28, 0x2 ;  /* 0x0000001c19027211 */ /* 0x000fc600078810ff */
[----:B------:R-:W5:Y:S01]  /*9d030*/  LDL.LU R246, [R1+0x70] ;  /* 0x0000700001f67983 */ /* 0x000f620000300800 */
[----:B------:R-:W-:-:S03]  /*9d040*/  LEA.HI.X.SX32 R3, R25, R29, 0x2, P4 ;  /* 0x0000001d19037211 */ /* 0x000fc600020f16ff */
[----:B------:R-:W5:Y:S01]  /*9d050*/  LDL.LU R242, [R1+0x24] ;  /* 0x0000240001f27983 */ /* 0x000f620000300800 */
[----:B------:R-:W-:-:S03]  /*9d060*/  IMAD R13, R245, c[0x0][0x198], RZ ;  /* 0x00006600f50d7a24 */ /* 0x000fc600078e02ff */
[----:B------:R-:W-:Y:S01]  /*9d070*/  @P1 STG.E [R14.64], R52 ;  /* 0x000000340e001986 */ /* 0x000fe2000c10190c */
[----:B------:R-:W-:-:S03]  /*9d080*/  ISETP.LT.AND P1, PT, R245, c[0x0][0x17c], !P0 ;  /* 0x00005f00f5007a0c */ /* 0x000fc60004721270 */
[----:B------:R-:W5:Y:S04]  /*9d090*/  LDL.LU R245, [R1+0x74] ;  /* 0x0000740001f57983 */ /* 0x000f680000300800 */
[----:B------:R1:W-:Y:S02]  /*9d0a0*/  @P2 STG.E [R2.64], R48 ;  /* 0x0000003002002986 */ /* 0x0003e4000c10190c */
[----:B-1----:R-:W-:-:S04]  /*9d0b0*/  LEA R2, P3, R12, R28, 0x2 ;  /* 0x0000001c0c027211 */ /* 0x002fc800078610ff */
[----:B------:R-:W-:Y:S02]  /*9d0c0*/  LEA.HI.X.SX32 R3, R12, R29, 0x2, P3 ;  /* 0x0000001d0c037211 */ /* 0x000fe400018f16ff */
[----:B------:R-:W-:-:S04]  /*9d0d0*/  LEA R12, P4, R13, R28, 0x2 ;  /* 0x0000001c0d0c7211 */ /* 0x000fc800078810ff */
[----:B------:R-:W-:Y:S02]  /*9d0e0*/  LEA.HI.X.SX32 R13, R13, R29, 0x2, P4 ;  /* 0x0000001d0d0d7211 */ /* 0x000fe400020f16ff */
[C---:B--2---:R-:W-:Y:S01]  /*9d0f0*/  ISETP.LT.AND P2, PT, R241.reuse, c[0x0][0x17c], !P0 ;  /* 0x00005f00f1007a0c */ /* 0x044fe20004741270 */
[----:B------:R-:W-:Y:S02]  /*9d100*/  IMAD R15, R241, c[0x0][0x198], RZ ;  /* 0x00006600f10f7a24 */ /* 0x000fe400078e02ff */
[----:B------:R-:W2:Y:S01]  /*9d110*/  LDL.LU R241, [R1+0x78] ;  /* 0x0000780001f17983 */ /* 0x000ea20000300800 */
[C---:B---3--:R-:W-:Y:S01]  /*9d120*/  ISETP.LT.AND P3, PT, R244.reuse, c[0x0][0x17c], !P0 ;  /* 0x00005f00f4007a0c */ /* 0x048fe20004761270 */
[----:B------:R-:W-:Y:S02]  /*9d130*/  IMAD R24, R244, c[0x0][0x198], RZ ;  /* 0x00006600f4187a24 */ /* 0x000fe400078e02ff */
[----:B------:R-:W3:Y:S01]  /*9d140*/  LDL.LU R244, [R1+0x7c] ;  /* 0x00007c0001f47983 */ /* 0x000ee20000300800 */
[C---:B------:R-:W-:Y:S01]  /*9d150*/  ISETP.LT.AND P4, PT, R238.reuse, c[0x0][0x17c], !P0 ;  /* 0x00005f00ee007a0c */ /* 0x040fe20004781270 */
[----:B------:R-:W-:-:S02]  /*9d160*/  IMAD R25, R238, c[0x0][0x198], RZ ;  /* 0x00006600ee197a24 */ /* 0x000fc400078e02ff */
[----:B------:R-:W3:Y:S04]  /*9d170*/  LDL.LU R243, [R1+0x14] ;  /* 0x0000140001f37983 */ /* 0x000ee80000300800 */
[----:B------:R-:W3:Y:S04]  /*9d180*/  LDL.LU R238, [R1+0x80] ;  /* 0x0000800001ee7983 */ /* 0x000ee80000300800 */
[----:B------:R1:W-:Y:S01]  /*9d190*/  @P5 STG.E [R2.64], R248 ;  /* 0x000000f802005986 */ /* 0x0003e2000c10190c */
[----:B------:R-:W-:-:S03]  /*9d1a0*/  LEA R14, P5, R24, R28, 0x2 ;  /* 0x0000001c180e7211 */ /* 0x000fc600078a10ff */
[----:B------:R1:W-:Y:S02]  /*9d1b0*/  @P1 STG.E [R12.64], R40 ;  /* 0x000000280c001986 */ /* 0x0003e4000c10190c */
[----:B-1----:R-:W-:-:S04]  /*9d1c0*/  LEA R2, P6, R15, R28, 0x2 ;  /* 0x0000001c0f027211 */ /* 0x002fc800078c10ff */
[-C--:B------:R-:W-:Y:S02]  /*9d1d0*/  LEA.HI.X.SX32 R3, R15, R29.reuse, 0x2, P6 ;  /* 0x0000001d0f037211 */ /* 0x080fe400030f16ff */
[-C--:B------:R-:W-:Y:S02]  /*9d1e0*/  LEA.HI.X.SX32 R15, R24, R29.reuse, 0x2, P5 ;  /* 0x0000001d180f7211 */ /* 0x080fe400028f16ff */
[C---:B------:R-:W-:Y:S01]  /*9d1f0*/  LEA R12, P1, R25.reuse, R28, 0x2 ;  /* 0x0000001c190c7211 */ /* 0x040fe200078210ff */
[----:B------:R1:W-:Y:S03]  /*9d200*/  @P2 STG.E [R2.64], R36 ;  /* 0x0000002402002986 */ /* 0x0003e6000c10190c */
[----:B------:R-:W-:Y:S01]  /*9d210*/  LEA.HI.X.SX32 R13, R25, R29, 0x2, P1 ;  /* 0x0000001d190d7211 */ /* 0x000fe200008f16ff */
[----:B------:R5:W-:Y:S01]  /*9d220*/  @P3 STG.E [R14.64], R4 ;  /* 0x000000040e003986 */ /* 0x000be2000c10190c */
[C---:B----4-:R-:W-:Y:S01]  /*9d230*/  ISETP.LT.AND P5, PT, R237.reuse, c[0x0][0x17c], !P0 ;  /* 0x00005f00ed007a0c */ /* 0x050fe200047a1270 */
[----:B-1----:R-:W-:-:S02]  /*9d240*/  IMAD R3, R237, c[0x0][0x198], RZ ;  /* 0x00006600ed037a24 */ /* 0x002fc400078e02ff */
[----:B------:R-:W4:Y:S01]  /*9d250*/  LDL.LU R237, [R1+0x84] ;  /* 0x0000840001ed7983 */ /* 0x000f220000300800 */
[C---:B-----5:R-:W-:Y:S01]  /*9d260*/  ISETP.LT.AND P3, PT, R246.reuse, c[0x0][0x17c], !P0 ;  /* 0x00005f00f6007a0c */ /* 0x060fe20004761270 */
[----:B------:R-:W-:Y:S02]  /*9d270*/  IMAD R4, R246, c[0x0][0x198], RZ ;  /* 0x00006600f6047a24 */ /* 0x000fe400078e02ff */
[----:B------:R-:W5:Y:S04]  /*9d280*/  LDL.LU R246, [R1+0x88] ;  /* 0x0000880001f67983 */ /* 0x000f680000300800 */
[----:B------:R1:W-:Y:S01]  /*9d290*/  @P4 STG.E [R12.64], R242 ;  /* 0x000000f20c004986 */ /* 0x0003e2000c10190c */
[-C--:B------:R-:W-:Y:S01]  /*9d2a0*/  LEA R2, P2, R3, R28.reuse, 0x2 ;  /* 0x0000001c03027211 */ /* 0x080fe200078410ff */
[C---:B------:R-:W-:Y:S01]  /*9d2b0*/  IMAD R15, R245.reuse, c[0x0][0x198], RZ ;  /* 0x00006600f50f7a24 */ /* 0x040fe200078e02ff */
[----:B------:R-:W-:Y:S01]  /*9d2c0*/  ISETP.LT.AND P1, PT, R245, c[0x0][0x17c], !P0 ;  /* 0x00005f00f5007a0c */ /* 0x000fe20004721270 */
[----:B-1----:R-:W5:Y:S01]  /*9d2d0*/  LDL.LU R242, [R1+0x8c] ;  /* 0x00008c0001f27983 */ /* 0x002f620000300800 */
[----:B------:R-:W-:-:S02]  /*9d2e0*/  LEA R12, P4, R4, R28, 0x2 ;  /* 0x0000001c040c7211 */ /* 0x000fc400078810ff */
[----:B------:R-:W-:Y:S01]  /*9d2f0*/  LEA R14, P6, R15, R28, 0x2 ;  /* 0x0000001c0f0e7211 */ /* 0x000fe200078c10ff */
[----:B------:R-:W5:Y:S01]  /*9d300*/  LDL.LU R245, [R1+0x4] ;  /* 0x0000040001f57983 */ /* 0x000f620000300800 */
[-C--:B------:R-:W-:Y:S02]  /*9d310*/  LEA.HI.X.SX32 R3, R3, R29.reuse, 0x2, P2 ;  /* 0x0000001d03037211 */ /* 0x080fe400010f16ff */
[-C--:B------:R-:W-:Y:S02]  /*9d320*/  LEA.HI.X.SX32 R13, R4, R29.reuse, 0x2, P4 ;  /* 0x0000001d040d7211 */ /* 0x080fe400020f16ff */
[----:B------:R-:W-:Y:S01]  /*9d330*/  LEA.HI.X.SX32 R15, R15, R29, 0x2, P6 ;  /* 0x0000001d0f0f7211 */ /* 0x000fe200030f16ff */
[----:B------:R-:W-:Y:S04]  /*9d340*/  @P5 STG.E [R2.64], R229 ;  /* 0x000000e502005986 */ /* 0x000fe8000c10190c */
[----:B------:R1:W-:Y:S04]  /*9d350*/  @P3 STG.E [R12.64], R93 ;  /* 0x0000005d0c003986 */ /* 0x0003e8000c10190c */
[----:B------:R-:W-:Y:S01]  /*9d360*/  @P1 STG.E [R14.64], R89 ;  /* 0x000000590e001986 */ /* 0x000fe2000c10190c */
[C---:B--2---:R-:W-:Y:S01]  /*9d370*/  ISETP.LT.AND P2, PT, R241.reuse, c[0x0][0x17c], !P0 ;  /* 0x00005f00f1007a0c */ /* 0x044fe20004741270 */
[----:B------:R-:W-:-:S02]  /*9d380*/  IMAD R24, R241, c[0x0][0x198], RZ ;  /* 0x00006600f1187a24 */ /* 0x000fc400078e02ff */
[----:B------:R-:W2:Y:S01]  /*9d390*/  LDL.LU R241, [R1+0x90] ;  /* 0x0000900001f17983 */ /* 0x000ea20000300800 */
[C---:B---3--:R-:W-:Y:S01]  /*9d3a0*/  ISETP.LT.AND P5, PT, R244.reuse, c[0x0][0x17c], !P0 ;  /* 0x00005f00f4007a0c */ /* 0x048fe200047a1270 */
[----:B------:R-:W-:Y:S02]  /*9d3b0*/  IMAD R4, R244, c[0x0][0x198], RZ ;  /* 0x00006600f4047a24 */ /* 0x000fe400078e02ff */
[----:B------:R-:W3:Y:S01]  /*9d3c0*/  LDL.LU R244, [R1+0x94] ;  /* 0x0000940001f47983 */ /* 0x000ee20000300800 */
[C---:B------:R-:W-:Y:S01]  /*9d3d0*/  ISETP.LT.AND P1, PT, R238.reuse, c[0x0][0x17c], !P0 ;  /* 0x00005f00ee007a0c */ /* 0x040fe20004721270 */
[----:B-1----:R-:W-:Y:S02]  /*9d3e0*/  IMAD R13, R238, c[0x0][0x198], RZ ;  /* 0x00006600ee0d7a24 */ /* 0x002fe400078e02ff */
[----:B------:R-:W3:Y:S01]  /*9d3f0*/  LDL.LU R238, [R1+0x98] ;  /* 0x0000980001ee7983 */ /* 0x000ee20000300800 */
[----:B------:R-:W-:-:S04]  /*9d400*/  LEA R2, P4, R24, R28, 0x2 ;  /* 0x0000001c18027211 */ /* 0x000fc800078810ff */
[----:B------:R-:W-:-:S05]  /*9d410*/  LEA.HI.X.SX32 R3, R24, R29, 0x2, P4 ;  /* 0x0000001d18037211 */ /* 0x000fca00020f16ff */
[----:B------:R1:W-:Y:S01]  /*9d420*/  @P2 STG.E [R2.64], R243 ;  /* 0x000000f302002986 */ /* 0x0003e2000c10190c */
[-C--:B------:R-:W-:Y:S02]  /*9d430*/  LEA R12, P4, R13, R28.reuse, 0x2 ;  /* 0x0000001c0d0c7211 */ /* 0x080fe400078810ff */
[----:B-1----:R-:W-:-:S04]  /*9d440*/  LEA R2, P3, R4, R28, 0x2 ;  /* 0x0000001c04027211 */ /* 0x002fc800078610ff */
[-C--:B------:R-:W-:Y:S02]  /*9d450*/  LEA.HI.X.SX32 R3, R4, R29.reuse, 0x2, P3 ;  /* 0x0000001d04037211 */ /* 0x080fe400018f16ff */
[----:B------:R-:W-:-:S03]  /*9d460*/  LEA.HI.X.SX32 R13, R13, R29, 0x2, P4 ;  /* 0x0000001d0d0d7211 */ /* 0x000fc600020f16ff */
[----:B------:R1:W-:Y:S01]  /*9d470*/  @P5 STG.E [R2.64], R225 ;  /* 0x000000e102005986 */ /* 0x0003e2000c10190c */
[C---:B----4-:R-:W-:Y:S01]  /*9d480*/  IMAD R4, R237.reuse, c[0x0][0x198], RZ ;  /* 0x00006600ed047a24 */ /* 0x050fe200078e02ff */
[----:B------:R-:W-:Y:S02]  /*9d490*/  ISETP.LT.AND P2, PT, R237, c[0x0][0x17c], !P0 ;  /* 0x00005f00ed007a0c */ /* 0x000fe40004741270 */
[----:B------:R-:W4:Y:S01]  /*9d4a0*/  LDL.LU R237, [R1+0x9c] ;  /* 0x00009c0001ed7983 */ /* 0x000f220000300800 */
[C---:B-----5:R-:W-:Y:S01]  /*9d4b0*/  IMAD R15, R246.reuse, c[0x0][0x198], RZ ;  /* 0x00006600f60f7a24 */ /* 0x060fe200078e02ff */
[----:B------:R-:W-:Y:S02]  /*9d4c0*/  ISETP.LT.AND P3, PT, R246, c[0x0][0x17c], !P0 ;  /* 0x00005f00f6007a0c */ /* 0x000fe40004761270 */
[-C--:B-1----:R-:W-:Y:S02]  /*9d4d0*/  LEA R2, P6, R4, R28.reuse, 0x2 ;  /* 0x0000001c04027211 */ /* 0x082fe400078c10ff */
[----:B------:R-:W-:-:S02]  /*9d4e0*/  LEA R14, P5, R15, R28, 0x2 ;  /* 0x0000001c0f0e7211 */ /* 0x000fc400078a10ff */
[-C--:B------:R-:W-:Y:S02]  /*9d4f0*/  LEA.HI.X.SX32 R3, R4, R29.reuse, 0x2, P6 ;  /* 0x0000001d04037211 */ /* 0x080fe400030f16ff */
[----:B------:R-:W-:Y:S02]  /*9d500*/  LEA.HI.X.SX32 R15, R15, R29, 0x2, P5 ;  /* 0x0000001d0f0f7211 */ /* 0x000fe400028f16ff */
[C---:B------:R-:W-:Y:S01]  /*9d510*/  ISETP.LT.AND P4, PT, R242.reuse, c[0x0][0x17c], !P0 ;  /* 0x00005f00f2007a0c */ /* 0x040fe20004781270 */
[----:B------:R-:W-:Y:S02]  /*9d520*/  IMAD R24, R242, c[0x0][0x198], RZ ;  /* 0x00006600f2187a24 */ /* 0x000fe400078e02ff */
[----:B------:R-:W5:Y:S04]  /*9d530*/  LDL.LU R242, [R1+0xb0] ;  /* 0x0000b00001f27983 */ /* 0x000f680000300800 */
[----:B------:R1:W-:Y:S04]  /*9d540*/  @P1 STG.E [R12.64], R77 ;  /* 0x0000004d0c001986 */ /* 0x0003e8000c10190c */
[----:B------:R-:W-:Y:S04]  /*9d550*/  @P2 STG.E [R2.64], R73 ;  /* 0x0000004902002986 */ /* 0x000fe8000c10190c */
[----:B------:R1:W-:Y:S02]  /*9d560*/  @P3 STG.E [R14.64], R245 ;  /* 0x000000f50e003986 */ /* 0x0003e4000c10190c */
[----:B-1----:R-:W-:-:S02]  /*9d570*/  LEA R12, P1, R24, R28, 0x2 ;  /* 0x0000001c180c7211 */ /* 0x002fc400078210ff */
[----:B------:R-:W5:Y:S02]  /*9d580*/  LDL.LU R245, [R1+0xb4] ;  /* 0x0000b40001f57983 */ /* 0x000f640000300800 */
        /* <DEDUP_REMOVED lines=9> */
[----:B------:R-:W3:Y:S01]  /*9d620*/  LDL.LU R238, [R1+0xd0] ;  /* 0x0000d00001ee7983 */ /* 0x000ee20000300800 */
[----:B------:R-:W-:-:S03]  /*9d630*/  LEA R2, P2, R3, R28, 0x2 ;  /* 0x0000001c03027211 */ /* 0x000fc600078410ff */
[----:B------:R1:W-:Y:S01]  /*9d640*/  @P4 STG.E [R12.64], R65 ;  /* 0x000000410c004986 */ /* 0x0003e2000c10190c */
[----:B------:R-:W-:Y:S02]  /*9d650*/  LEA.HI.X.SX32 R3, R3, R29, 0x2, P2 ;  /* 0x0000001d03037211 */ /* 0x000fe400010f16ff */
[----:B------:R-:W-:-:S03]  /*9d660*/  LEA R14, P6, R15, R28, 0x2 ;  /* 0x0000001c0f0e7211 */ /* 0x000fc600078c10ff */
[----:B------:R4:W-:Y:S01]  /*9d670*/  @P5 STG.E [R2.64], R53 ;  /* 0x0000003502005986 */ /* 0x0009e2000c10190c */
[----:B-1----:R-:W-:-:S04]  /*9d680*/  LEA R12, P4, R4, R28, 0x2 ;  /* 0x0000001c040c7211 */ /* 0x002fc800078810ff */
[-C--:B------:R-:W-:Y:S02]  /*9d690*/  LEA.HI.X.SX32 R13, R4, R29.reuse, 0x2, P4 ;  /* 0x0000001d040d7211 */ /* 0x080fe400020f16ff */
[----:B------:R-:W-:-:S03]  /*9d6a0*/  LEA.HI.X.SX32 R15, R15, R29, 0x2, P6 ;  /* 0x0000001d0f0f7211 */ /* 0x000fc600030f16ff */
[----:B------:R-:W-:Y:S01]  /*9d6b0*/  @P3 STG.E [R12.64], R49 ;  /* 0x000000310c003986 */ /* 0x000fe2000c10190c */
[C---:B----4-:R-:W-:Y:S01]  /*9d6c0*/  IMAD R24, R237.reuse, c[0x0][0x198], RZ ;  /* 0x00006600ed187a24 */ /* 0x050fe200078e02ff */
[----:B------:R-:W-:Y:S02]  /*9d6d0*/  ISETP.LT.AND P2, PT, R237, c[0x0][0x17c], !P0 ;  /* 0x00005f00ed007a0c */ /* 0x000fe40004741270 */
[----:B------:R-:W4:Y:S02]  /*9d6e0*/  LDL.LU R237, [R1+0x28] ;  /* 0x0000280001ed7983 */ /* 0x000f240000300800 */
[C---:B------:R-:W-:Y:S02]  /*9d6f0*/  LEA R2, P4, R24.reuse, R28, 0x2 ;  /* 0x0000001c18027211 */ /* 0x040fe400078810ff */
[----:B------:R-:W4:Y:S02]  /*9d700*/  LDL.LU R246, [R1+0xd4] ;  /* 0x0000d40001f67983 */ /* 0x000f240000300800 */
[----:B------:R-:W-:-:S02]  /*9d710*/  LEA.HI.X.SX32 R3, R24, R29, 0x2, P4 ;  /* 0x0000001d18037211 */ /* 0x000fc400020f16ff */
[----:B------:R-:W-:Y:S01]  /*9d720*/  @P1 STG.E [R14.64], R249 ;  /* 0x000000f90e001986 */ /* 0x000fe2000c10190c */
[C---:B-----5:R-:W-:Y:S01]  /*9d730*/  ISETP.LT.AND P5, PT, R242.reuse, c[0x0][0x17c], !P0 ;  /* 0x00005f00f2007a0c */ /* 0x060fe200047a1270 */
[----:B------:R-:W-:Y:S02]  /*9d740*/  IMAD R4, R242, c[0x0][0x198], RZ ;  /* 0x00006600f2047a24 */ /* 0x000fe400078e02ff */
[----:B------:R-:W5:Y:S04]  /*9d750*/  LDL.LU R242, [R1+0xd8] ;  /* 0x0000d80001f27983 */ /* 0x000f680000300800 */
[----:B------:R1:W-:Y:S02]  /*9d760*/  @P2 STG.E [R2.64], R41 ;  /* 0x0000002902002986 */ /* 0x0003e4000c10190c */
[----:B-1----:R-:W-:-:S02]  /*9d770*/  LEA R2, P3, R4, R28, 0x2 ;  /* 0x0000001c04027211 */ /* 0x002fc400078610ff */
[C---:B------:R-:W-:Y:S01]  /*9d780*/  ISETP.LT.AND P1, PT, R245.reuse, c[0x0][0x17c], !P0 ;  /* 0x00005f00f5007a0c */ /* 0x040fe20004721270 */
[----:B------:R-:W-:Y:S02]  /*9d790*/  IMAD R13, R245, c[0x0][0x198], RZ ;  /* 0x00006600f50d7a24 */ /* 0x000fe400078e02ff */
[----:B------:R-:W5:Y:S01]  /*9d7a0*/  LDL.LU R245, [R1+0xdc] ;  /* 0x0000dc0001f57983 */ /* 0x000f620000300800 */
        /* <DEDUP_REMOVED lines=12> */
[----:B------:R1:W-:Y:S01]  /*9d870*/  @P5 STG.E [R2.64], R37 ;  /* 0x0000002502005986 */ /* 0x0003e2000c10190c */
[----:B------:R-:W-:-:S04]  /*9d880*/  LEA R14, P5, R15, R28, 0x2 ;  /* 0x0000001c0f0e7211 */ /* 0x000fc800078a10ff */
[----:B------:R-:W-:Y:S02]  /*9d890*/  LEA.HI.X.SX32 R15, R15, R29, 0x2, P5 ;  /* 0x0000001d0f0f7211 */ /* 0x000fe400028f16ff */
[----:B-1----:R-:W-:-:S04]  /*9d8a0*/  LEA R2, P6, R4, R28, 0x2 ;  /* 0x0000001c04027211 */ /* 0x002fc800078c10ff */
[----:B------:R-:W-:Y:S01]  /*9d8b0*/  LEA.HI.X.SX32 R3, R4, R29, 0x2, P6 ;  /* 0x0000001d04037211 */ /* 0x000fe200030f16ff */
[----:B------:R1:W-:Y:S01]  /*9d8c0*/  @P1 STG.E [R12.64], R5 ;  /* 0x000000050c001986 */ /* 0x0003e2000c10190c */
[----:B------:R-:W-:-:S03]  /*9d8d0*/  LEA R4, P1, R24, R28, 0x2 ;  /* 0x0000001c18047211 */ /* 0x000fc600078210ff */
[----:B----4-:R4:W-:Y:S04]  /*9d8e0*/  @P2 STG.E [R2.64], R237 ;  /* 0x000000ed02002986 */ /* 0x0109e8000c10190c */
[----:B------:R-:W-:Y:S01]  /*9d8f0*/  @P3 STG.E [R14.64], R230 ;  /* 0x000000e60e003986 */ /* 0x000fe2000c10190c */
[----:B------:R-:W-:Y:S02]  /*9d900*/  ISETP.LT.AND P5, PT, R246, c[0x0][0x17c], !P0 ;  /* 0x00005f00f6007a0c */ /* 0x000fe400047a1270 */
[----:B-1----:R-:W-:Y:S02]  /*9d910*/  LEA.HI.X.SX32 R5, R24, R29, 0x2, P1 ;  /* 0x0000001d18057211 */ /* 0x002fe400008f16ff */
[----:B------:R-:W-:Y:S01]  /*9d920*/  LDS.128 R24, [R0+0x800] ;  /* 0x0008000000187984 */ /* 0x000fe20000000c00 */
[----:B----4-:R-:W-:-:S03]  /*9d930*/  IMAD R3, R246, c[0x0][0x198], RZ ;  /* 0x00006600f6037a24 */ /* 0x010fc600078e02ff */
[----:B------:R-:W4:Y:S04]  /*9d940*/  LDL.LU R237, [R1+0xf8] ;  /* 0x0000f80001ed7983 */ /* 0x000f280000300800 */
[----:B------:R-:W4:Y:S01]  /*9d950*/  LDL.LU R246, [R1+0xfc] ;  /* 0x0000fc0001f67983 */ /* 0x000f220000300800 */
[C---:B-----5:R-:W-:Y:S01]  /*9d960*/  ISETP.LT.AND P3, PT, R242.reuse, c[0x0][0x17c], !P0 ;  /* 0x00005f00f2007a0c */ /* 0x060fe20004761270 */
[----:B------:R-:W-:Y:S02]  /*9d970*/  IMAD R13, R242, c[0x0][0x198], RZ ;  /* 0x00006600f20d7a24 */ /* 0x000fe400078e02ff */
[----:B------:R-:W5:Y:S01]  /*9d980*/  LDL.LU R242, [R1+0x100] ;  /* 0x0001000001f27983 */ /* 0x000f620000300800 */
[----:B------:R-:W-:-:S03]  /*9d990*/  LEA R2, P2, R3, R28, 0x2 ;  /* 0x0000001c03027211 */ /* 0x000fc600078410ff */
[----:B------:R1:W-:Y:S01]  /*9d9a0*/  @P4 STG.E [R4.64], R94 ;  /* 0x0000005e04004986 */ /* 0x0003e2000c10190c */
[-C--:B------:R-:W-:Y:S02]  /*9d9b0*/  LEA.HI.X.SX32 R3, R3, R29.reuse, 0x2, P2 ;  /* 0x0000001d03037211 */ /* 0x080fe400010f16ff */
[----:B-1----:R-:W-:Y:S02]  /*9d9c0*/  LEA R4, P4, R13, R28, 0x2 ;  /* 0x0000001c0d047211 */ /* 0x002fe400078810ff */
[C---:B------:R-:W-:Y:S01]  /*9d9d0*/  ISETP.LT.AND P1, PT, R245.reuse, c[0x0][0x17c], !P0 ;  /* 0x00005f00f5007a0c */ /* 0x040fe20004721270 */
[----:B------:R-:W-:Y:S02]  /*9d9e0*/  IMAD R14, R245, c[0x0][0x198], RZ ;  /* 0x00006600f50e7a24 */ /* 0x000fe400078e02ff */
[----:B------:R-:W5:Y:S01]  /*9d9f0*/  LDL.LU R245, [R1+0x104] ;  /* 0x0001040001f57983 */ /* 0x000f620000300800 */
[----:B------:R-:W-:-:S03]  /*9da00*/  LEA.HI.X.SX32 R5, R13, R29, 0x2, P4 ;  /* 0x0000001d0d057211 */ /* 0x000fc600020f16ff */
[----:B------:R-:W-:Y:S01]  /*9da10*/  @P5 STG.E [R2.64], R90 ;  /* 0x0000005a02005986 */ /* 0x000fe2000c10190c */
[C---:B--2---:R-:W-:Y:S01]  /*9da20*/  ISETP.LT.AND P2, PT, R241.reuse, c[0x0][0x17c], !P0 ;  /* 0x00005f00f1007a0c */ /* 0x044fe20004741270 */
[----:B------:R-:W-:Y:S02]  /*9da30*/  IMAD R15, R241, c[0x0][0x198], RZ ;  /* 0x00006600f10f7a24 */ /* 0x000fe400078e02ff */
[----:B------:R-:W2:Y:S04]  /*9da40*/  LDL.LU R241, [R1+0x8] ;  /* 0x0000080001f17983 */ /* 0x000ea80000300800 */
[----:B---3--:R1:W-:Y:S01]  /*9da50*/  @P3 STG.E [R4.64], R244 ;  /* 0x000000f404003986 */ /* 0x0083e2000c10190c */
[----:B------:R-:W-:-:S03]  /*9da60*/  ISETP.LT.AND P5, PT, R238, c[0x0][0x17c], !P0 ;  /* 0x00005f00ee007a0c */ /* 0x000fc600047a1270 */
[----:B-1----:R-:W3:Y:S01]  /*9da70*/  LDL.LU R244, [R1+0x108] ;  /* 0x0001080001f47983 */ /* 0x002ee20000300800 */
[----:B------:R-:W-:-:S03]  /*9da80*/  IMAD R4, R238, c[0x0][0x198], RZ ;  /* 0x00006600ee047a24 */ /* 0x000fc600078e02ff */
[----:B------:R-:W3:Y:S01]  /*9da90*/  LDL.LU R238, [R1+0x10c] ;  /* 0x00010c0001ee7983 */ /* 0x000ee20000300800 */
[CC--:B------:R-:W-:Y:S02]  /*9daa0*/  LEA R12, P6, R14.reuse, R28.reuse, 0x2 ;  /* 0x0000001c0e0c7211 */ /* 0x0c0fe400078c10ff */
[C---:B------:R-:W-:Y:S02]  /*9dab0*/  LEA R2, P4, R15.reuse, R28, 0x2 ;  /* 0x0000001c0f027211 */ /* 0x040fe400078810ff */
[-C--:B------:R-:W-:Y:S02]  /*9dac0*/  LEA.HI.X.SX32 R13, R14, R29.reuse, 0x2, P6 ;  /* 0x0000001d0e0d7211 */ /* 0x080fe400030f16ff */
[----:B------:R-:W-:-:S03]  /*9dad0*/  LEA.HI.X.SX32 R3, R15, R29, 0x2, P4 ;  /* 0x0000001d0f037211 */ /* 0x000fc600020f16ff */
[----:B------:R-:W-:Y:S04]  /*9dae0*/  @P1 STG.E [R12.64], R226 ;  /* 0x000000e20c001986 */ /* 0x000fe8000c10190c */
[----:B------:R1:W-:Y:S02]  /*9daf0*/  @P2 STG.E [R2.64], R78 ;  /* 0x0000004e02002986 */ /* 0x0003e4000c10190c */
[----:B-1----:R-:W-:-:S04]  /*9db00*/  LEA R2, P3, R4, R28, 0x2 ;  /* 0x0000001c04027211 */ /* 0x002fc800078610ff */
[----:B------:R-:W-:Y:S02]  /*9db10*/  LEA.HI.X.SX32 R3, R4, R29, 0x2, P3 ;  /* 0x0000001d04037211 */ /* 0x000fe400018f16ff */
[C---:B----4-:R-:W-:Y:S01]  /*9db20*/  ISETP.LT.AND P1, PT, R237.reuse, c[0x0][0x17c], !P0 ;  /* 0x00005f00ed007a0c */ /* 0x050fe20004721270 */
[----:B------:R-:W-:Y:S02]  /*9db30*/  IMAD R5, R237, c[0x0][0x198], RZ ;  /* 0x00006600ed057a24 */ /* 0x000fe400078e02ff */
[----:B------:R-:W4:Y:S01]  /*9db40*/  LDL.LU R237, [R1+0x110] ;  /* 0x0001100001ed7983 */ /* 0x000f220000300800 */
[C---:B------:R-:W-:Y:S01]  /*9db50*/  IMAD R13, R246.reuse, c[0x0][0x198], RZ ;  /* 0x00006600f60d7a24 */ /* 0x040fe200078e02ff */
[----:B------:R-:W-:Y:S02]  /*9db60*/  ISETP.LT.AND P2, PT, R246, c[0x0][0x17c], !P0 ;  /* 0x00005f00f6007a0c */ /* 0x000fe40004741270 */
[C---:B-----5:R-:W-:Y:S01]  /*9db70*/  ISETP.LT.AND P3, PT, R242.reuse, c[0x0][0x17c], !P0 ;  /* 0x00005f00f2007a0c */ /* 0x060fe20004761270 */
[----:B------:R-:W-:-:S02]  /*9db80*/  IMAD R14, R242, c[0x0][0x198], RZ ;  /* 0x00006600f20e7a24 */ /* 0x000fc400078e02ff */
[----:B------:R-:W4:Y:S01]  /*9db90*/  LDL.LU R242, [R1+0x114] ;  /* 0x0001140001f27983 */ /* 0x000f220000300800 */
[----:B------:R-:W-:-:S03]  /*9dba0*/  LEA R4, P4, R5, R28, 0x2 ;  /* 0x0000001c05047211 */ /* 0x000fc600078810ff */
[----:B------:R1:W-:Y:S01]  /*9dbb0*/  @P5 STG.E [R2.64], R74 ;  /* 0x0000004a02005986 */ /* 0x0003e2000c10190c */
[-C--:B------:R-:W-:Y:S02]  /*9dbc0*/  LEA.HI.X.SX32 R5, R5, R29.reuse, 0x2, P4 ;  /* 0x0000001d05057211 */ /* 0x080fe400020f16ff */
[-C--:B------:R-:W-:Y:S02]  /*9dbd0*/  LEA R12, P5, R14, R28.reuse, 0x2 ;  /* 0x0000001c0e0c7211 */ /* 0x080fe400078a10ff */
[----:B-1----:R-:W-:Y:S02]  /*9dbe0*/  LEA R2, P6, R13, R28, 0x2 ;  /* 0x0000001c0d027211 */ /* 0x002fe400078c10ff */
[C---:B------:R-:W-:Y:S01]  /*9dbf0*/  ISETP.LT.AND P4, PT, R245.reuse, c[0x0][0x17c], !P0 ;  /* 0x00005f00f5007a0c */ /* 0x040fe20004781270 */
[----:B------:R-:W-:Y:S02]  /*9dc00*/  IMAD R15, R245, c[0x0][0x198], RZ ;  /* 0x00006600f50f7a24 */ /* 0x000fe400078e02ff */
[----:B------:R-:W4:Y:S01]  /*9dc10*/  LDL.LU R245, [R1+0x118] ;  /* 0x0001180001f57983 */ /* 0x000f220000300800 */
[----:B------:R-:W-:-:S02]  /*9dc20*/  LEA.HI.X.SX32 R3, R13, R29, 0x2, P6 ;  /* 0x0000001d0d037211 */ /* 0x000fc400030f16ff */
[----:B------:R-:W-:Y:S01]  /*9dc30*/  LEA.HI.X.SX32 R13, R14, R29, 0x2, P5 ;  /* 0x0000001d0e0d7211 */ /* 0x000fe200028f16ff */
[----:B--2---:R1:W-:Y:S04]  /*9dc40*/  @P1 STG.E [R4.64], R241 ;  /* 0x000000f104001986 */ /* 0x0043e8000c10190c */
[----:B------:R-:W-:Y:S04]  /*9dc50*/  @P2 STG.E [R2.64], R66 ;  /* 0x0000004202002986 */ /* 0x000fe8000c10190c */
[----:B------:R2:W-:Y:S04]  /*9dc60*/  @P3 STG.E [R12.64], R54 ;  /* 0x000000360c003986 */ /* 0x0005e8000c10190c */
[----:B-1----:R-:W5:Y:S04]  /*9dc70*/  LDL.LU R241, [R1+0x11c] ;  /* 0x00011c0001f17983 */ /* 0x002f680000300800 */
[----:B------:R-:W5:Y:S01]  /*9dc80*/  LDL.LU R243, [R1+0x120] ;  /* 0x0001200001f37983 */ /* 0x000f620000300800 */
[C---:B---3--:R-:W-:Y:S01]  /*9dc90*/  ISETP.LT.AND P3, PT, R238.reuse, c[0x0][0x17c], !P0 ;  /* 0x00005f00ee007a0c */ /* 0x048fe20004761270 */
[----:B--2---:R-:W-:-:S02]  /*9dca0*/  IMAD R13, R238, c[0x0][0x198], RZ ;  /* 0x00006600ee0d7a24 */ /* 0x004fc400078e02ff */
[----:B------:R-:W2:Y:S01]  /*9dcb0*/  LDL.LU R238, [R1+0x124] ;  /* 0x0001240001ee7983 */ /* 0x000ea20000300800 */
[CC--:B------:R-:W-:Y:S01]  /*9dcc0*/  LEA R4, P1, R15.reuse, R28.reuse, 0x2 ;  /* 0x0000001c0f047211 */ /* 0x0c0fe200078210ff */
[C---:B------:R-:W-:Y:S01]  /*9dcd0*/  IMAD R3, R244.reuse, c[0x0][0x198], RZ ;  /* 0x00006600f4037a24 */ /* 0x040fe200078e02ff */
[----:B------:R-:W-:Y:S02]  /*9dce0*/  ISETP.LT.AND P5, PT, R244, c[0x0][0x17c], !P0 ;  /* 0x00005f00f4007a0c */ /* 0x000fe400047a1270 */
[----:B------:R-:W-:Y:S01]  /*9dcf0*/  LEA.HI.X.SX32 R5, R15, R29, 0x2, P1 ;  /* 0x0000001d0f057211 */ /* 0x000fe200008f16ff */
[----:B------:R-:W3:Y:S01]  /*9dd00*/  LDL.LU R244, [R1+0x2c] ;  /* 0x00002c0001f47983 */ /* 0x000ee20000300800 */
[----:B------:R-:W-:-:S03]  /*9dd10*/  LEA R2, P2, R3, R28, 0x2 ;  /* 0x0000001c03027211 */ /* 0x000fc600078410ff */
[----:B------:R1:W-:Y:S01]  /*9dd20*/  @P4 STG.E [R4.64], R50 ;  /* 0x0000003204004986 */ /* 0x0003e2000c10190c */
[----:B------:R-:W-:-:S05]  /*9dd30*/  LEA.HI.X.SX32 R3, R3, R29, 0x2, P2 ;  /* 0x0000001d03037211 */ /* 0x000fca00010f16ff */
[----:B------:R4:W-:Y:S01]  /*9dd40*/  @P5 STG.E [R2.64], R250 ;  /* 0x000000fa02005986 */ /* 0x0009e2000c10190c */
[----:B-1----:R-:W-:-:S04]  /*9dd50*/  LEA R4, P4, R13, R28, 0x2 ;  /* 0x0000001c0d047211 */ /* 0x002fc800078810ff */
[----:B------:R-:W-:Y:S01]  /*9dd60*/  LEA.HI.X.SX32 R5, R13, R29, 0x2, P4 ;  /* 0x0000001d0d057211 */ /* 0x000fe200020f16ff */
[C---:B----4-:R-:W-:Y:S01]  /*9dd70*/  IMAD R14, R237.reuse, c[0x0][0x198], RZ ;  /* 0x00006600ed0e7a24 */ /* 0x050fe200078e02ff */
[----:B------:R-:W-:Y:S02]  /*9dd80*/  ISETP.LT.AND P1, PT, R237, c[0x0][0x17c], !P0 ;  /* 0x00005f00ed007a0c */ /* 0x000fe40004721270 */
[----:B------:R-:W4:Y:S02]  /*9dd90*/  LDL.LU R237, [R1+0x128] ;  /* 0x0001280001ed7983 */ /* 0x000f240000300800 */
[----:B------:R-:W-:Y:S01]  /*9dda0*/  LEA R12, P6, R14, R28, 0x2 ;  /* 0x0000001c0e0c7211 */ /* 0x000fe200078c10ff */
[C---:B------:R-:W-:Y:S01]  /*9ddb0*/  IMAD R15, R242.reuse, c[0x0][0x198], RZ ;  /* 0x00006600f20f7a24 */ /* 0x040fe200078e02ff */
[----:B------:R-:W-:-:S04]  /*9ddc0*/  ISETP.LT.AND P2, PT, R242, c[0x0][0x17c], !P0 ;  /* 0x00005f00f2007a0c */ /* 0x000fc80004741270 */
[C---:B------:R-:W-:Y:S01]  /*9ddd0*/  LEA R2, P4, R15.reuse, R28, 0x2 ;  /* 0x0000001c0f027211 */ /* 0x040fe200078810ff */
[----:B------:R1:W-:Y:S01]  /*9dde0*/  @P3 STG.E [R4.64], R42 ;  /* 0x0000002a04003986 */ /* 0x0003e2000c10190c */
[-C--:B------:R-:W-:Y:S02]  /*9ddf0*/  LEA.HI.X.SX32 R13, R14, R29.reuse, 0x2, P6 ;  /* 0x0000001d0e0d7211 */ /* 0x080fe400030f16ff */
[----:B------:R-:W-:-:S03]  /*9de00*/  LEA.HI.X.SX32 R3, R15, R29, 0x2, P4 ;  /* 0x0000001d0f037211 */ /* 0x000fc600020f16ff */
[----:B------:R-:W-:Y:S04]  /*9de10*/  @P1 STG.E [R12.64], R38 ;  /* 0x000000260c001986 */ /* 0x000fe8000c10190c */
[----:B------:R1:W-:Y:S01]  /*9de20*/  @P2 STG.E [R2.64], R6 ;  /* 0x0000000602002986 */ /* 0x0003e2000c10190c */
[C---:B------:R-:W-:Y:S01]  /*9de30*/  ISETP.LT.AND P5, PT, R245.reuse, c[0x0][0x17c], !P0 ;  /* 0x00005f00f5007a0c */ /* 0x040fe200047a1270 */
[----:B-1----:R-:W-:Y:S02]  /*9de40*/  IMAD R4, R245, c[0x0][0x198], RZ ;  /* 0x00006600f5047a24 */ /* 0x002fe400078e02ff */
[----:B------:R-:W4:Y:S03]  /*9de50*/  LDL.LU R245, [R1+0x12c] ;  /* 0x00012c0001f57983 */ /* 0x000f260000300800 */
[C---:B------:R-:W-:Y:S01]  /*9de60*/  LEA R2, P3, R4.reuse, R28, 0x2 ;  /* 0x0000001c04027211 */ /* 0x040fe200078610ff */
[----:B------:R-:W4:Y:S03]  /*9de70*/  LDL.LU R246, [R1+0x130] ;  /* 0x0001300001f67983 */ /* 0x000f260000300800 */
[----:B------:R-:W-:Y:S01]  /*9de80*/  LEA.HI.X.SX32 R3, R4, R29, 0x2, P3 ;  /* 0x0000001d04037211 */ /* 0x000fe200018f16ff */
[----:B------:R-:W4:Y:S01]  /*9de90*/  LDL.LU R242, [R1+0x1c] ;  /* 0x00001c0001f27983 */ /* 0x000f220000300800 */
[C---:B-----5:R-:W-:Y:S01]  /*9dea0*/  ISETP.LT.AND P1, PT, R241.reuse, c[0x0][0x17c], !P0 ;  /* 0x00005f00f1007a0c */ /* 0x060fe20004721270 */
[----:B------:R-:W-:-:S02]  /*9deb0*/  IMAD R5, R241, c[0x0][0x198], RZ ;  /* 0x00006600f1057a24 */ /* 0x000fc400078e02ff */
[----:B------:R-:W5:Y:S01]  /*9dec0*/  LDL.LU R241, [R1+0x134] ;  /* 0x0001340001f17983 */ /* 0x000f620000300800 */
[C---:B--2---:R-:W-:Y:S01]  /*9ded0*/  ISETP.LT.AND P3, PT, R238.reuse, c[0x0][0x17c], !P0 ;  /* 0x00005f00ee007a0c */ /* 0x044fe20004761270 */
[----:B------:R-:W-:Y:S02]  /*9dee0*/  IMAD R13, R238, c[0x0][0x198], RZ ;  /* 0x00006600ee0d7a24 */ /* 0x000fe400078e02ff */
[----:B------:R-:W2:Y:S01]  /*9def0*/  LDL.LU R238, [R1+0x138] ;  /* 0x0001380001ee7983 */ /* 0x000ea20000300800 */
[C---:B------:R-:W-:Y:S01]  /*9df00*/  IMAD R6, R243.reuse, c[0x0][0x198], RZ ;  /* 0x00006600f3067a24 */ /* 0x040fe200078e02ff */
[----:B------:R-:W-:Y:S02]  /*9df10*/  ISETP.LT.AND P2, PT, R243, c[0x0][0x17c], !P0 ;  /* 0x00005f00f3007a0c */ /* 0x000fe40004741270 */
[-C--:B------:R-:W-:Y:S01]  /*9df20*/  LEA R4, P4, R5, R28.reuse, 0x2 ;  /* 0x0000001c05047211 */ /* 0x080fe200078810ff */
[----:B---3--:R1:W-:Y:S01]  /*9df30*/  @P5 STG.E [R2.64], R244 ;  /* 0x000000f402005986 */ /* 0x0083e2000c10190c */
[----:B------:R-:W-:-:S02]  /*9df40*/  LEA R12, P5, R13, R28, 0x2 ;  /* 0x0000001c0d0c7211 */ /* 0x000fc400078a10ff */
[-C--:B------:R-:W-:Y:S02]  /*9df50*/  LEA.HI.X.SX32 R5, R5, R29.reuse, 0x2, P4 ;  /* 0x0000001d05057211 */ /* 0x080fe400020f16ff */
[C---:B-1----:R-:W-:Y:S01]  /*9df60*/  LEA R2, P6, R6.reuse, R28, 0x2 ;  /* 0x0000001c06027211 */ /* 0x042fe200078c10ff */
[----:B------:R-:W3:Y:S03]  /*9df70*/  LDL.LU R244, [R1+0x13c] ;  /* 0x00013c0001f47983 */ /* 0x000ee60000300800 */
[-C--:B------:R-:W-:Y:S01]  /*9df80*/  LEA.HI.X.SX32 R3, R6, R29.reuse, 0x2, P6 ;  /* 0x0000001d06037211 */ /* 0x080fe200030f16ff */
[----:B------:R1:W-:Y:S01]  /*9df90*/  @P1 STG.E [R4.64], R231 ;  /* 0x000000e704001986 */ /* 0x0003e2000c10190c */
[----:B------:R-:W-:-:S03]  /*9dfa0*/  LEA.HI.X.SX32 R13, R13, R29, 0x2, P5 ;  /* 0x0000001d0d0d7211 */ /* 0x000fc600028f16ff */
[----:B------:R1:W-:Y:S04]  /*9dfb0*/  @P2 STG.E [R2.64], R95 ;  /* 0x0000005f02002986 */ /* 0x0003e8000c10190c */
[----:B------:R-:W-:Y:S01]  /*9dfc0*/  @P3 STG.E [R12.64], R91 ;  /* 0x0000005b0c003986 */ /* 0x000fe2000c10190c */
[C---:B----4-:R-:W-:Y:S01]  /*9dfd0*/  ISETP.LT.AND P4, PT, R237.reuse, c[0x0][0x17c], !P0 ;  /* 0x00005f00ed007a0c */ /* 0x050fe20004781270 */
[----:B------:R-:W-:Y:S02]  /*9dfe0*/  IMAD R14, R237, c[0x0][0x198], RZ ;  /* 0x00006600ed0e7a24 */ /* 0x000fe400078e02ff */
[----:B------:R-:W4:Y:S03]  /*9dff0*/  LDL.LU R237, [R1+0xc] ;  /* 0x00000c0001ed7983 */ /* 0x000f260000300800 */
[C---:B-1----:R-:W-:Y:S01]  /*9e000*/  LEA R4, P1, R14.reuse, R28, 0x2 ;  /* 0x0000001c0e047211 */ /* 0x042fe200078210ff */
[----:B------:R-:W4:Y:S03]  /*9e010*/  LDL.LU R243, [R1+0x2b0] ;  /* 0x0002b00001f37983 */ /* 0x000f260000300800 */
[----:B------:R-:W-:-:S02]  /*9e020*/  LEA.HI.X.SX32 R5, R14, R29, 0x2, P1 ;  /* 0x0000001d0e057211 */ /* 0x000fc400008f16ff */
[C---:B------:R-:W-:Y:S01]  /*9e030*/  ISETP.LT.AND P5, PT, R245.reuse, c[0x0][0x17c], !P0 ;  /* 0x00005f00f5007a0c */ /* 0x040fe200047a1270 */
[----:B------:R-:W-:Y:S02]  /*9e040*/  IMAD R3, R245, c[0x0][0x198], RZ ;  /* 0x00006600f5037a24 */ /* 0x000fe400078e02ff */
[----:B------:R-:W4:Y:S03]  /*9e050*/  LDL.LU R245, [R1+0x2b4] ;  /* 0x0002b40001f57983 */ /* 0x000f260000300800 */
[C---:B------:R-:W-:Y:S01]  /*9e060*/  LEA R2, P3, R3.reuse, R28, 0x2 ;  /* 0x0000001c03027211 */ /* 0x040fe200078610ff */
[C---:B------:R-:W-:Y:S01]  /*9e070*/  IMAD R6, R246.reuse, c[0x0][0x198], RZ ;  /* 0x00006600f6067a24 */ /* 0x040fe200078e02ff */
[----:B------:R-:W-:Y:S01]  /*9e080*/  ISETP.LT.AND P1, PT, R246, c[0x0][0x17c], !P0 ;  /* 0x00005f00f6007a0c */ /* 0x000fe20004721270 */
[----:B------:R1:W-:Y:S01]  /*9e090*/  @P4 STG.E [R4.64], R242 ;  /* 0x000000f204004986 */ /* 0x0003e2000c10190c */
[----:B------:R-:W-:-:S03]  /*9e0a0*/  LEA.HI.X.SX32 R3, R3, R29, 0x2, P3 ;  /* 0x0000001d03037211 */ /* 0x000fc600018f16ff */
[----:B------:R-:W4:Y:S04]  /*9e0b0*/  LDL.LU R246, [R1+0x2b8] ;  /* 0x0002b80001f67983 */ /* 0x000f280000300800 */
[----:B-1----:R-:W4:Y:S01]  /*9e0c0*/  LDL.LU R242, [R1+0x2e0] ;  /* 0x0002e00001f27983 */ /* 0x002f220000300800 */
[C---:B--2---:R-:W-:Y:S01]  /*9e0d0*/  ISETP.LT.AND P3, PT, R238.reuse, c[0x0][0x17c], !P0 ;  /* 0x00005f00ee007a0c */ /* 0x044fe20004761270 */
[----:B------:R-:W-:Y:S02]  /*9e0e0*/  IMAD R14, R238, c[0x0][0x198], RZ ;  /* 0x00006600ee0e7a24 */ /* 0x000fe400078e02ff */
[----:B------:R-:W2:Y:S01]  /*9e0f0*/  LDL.LU R238, [R1+0x2bc] ;  /* 0x0002bc0001ee7983 */ /* 0x000ea20000300800 */
[C---:B-----5:R-:W-:Y:S01]  /*9e100*/  IMAD R13, R241.reuse, c[0x0][0x198], RZ ;  /* 0x00006600f10d7a24 */ /* 0x060fe200078e02ff */
[----:B------:R-:W-:-:S02]  /*9e110*/  ISETP.LT.AND P2, PT, R241, c[0x0][0x17c], !P0 ;  /* 0x00005f00f1007a0c */ /* 0x000fc40004741270 */
[CC--:B------:R-:W-:Y:S01]  /*9e120*/  LEA R4, P4, R6.reuse, R28.reuse, 0x2 ;  /* 0x0000001c06047211 */ /* 0x0c0fe200078810ff */
[----:B------:R1:W-:Y:S01]  /*9e130*/  @P5 STG.E [R2.64], R227 ;  /* 0x000000e302005986 */ /* 0x0003e2000c10190c */
[C---:B------:R-:W-:Y:S02]  /*9e140*/  LEA R12, P6, R13.reuse, R28, 0x2 ;  /* 0x0000001c0d0c7211 */ /* 0x040fe400078c10ff */
[-C--:B------:R-:W-:Y:S01]  /*9e150*/  LEA.HI.X.SX32 R5, R6, R29.reuse, 0x2, P4 ;  /* 0x0000001d06057211 */ /* 0x080fe200020f16ff */
[----:B------:R-:W5:Y:S01]  /*9e160*/  LDL.LU R241, [R1+0x2d0] ;  /* 0x0002d00001f17983 */ /* 0x000f620000300800 */
[----:B------:R-:W-:-:S03]  /*9e170*/  LEA.HI.X.SX32 R13, R13, R29, 0x2, P6 ;  /* 0x0000001d0d0d7211 */ /* 0x000fc600030f16ff */
[----:B------:R3:W-:Y:S01]  /*9e180*/  @P1 STG.E [R4.64], R79 ;  /* 0x0000004f04001986 */ /* 0x0007e2000c10190c */
[----:B-1----:R-:W-:Y:S02]  /*9e190*/  LEA R2, P4, R14, R28, 0x2 ;  /* 0x0000001c0e027211 */ /* 0x002fe400078810ff */
[----:B---3--:R-:W-:Y:S02]  /*9e1a0*/  ISETP.LT.AND P1, PT, R244, c[0x0][0x17c], !P0 ;  /* 0x00005f00f4007a0c */ /* 0x008fe40004721270 */
[----:B------:R-:W-:Y:S01]  /*9e1b0*/  LEA.HI.X.SX32 R3, R14, R29, 0x2, P4 ;  /* 0x0000001d0e037211 */ /* 0x000fe200020f16ff */
[----:B------:R-:W-:Y:S01]  /*9e1c0*/  @P2 STG.E [R12.64], R75 ;  /* 0x0000004b0c002986 */ /* 0x000fe2000c10190c */
[----:B------:R-:W-:-:S03]  /*9e1d0*/  IMAD R4, R244, c[0x0][0x198], RZ ;  /* 0x00006600f4047a24 */ /* 0x000fc600078e02ff */
[----:B------:R-:W-:Y:S04]  /*9e1e0*/  LDS.128 R72, [R236+0x1800] ;  /* 0x00180000ec487984 */ /* 0x000fe80000000c00 */
[----:B------:R-:W3:Y:S04]  /*9e1f0*/  LDL.LU R244, [R1+0x2d4] ;  /* 0x0002d40001f47983 */ /* 0x000ee80000300800 */
[----:B----4-:R1:W-:Y:S02]  /*9e200*/  @P3 STG.E [R2.64], R237 ;  /* 0x000000ed02003986 */ /* 0x0103e4000c10190c */
[----:B-1----:R-:W-:-:S02]  /*9e210*/  LEA R2, P2, R4, R28, 0x2 ;  /* 0x0000001c04027211 */ /* 0x002fc400078410ff */
[----:B------:R-:W4:Y:S02]  /*9e220*/  LDL.LU R237, [R1+0x2e4] ;  /* 0x0002e40001ed7983 */ /* 0x000f240000300800 */
[----:B------:R-:W-:-:S05]  /*9e230*/  LEA.HI.X.SX32 R3, R4, R29, 0x2, P2 ;  /* 0x0000001d04037211 */ /* 0x000fca00010f16ff */
[----:B------:R1:W-:Y:S01]  /*9e240*/  @P1 STG.E [R2.64], R67 ;  /* 0x0000004302001986 */ /* 0x0003e2000c10190c */
[C---:B------:R-:W-:Y:S01]  /*9e250*/  IMAD R6, R245.reuse, c[0x0][0x198], RZ ;  /* 0x00006600f5067a24 */ /* 0x040fe200078e02ff */
[----:B------:R-:W-:Y:S01]  /*9e260*/  ISETP.LT.AND P3, PT, R245, c[0x0][0x17c], !P0 ;  /* 0x00005f00f5007a0c */ /* 0x000fe20004761270 */
[C---:B------:R-:W-:Y:S01]  /*9e270*/  IMAD R5, R243.reuse, c[0x0][0x198], RZ ;  /* 0x00006600f3057a24 */ /* 0x040fe200078e02ff */
[----:B------:R-:W4:Y:S02]  /*9e280*/  LDL.LU R245, [R1+0x2d8] ;  /* 0x0002d80001f57983 */ /* 0x000f240000300800 */
[C---:B-1----:R-:W-:Y:S02]  /*9e290*/  LEA R2, P6, R6.reuse, R28, 0x2 ;  /* 0x0000001c06027211 */ /* 0x042fe400078c10ff */
[----:B------:R-:W-:Y:S01]  /*9e2a0*/  ISETP.LT.AND P4, PT, R243, c[0x0][0x17c], !P0 ;  /* 0x00005f00f3007a0c */ /* 0x000fe20004781270 */
[----:B------:R-:W-:Y:S01]  /*9e2b0*/  LDS.128 R64, [R239+0x1800] ;  /* 0x00180000ef407984 */ /* 0x000fe20000000c00 */
[----:B------:R-:W-:-:S02]  /*9e2c0*/  LEA.HI.X.SX32 R3, R6, R29, 0x2, P6 ;  /* 0x0000001d06037211 */ /* 0x000fc400030f16ff */
[----:B------:R-:W-:Y:S02]  /*9e2d0*/  ISETP.LT.AND P1, PT, R242, c[0x0][0x17c], !P0 ;  /* 0x00005f00f2007a0c */ /* 0x000fe40004721270 */
[----:B------:R-:W4:Y:S01]  /*9e2e0*/  LDL.LU R242, [R1+0x2e8] ;  /* 0x0002e80001f27983 */ /* 0x000f220000300800 */
[C---:B--2---:R-:W-:Y:S01]  /*9e2f0*/  ISETP.LT.AND P6, PT, R238.reuse, c[0x0][0x17c], !P0 ;  /* 0x00005f00ee007a0c */ /* 0x044fe200047c1270 */
[----:B------:R-:W-:Y:S02]  /*9e300*/  IMAD R6, R238, c[0x0][0x198], RZ ;  /* 0x00006600ee067a24 */ /* 0x000fe400078e02ff */
[----:B------:R-:W2:Y:S01]  /*9e310*/  LDL.LU R238, [R1+0x2ec] ;  /* 0x0002ec0001ee7983 */ /* 0x000ea20000300800 */
[C---:B------:R-:W-:Y:S01]  /*9e320*/  LEA R4, P5, R5.reuse, R28, 0x2 ;  /* 0x0000001c05047211 */ /* 0x040fe200078a10ff */
[C---:B------:R-:W-:Y:S01]  /*9e330*/  IMAD R13, R246.reuse, c[0x0][0x198], RZ ;  /* 0x00006600f60d7a24 */ /* 0x040fe200078e02ff */
[----:B------:R-:W-:Y:S02]  /*9e340*/  ISETP.LT.AND P2, PT, R246, c[0x0][0x17c], !P0 ;  /* 0x00005f00f6007a0c */ /* 0x000fe40004741270 */
[----:B------:R-:W-:-:S02]  /*9e350*/  LEA.HI.X.SX32 R5, R5, R29, 0x2, P5 ;  /* 0x0000001d05057211 */ /* 0x000fc400028f16ff */
[----:B------:R-:W-:-:S03]  /*9e360*/  LEA R12, P5, R13, R28, 0x2 ;  /* 0x0000001c0d0c7211 */ /* 0x000fc600078a10ff */
[----:B------:R1:W-:Y:S01]  /*9e370*/  @P4 STG.E [R4.64], R55 ;  /* 0x0000003704004986 */ /* 0x0003e2000c10190c */
[----:B------:R-:W-:-:S03]  /*9e380*/  LEA.HI.X.SX32 R13, R13, R29, 0x2, P5 ;  /* 0x0000001d0d0d7211 */ /* 0x000fc600028f16ff */
[----:B------:R3:W-:Y:S01]  /*9e390*/  @P3 STG.E [R2.64], R51 ;  /* 0x0000003302003986 */ /* 0x0007e2000c10190c */
[----:B-----5:R-:W-:-:S03]  /*9e3a0*/  ISETP.LT.AND P4, PT, R241, c[0x0][0x17c], !P0 ;  /* 0x00005f00f1007a0c */ /* 0x020fc60004781270 */
[----:B------:R5:W-:Y:S01]  /*9e3b0*/  @P2 STG.E [R12.64], R251 ;  /* 0x000000fb0c002986 */ /* 0x000be2000c10190c */
[----:B-1----:R-:W-:-:S03]  /*9e3c0*/  IMAD R5, R241, c[0x0][0x198], RZ ;  /* 0x00006600f1057a24 */ /* 0x002fc600078e02ff */
[----:B------:R-:W-:Y:S01]  /*9e3d0*/  LDS.128 R48, [R0+0x1000] ;  /* 0x0010000000307984 */ /* 0x000fe20000000c00 */
[----:B---3--:R-:W-:-:S03]  /*9e3e0*/  LEA R2, P3, R6, R28, 0x2 ;  /* 0x0000001c06027211 */ /* 0x008fc600078610ff */
[----:B------:R-:W3:Y:S01]  /*9e3f0*/  LDL.LU R241, [R1+0x310] ;  /* 0x0003100001f17983 */ /* 0x000ee20000300800 */
[----:B------:R-:W-:Y:S02]  /*9e400*/  ISETP.LT.AND P2, PT, R244, c[0x0][0x17c], !P0 ;  /* 0x00005f00f4007a0c */ /* 0x000fe40004741270 */
[-C--:B------:R-:W-:Y:S01]  /*9e410*/  LEA.HI.X.SX32 R3, R6, R29.reuse, 0x2, P3 ;  /* 0x0000001d06037211 */ /* 0x080fe200018f16ff */
[----:B-----5:R-:W-:Y:S01]  /*9e420*/  IMAD R12, R244, c[0x0][0x198], RZ ;  /* 0x00006600f40c7a24 */ /* 0x020fe200078e02ff */
[CC--:B------:R-:W-:Y:S01]  /*9e430*/  LEA R4, P3, R5.reuse, R28.reuse, 0x2 ;  /* 0x0000001c05047211 */ /* 0x0c0fe200078610ff */
[----:B------:R-:W5:Y:S03]  /*9e440*/  LDL.LU R244, [R1+0x314] ;  /* 0x0003140001f47983 */ /* 0x000f660000300800 */
[-C--:B------:R-:W-:Y:S01]  /*9e450*/  LEA.HI.X.SX32 R5, R5, R29.reuse, 0x2, P3 ;  /* 0x0000001d05057211 */ /* 0x080fe200018f16ff */
[----:B------:R1:W-:Y:S04]  /*9e460*/  @P6 STG.E [R2.64], R43 ;  /* 0x0000002b02006986 */ /* 0x0003e8000c10190c */
[----:B------:R1:W-:Y:S01]  /*9e470*/  @P4 STG.E [R4.64], R39 ;  /* 0x0000002704004986 */ /* 0x0003e2000c10190c */
[----:B----4-:R-:W-:Y:S01]  /*9e480*/  ISETP.LT.AND P5, PT, R237, c[0x0][0x17c], !P0 ;  /* 0x00005f00ed007a0c */ /* 0x010fe200047a1270 */
[----:B------:R-:W-:Y:S01]  /*9e490*/  IMAD R13, R245, c[0x0][0x198], RZ ;  /* 0x00006600f50d7a24 */ /* 0x000fe200078e02ff */
[CC--:B-1----:R-:W-:Y:S01]  /*9e4a0*/  LEA R2, P6, R12.reuse, R28.reuse, 0x2 ;  /* 0x0000001c0c027211 */ /* 0x0c2fe200078c10ff */
[----:B------:R-:W4:Y:S03]  /*9e4b0*/  LDL.LU R237, [R1+0x318] ;  /* 0x0003180001ed7983 */ /* 0x000f260000300800 */
[----:B------:R-:W-:Y:S01]  /*9e4c0*/  LEA.HI.X.SX32 R3, R12, R29, 0x2, P6 ;  /* 0x0000001d0c037211 */ /* 0x000fe200030f16ff */
[----:B------:R-:W-:Y:S01]  /*9e4d0*/  IMAD.MOV.U32 R6, RZ, RZ, c[0x0][0x198] ;  /* 0x00006600ff067624 */ /* 0x000fe200078e00ff */
[----:B------:R-:W-:Y:S01]  /*9e4e0*/  LEA R4, P4, R13, R28, 0x2 ;  /* 0x0000001c0d047211 */ /* 0x000fe200078810ff */
[----:B------:R-:W-:Y:S01]  /*9e4f0*/  LDS.128 R36, [R239+0x800] ;  /* 0x00080000ef247984 */ /* 0x000fe20000000c00 */
[----:B------:R-:W-:-:S02]  /*9e500*/  ISETP.LT.AND P3, PT, R245, c[0x0][0x17c], !P0 ;  /* 0x00005f00f5007a0c */ /* 0x000fc40004761270 */
[----:B------:R-:W-:Y:S01]  /*9e510*/  LEA.HI.X.SX32 R5, R13, R29, 0x2, P4 ;  /* 0x0000001d0d057211 */ /* 0x000fe200020f16ff */
[----:B------:R1:W-:Y:S04]  /*9e520*/  @P2 STG.E [R2.64], R7 ;  /* 0x0000000702002986 */ /* 0x0003e8000c10190c */
[----:B------:R-:W4:Y:S01]  /*9e530*/  LDL.LU R245, [R1+0x31c] ;  /* 0x00031c0001f57983 */ /* 0x000f220000300800 */
[----:B------:R-:W-:-:S03]  /*9e540*/  ISETP.LT.AND P2, PT, R242, c[0x0][0x17c], !P0 ;  /* 0x00005f00f2007a0c */ /* 0x000fc60004741270 */
[----:B------:R-:W4:Y:S01]  /*9e550*/  LDL.LU R242, [R1+0x320] ;  /* 0x0003200001f27983 */ /* 0x000f220000300800 */
[----:B--2---:R-:W-:-:S03]  /*9e560*/  ISETP.LT.AND P4, PT, R238, c[0x0][0x17c], !P0 ;  /* 0x00005f00ee007a0c */ /* 0x004fc60004781270 */
[----:B------:R-:W2:Y:S01]  /*9e570*/  LDL.LU R238, [R1+0x324] ;  /* 0x0003240001ee7983 */ /* 0x000ea20000300800 */
[----:B------:R-:W-:-:S04]  /*9e580*/  IMAD R12, R6, 0x2, R13 ;  /* 0x00000002060c7824 */ /* 0x000fc800078e020d */
[----:B-1----:R-:W-:Y:S01]  /*9e590*/  IMAD R7, R6, 0x2, R12 ;  /* 0x0000000206077824 */ /* 0x002fe200078e020c */
[C---:B------:R-:W-:Y:S01]  /*9e5a0*/  LEA R2, P6, R12.reuse, R28, 0x2 ;  /* 0x0000001c0c027211 */ /* 0x040fe200078c10ff */
[----:B------:R1:W-:Y:S03]  /*9e5b0*/  @P3 STG.E [R4.64], R156 ;  /* 0x0000009c04003986 */ /* 0x0003e6000c10190c */
[----:B------:R-:W-:Y:S01]  /*9e5c0*/  LEA.HI.X.SX32 R3, R12, R29, 0x2, P6 ;  /* 0x0000001d0c037211 */ /* 0x000fe200030f16ff */
[----:B------:R-:W-:-:S04]  /*9e5d0*/  IMAD R12, R6, 0x2, R7 ;  /* 0x00000002060c7824 */ /* 0x000fc800078e0207 */
[----:B------:R3:W-:Y:S01]  /*9e5e0*/  @P1 STG.E [R2.64], R8 ;  /* 0x0000000802001986 */ /* 0x0007e2000c10190c */
[----:B-1----:R-:W-:-:S04]  /*9e5f0*/  LEA R4, P3, R7, R28, 0x2 ;  /* 0x0000001c07047211 */ /* 0x002fc800078610ff */
[----:B------:R-:W-:Y:S01]  /*9e600*/  LEA.HI.X.SX32 R5, R7, R29, 0x2, P3 ;  /* 0x0000001d07057211 */ /* 0x000fe200018f16ff */
[----:B------:R-:W-:Y:S01]  /*9e610*/  IMAD R7, R6, 0x2, R12 ;  /* 0x0000000206077824 */ /* 0x000fe200078e020c */
[----:B---3--:R-:W-:-:S03]  /*9e620*/  LEA R2, P6, R12, R28, 0x2 ;  /* 0x0000001c0c027211 */ /* 0x008fc600078c10ff */
[----:B------:R1:W-:Y:S01]  /*9e630*/  @P5 STG.E [R4.64], R152 ;  /* 0x0000009804005986 */ /* 0x0003e2000c10190c */
[----:B------:R-:W-:Y:S01]  /*9e640*/  IMAD R8, R6, 0x2, R7 ;  /* 0x0000000206087824 */ /* 0x000fe200078e0207 */
[----:B------:R-:W-:Y:S02]  /*9e650*/  LEA.HI.X.SX32 R3, R12, R29, 0x2, P6 ;  /* 0x0000001d0c037211 */ /* 0x000fe400030f16ff */
[----:B------:R-:W-:Y:S02]  /*9e660*/  ISETP.LT.AND P3, PT, R241, c[0x0][0x17c], !P0 ;  /* 0x00005f00f1007a0c */ /* 0x000fe40004761270 */
[----:B------:R-:W3:Y:S01]  /*9e670*/  LDL.LU R241, [R1+0x328] ;  /* 0x0003280001f17983 */ /* 0x000ee20000300800 */
[----:B-1----:R-:W-:-:S03]  /*9e680*/  LEA R4, P6, R7, R28, 0x2 ;  /* 0x0000001c07047211 */ /* 0x002fc600078c10ff */
[----:B------:R1:W-:Y:S01]  /*9e690*/  @P2 STG.E [R2.64], R148 ;  /* 0x0000009402002986 */ /* 0x0003e2000c10190c */
[----:B------:R-:W-:Y:S02]  /*9e6a0*/  LEA.HI.X.SX32 R5, R7, R29, 0x2, P6 ;  /* 0x0000001d07057211 */ /* 0x000fe400030f16ff */
[----:B-----5:R-:W-:Y:S02]  /*9e6b0*/  ISETP.LT.AND P1, PT, R244, c[0x0][0x17c], !P0 ;  /* 0x00005f00f4007a0c */ /* 0x020fe40004721270 */
[----:B------:R-:W5:Y:S01]  /*9e6c0*/  LDL.LU R244, [R1+0x32c] ;  /* 0x00032c0001f47983 */ /* 0x000f620000300800 */
[----:B-1----:R-:W-:-:S04]  /*9e6d0*/  LEA R2, P6, R8, R28, 0x2 ;  /* 0x0000001c08027211 */ /* 0x002fc800078c10ff */
[----:B------:R-:W-:Y:S01]  /*9e6e0*/  LEA.HI.X.SX32 R3, R8, R29, 0x2, P6 ;  /* 0x0000001d08037211 */ /* 0x000fe200030f16ff */
[----:B------:R1:W-:Y:S04]  /*9e6f0*/  @P4 STG.E [R4.64], R144 ;  /* 0x0000009004004986 */ /* 0x0003e8000c10190c */
[----:B------:R1:W-:Y:S01]  /*9e700*/  @P3 STG.E [R2.64], R136 ;  /* 0x0000008802003986 */ /* 0x0003e2000c10190c */
[----:B----4-:R-:W-:-:S03]  /*9e710*/  ISETP.LT.AND P5, PT, R237, c[0x0][0x17c], !P0 ;  /* 0x00005f00ed007a0c */ /* 0x010fc600047a1270 */
[----:B------:R-:W4:Y:S01]  /*9e720*/  LDL.LU R237, [R1+0x330] ;  /* 0x0003300001ed7983 */ /* 0x000f220000300800 */
[----:B------:R-:W-:-:S03]  /*9e730*/  ISETP.LT.AND P2, PT, R245, c[0x0][0x17c], !P0 ;  /* 0x00005f00f5007a0c */ /* 0x000fc60004741270 */
[----:B------:R-:W4:Y:S01]  /*9e740*/  LDL.LU R245, [R1+0x334] ;  /* 0x0003340001f57983 */ /* 0x000f220000300800 */
[----:B------:R-:W-:-:S03]  /*9e750*/  ISETP.LT.AND P4, PT, R242, c[0x0][0x17c], !P0 ;  /* 0x00005f00f2007a0c */ /* 0x000fc60004781270 */
[----:B------:R-:W4:Y:S01]  /*9e760*/  LDL.LU R242, [R1+0x338] ;  /* 0x0003380001f27983 */ /* 0x000f220000300800 */
[----:B--2---:R-:W-:-:S03]  /*9e770*/  ISETP.LT.AND P3, PT, R238, c[0x0][0x17c], !P0 ;  /* 0x00005f00ee007a0c */ /* 0x004fc60004761270 */
[----:B------:R-:W2:Y:S01]  /*9e780*/  LDL.LU R238, [R1+0x33c] ;  /* 0x00033c0001ee7983 */ /* 0x000ea20000300800 */
[----:B------:R-:W-:-:S04]  /*9e790*/  LEA R7, R6, R8, 0x1 ;  /* 0x0000000806077211 */ /* 0x000fc800078e08ff */
[----:B-1----:R-:W-:Y:S01]  /*9e7a0*/  LEA R4, P6, R7, R28, 0x2 ;  /* 0x0000001c07047211 */ /* 0x002fe200078c10ff */
[----:B------:R-:W-:-:S03]  /*9e7b0*/  IMAD R8, R6, 0x2, R7 ;  /* 0x0000000206087824 */ /* 0x000fc600078e0207 */
[----:B------:R-:W-:Y:S01]  /*9e7c0*/  LEA.HI.X.SX32 R5, R7, R29, 0x2, P6 ;  /* 0x0000001d07057211 */ /* 0x000fe200030f16ff */
[----:B------:R-:W-:Y:S01]  /*9e7d0*/  IMAD R7, R6, 0x2, R8 ;  /* 0x0000000206077824 */ /* 0x000fe200078e0208 */
[----:B------:R-:W-:-:S03]  /*9e7e0*/  LEA R2, P6, R8, R28, 0x2 ;  /* 0x0000001c08027211 */ /* 0x000fc600078c10ff */
[----:B------:R1:W-:Y:S01]  /*9e7f0*/  @P1 STG.E [R4.64], R132 ;  /* 0x0000008404001986 */ /* 0x0003e2000c10190c */
        /* <DEDUP_REMOVED lines=8> */
[----:B------:R-:W-:Y:S01]  /*9e880*/  LEA.HI.X.SX32 R3, R8, R29, 0x2, P6 ;  /* 0x0000001d08037211 */ /* 0x000fe200030f16ff */
[----:B------:R-:W-:Y:S01]  /*9e890*/  IMAD R8, R6, 0x2, R7 ;  /* 0x0000000206087824 */ /* 0x000fe200078e0207 */
        /* <DEDUP_REMOVED lines=19> */
[----:B------:R-:W-:-:S04]  /*9e9d0*/  IMAD R7, R6, 0x2, R8 ;  /* 0x0000000206077824 */ /* 0x000fc800078e0208 */
[----:B------:R-:W-:Y:S01]  /*9e9e0*/  IMAD R8, R6, 0x2, R7 ;  /* 0x0000000206087824 */ /* 0x000fe200078e0207 */
[----:B-1----:R-:W-:-:S04]  /*9e9f0*/  LEA R4, P6, R7, R28, 0x2 ;  /* 0x0000001c07047211 */ /* 0x002fc800078c10ff */
        /* <DEDUP_REMOVED lines=42> */
[----:B------:R1:W-:Y:S02]  /*9eca0*/  @P4 STG.E [R2.64], R149 ;  /* 0x0000009502004986 */ /* 0x0003e4000c10190c */
[----:B-1----:R-:W-:-:S04]  /*9ecb0*/  LEA R4, P6, R7, R28, 0x2 ;  /* 0x0000001c07047211 */ /* 0x002fc800078c10ff */
[----:B------:R-:W-:Y:S01]  /*9ecc0*/  LEA.HI.X.SX32 R5, R7, R29, 0x2, P6 ;  /* 0x0000001d07057211 */ /* 0x000fe200030f16ff */
[----:B------:R-:W-:Y:S01]  /*9ecd0*/  IMAD R7, R6, 0x2, R8 ;  /* 0x0000000206077824 */ /* 0x000fe200078e0208 */
[----:B------:R-:W-:-:S03]  /*9ece0*/  LEA R2, P6, R8, R28, 0x2 ;  /* 0x0000001c08027211 */ /* 0x000fc600078c10ff */
[----:B------:R1:W-:Y:S01]  /*9ecf0*/  @P3 STG.E [R4.64], R145 ;  /* 0x0000009104003986 */ /* 0x0003e2000c10190c */
[----:B------:R-:W-:Y:S02]  /*9ed00*/  LEA.HI.X.SX32 R3, R8, R29, 0x2, P6 ;  /* 0x0000001d08037211 */ /* 0x000fe400030f16ff */
[----:B---3--:R-:W-:Y:S02]  /*9ed10*/  ISETP.LT.AND P2, PT, R241, c[0x0][0x17c], !P0 ;  /* 0x00005f00f1007a0c */ /* 0x008fe40004741270 */
[----:B------:R-:W-:Y:S01]  /*9ed20*/  LEA R8, R6, R7, 0x1 ;  /* 0x0000000706087211 */ /* 0x000fe200078e08ff */
        /* <DEDUP_REMOVED lines=33> */
[----:B------:R-:W-:Y:S01]  /*9ef40*/  LEA.HI.X.SX32 R3, R8, R29, 0x2, P6 ;  /* 0x0000001d08037211 */ /* 0x000fe200030f16ff */
[----:B------:R-:W-:Y:S01]  /*9ef50*/  IMAD R8, R6, 0x2, R7 ;  /* 0x0000000206087824 */ /* 0x000fe200078e0207 */
[----:B---3--:R-:W-:Y:S02]  /*9ef60*/  ISETP.LT.AND P4, PT, R241, c[0x0][0x17c], !P0 ;  /* 0x00005f00f1007a0c */ /* 0x008fe40004781270 */
        /* <DEDUP_REMOVED lines=65> */
[-C--:B------:R-:W-:Y:S02]  /*9f380*/  LEA.HI.X.SX32 R5, R7, R29.reuse, 0x2, P6 ;  /* 0x0000001d07057211 */ /* 0x080fe400030f16ff */
[----:B------:R-:W-:Y:S02]  /*9f390*/  LEA R2, P6, R8, R28, 0x2 ;  /* 0x0000001c08027211 */ /* 0x000fe400078c10ff */
[----:B------:R-:W-:Y:S01]  /*9f3a0*/  LEA R7, R6, R8, 0x1 ;  /* 0x0000000806077211 */ /* 0x000fe200078e08ff */
[----:B------:R1:W-:Y:S01]  /*9f3b0*/  @P2 STG.E [R4.64], R134 ;  /* 0x0000008604002986 */ /* 0x0003e2000c10190c */
[----:B------:R-:W-:-:S03]  /*9f3c0*/  LEA.HI.X.SX32 R3, R8, R29, 0x2, P6 ;  /* 0x0000001d08037211 */ /* 0x000fc600030f16ff */
        /* <DEDUP_REMOVED lines=99> */
[----:B------:R-:W-:Y:S02]  /*9fa00*/  LEA.HI.X.SX32 R3, R9, R29, 0x2, P6 ;  /* 0x0000001d09037211 */ /* 0x000fe400030f16ff */
[----:B------:R-:W-:-:S03]  /*9fa10*/  LEA R9, R6, R7, 0x1 ;  /* 0x0000000706097211 */ /* 0x000fc600078e08ff */
        /* <DEDUP_REMOVED lines=43> */
[----:B------:R-:W-:Y:S02]  /*9fcd0*/  IMAD R9, R6, 0x2, R7 ;  /* 0x0000000206097824 */ /* 0x000fe400078e0207 */
[----:B------:R-:W-:Y:S01]  /*9fce0*/  LDS.128 R20, [R236] ;  /* 0x00000000ec147984 */ /* 0x000fe20000000c00 */
[----:B---3--:R-:W-:-:S03]  /*9fcf0*/  ISETP.LT.AND P3, PT, R241, c[0x0][0x17c], !P0 ;  /* 0x00005f00f1007a0c */ /* 0x008fc60004761270 */
        /* <DEDUP_REMOVED lines=57> */
[----:B------:R-:W-:Y:S02]  /*a0090*/  LEA.HI.X.SX32 R5, R7, R29, 0x2, P6 ;  /* 0x0000001d07057211 */ /* 0x000fe400030f16ff */
[C---:B------:R-:W-:Y:S02]  /*a00a0*/  LEA R2, P6, R9.reuse, R28, 0x2 ;  /* 0x0000001c09027211 */ /* 0x040fe400078c10ff */
[----:B------:R-:W-:Y:S01]  /*a00b0*/  LEA R7, R6, R9, 0x1 ;  /* 0x0000000906077211 */ /* 0x000fe200078e08ff */
[----:B------:R1:W-:Y:S01]  /*a00c0*/  @P5 STG.E [R4.64], R80 ;  /* 0x0000005004005986 */ /* 0x0003e2000c10190c */
[----:B------:R-:W-:-:S03]  /*a00d0*/  LEA.HI.X.SX32 R3, R9, R29, 0x2, P6 ;  /* 0x0000001d09037211 */ /* 0x000fc600030f16ff */
[----:B------:R-:W-:Y:S02]  /*a00e0*/  IMAD R9, R6, 0x2, R7 ;  /* 0x0000000206097824 */ /* 0x000fe400078e0207 */
        /* <DEDUP_REMOVED lines=99> */
[----:B------:R-:W-:-:S05]  /*a0720*/  IMAD R7, R6, 0x2, R9 ;  /* 0x0000000206077824 */ /* 0x000fca00078e0209 */
[CC--:B-1----:R-:W-:Y:S02]  /*a0730*/  LEA R4, P6, R7.reuse, R28.reuse, 0x2 ;  /* 0x0000001c07047211 */ /* 0x0c2fe400078c10ff */
[C---:B------:R-:W-:Y:S02]  /*a0740*/  LEA R9, R6.reuse, R7, 0x1 ;  /* 0x0000000706097211 */ /* 0x040fe400078e08ff */
[-C--:B------:R-:W-:Y:S02]  /*a0750*/  LEA.HI.X.SX32 R5, R7, R29.reuse, 0x2, P6 ;  /* 0x0000001d07057211 */ /* 0x080fe400030f16ff */
[CC--:B------:R-:W-:Y:S01]  /*a0760*/  LEA R2, P6, R9.reuse, R28.reuse, 0x2 ;  /* 0x0000001c09027211 */ /* 0x0c0fe200078c10ff */
[C---:B------:R-:W-:Y:S02]  /*a0770*/  IMAD R7, R6.reuse, 0x2, R9 ;  /* 0x0000000206077824 */ /* 0x040fe400078e0209 */
[----:B------:R1:W-:Y:S01]  /*a0780*/  @P3 STG.E [R4.64], R193 ;  /* 0x000000c104003986 */ /* 0x0003e2000c10190c */
[----:B------:R-:W-:Y:S01]  /*a0790*/  LEA.HI.X.SX32 R3, R9, R29, 0x2, P6 ;  /* 0x0000001d09037211 */ /* 0x000fe200030f16ff */
[----:B------:R-:W-:Y:S01]  /*a07a0*/  IMAD R9, R6, 0x2, R7 ;  /* 0x0000000206097824 */ /* 0x000fe200078e0207 */
[----:B-1----:R-:W-:-:S04]  /*a07b0*/  LEA R4, P6, R7, R28, 0x2 ;  /* 0x0000001c07047211 */ /* 0x002fc800078c10ff */
[----:B------:R-:W-:Y:S01]  /*a07c0*/  LEA.HI.X.SX32 R5, R7, R29, 0x2, P6 ;  /* 0x0000001d07057211 */ /* 0x000fe200030f16ff */
[----:B------:R-:W-:Y:S01]  /*a07d0*/  IMAD R7, R6, 0x2, R9 ;  /* 0x0000000206077824 */ /* 0x000fe200078e0209 */
[----:B------:R-:W-:-:S03]  /*a07e0*/  LEA R8, P6, R9, R28, 0x2 ;  /* 0x0000001c09087211 */ /* 0x000fc600078c10ff */
[----:B------:R-:W-:Y:S01]  /*a07f0*/  IMAD R13, R6, 0x2, R7 ;  /* 0x00000002060d7824 */ /* 0x000fe200078e0207 */
[-C--:B------:R-:W-:Y:S02]  /*a0800*/  LEA.HI.X.SX32 R9, R9, R29.reuse, 0x2, P6 ;  /* 0x0000001d09097211 */ /* 0x080fe400030f16ff */
[----:B------:R-:W-:Y:S02]  /*a0810*/  LEA R10, P6, R7, R28, 0x2 ;  /* 0x0000001c070a7211 */ /* 0x000fe400078c10ff */
[----:B---3--:R-:W-:Y:S02]  /*a0820*/  ISETP.LT.AND P3, PT, R241, c[0x0][0x17c], !P0 ;  /* 0x00005f00f1007a0c */ /* 0x008fe40004761270 */
[----:B------:R-:W3:Y:S01]  /*a0830*/  LDL.LU R241, [R1+0x498] ;  /* 0x0004980001f17983 */ /* 0x000ee20000300800 */
[----:B------:R-:W-:-:S03]  /*a0840*/  LEA.HI.X.SX32 R11, R7, R29, 0x2, P6 ;  /* 0x0000001d070b7211 */ /* 0x000fc600030f16ff */
[----:B------:R1:W-:Y:S04]  /*a0850*/  @P1 STG.E [R2.64], R209 ;  /* 0x000000d102001986 */ /* 0x0003e8000c10190c */
[----:B------:R2:W-:Y:S01]  /*a0860*/  @P5 STG.E [R4.64], R85 ;  /* 0x0000005504005986 */ /* 0x0005e2000c10190c */
[----:B-----5:R-:W-:-:S03]  /*a0870*/  ISETP.LT.AND P1, PT, R244, c[0x0][0x17c], !P0 ;  /* 0x00005f00f4007a0c */ /* 0x020fc60004721270 */
[----:B------:R-:W5:Y:S01]  /*a0880*/  LDL.LU R244, [R1+0x49c] ;  /* 0x00049c0001f47983 */ /* 0x000f620000300800 */
[----:B-1----:R-:W-:-:S03]  /*a0890*/  LEA R2, P6, R13, R28, 0x2 ;  /* 0x0000001c0d027211 */ /* 0x002fc600078c10ff */
[----:B------:R1:W-:Y:S01]  /*a08a0*/  @P2 STG.E [R8.64], R181 ;  /* 0x000000b508002986 */ /* 0x0003e2000c10190c */
[----:B------:R-:W-:-:S03]  /*a08b0*/  LEA.HI.X.SX32 R3, R13, R29, 0x2, P6 ;  /* 0x0000001d0d037211 */ /* 0x000fc600030f16ff */
        /* <DEDUP_REMOVED lines=12> */
[----:B------:R-:W-:-:S04]  /*a0980*/  LEA R4, P6, R7, R28, 0x2 ;  /* 0x0000001c07047211 */ /* 0x000fc800078c10ff */
[----:B------:R-:W-:Y:S01]  /*a0990*/  LEA.HI.X.SX32 R5, R7, R29, 0x2, P6 ;  /* 0x0000001d07057211 */ /* 0x000fe200030f16ff */
[----:B------:R-:W-:Y:S01]  /*a09a0*/  IMAD R7, R6, 0x2, R13 ;  /* 0x0000000206077824 */ /* 0x000fe200078e020d */
[----:B-1----:R-:W-:-:S04]  /*a09b0*/  LEA R8, P6, R13, R28, 0x2 ;  /* 0x0000001c0d087211 */ /* 0x002fc800078c10ff */
[----:B------:R-:W-:Y:S01]  /*a09c0*/  LEA.HI.X.SX32 R9, R13, R29, 0x2, P6 ;  /* 0x0000001d0d097211 */ /* 0x000fe200030f16ff */
[----:B------:R-:W-:Y:S01]  /*a09d0*/  IMAD R13, R6, 0x2, R7 ;  /* 0x00000002060d7824 */ /* 0x000fe200078e0207 */
[----:B------:R-:W-:-:S04]  /*a09e0*/  LEA R10, P6, R7, R28, 0x2 ;  /* 0x0000001c070a7211 */ /* 0x000fc800078c10ff */
[-C--:B------:R-:W-:Y:S01]  /*a09f0*/  LEA.HI.X.SX32 R11, R7, R29.reuse, 0x2, P6 ;  /* 0x0000001d070b7211 */ /* 0x080fe200030f16ff */
[C---:B------:R-:W-:Y:S01]  /*a0a00*/  IMAD R7, R6.reuse, 0x2, R13 ;  /* 0x0000000206077824 */ /* 0x040fe200078e020d */
[CC--:B------:R-:W-:Y:S01]  /*a0a10*/  LEA R2, P6, R13.reuse, R28.reuse, 0x2 ;  /* 0x0000001c0d027211 */ /* 0x0c0fe200078c10ff */
[----:B------:R1:W-:Y:S03]  /*a0a20*/  @P1 STG.E [R4.64], R46 ;  /* 0x0000002e04001986 */ /* 0x0003e6000c10190c */
[----:B------:R-:W-:Y:S01]  /*a0a30*/  LEA.HI.X.SX32 R3, R13, R29, 0x2, P6 ;  /* 0x0000001d0d037211 */ /* 0x000fe200030f16ff */
[----:B------:R-:W-:Y:S01]  /*a0a40*/  IMAD R13, R6, 0x2, R7 ;  /* 0x00000002060d7824 */ /* 0x000fe200078e0207 */
[----:B------:R3:W-:Y:S01]  /*a0a50*/  @P5 STG.E [R8.64], R142 ;  /* 0x0000008e08005986 */ /* 0x0007e2000c10190c */
[----:B-1----:R-:W-:Y:S02]  /*a0a60*/  LEA R4, P6, R7, R28, 0x2 ;  /* 0x0000001c07047211 */ /* 0x002fe400078c10ff */
[----:B---3--:R-:W-:-:S02]  /*a0a70*/  ISETP.LT.AND P1, PT, R241, c[0x0][0x17c], !P0 ;  /* 0x00005f00f1007a0c */ /* 0x008fc40004721270 */
[----:B------:R-:W3:Y:S01]  /*a0a80*/  LDL.LU R241, [R1+0x4b0] ;  /* 0x0004b00001f17983 */ /* 0x000ee20000300800 */
[-C--:B------:R-:W-:Y:S02]  /*a0a90*/  LEA.HI.X.SX32 R5, R7, R29.reuse, 0x2, P6 ;  /* 0x0000001d07057211 */ /* 0x080fe400030f16ff */
[C---:B------:R-:W-:Y:S01]  /*a0aa0*/  LEA R8, P6, R13.reuse, R28, 0x2 ;  /* 0x0000001c0d087211 */ /* 0x040fe200078c10ff */
[----:B------:R1:W-:Y:S03]  /*a0ab0*/  @P2 STG.E [R10.64], R186 ;  /* 0x000000ba0a002986 */ /* 0x0003e6000c10190c */
[----:B------:R-:W-:Y:S01]  /*a0ac0*/  LEA.HI.X.SX32 R9, R13, R29, 0x2, P6 ;  /* 0x0000001d0d097211 */ /* 0x000fe200030f16ff */
[----:B------:R1:W-:Y:S01]  /*a0ad0*/  @P4 STG.E [R2.64], R202 ;  /* 0x000000ca02004986 */ /* 0x0003e2000c10190c */
[----:B-----5:R-:W-:-:S03]  /*a0ae0*/  ISETP.LT.AND P5, PT, R244, c[0x0][0x17c], !P0 ;  /* 0x00005f00f4007a0c */ /* 0x020fc600047a1270 */
[----:B------:R-:W5:Y:S04]  /*a0af0*/  LDL.LU R244, [R1+0x4b4] ;  /* 0x0004b40001f47983 */ /* 0x000f680000300800 */
        /* <DEDUP_REMOVED lines=15> */
[----:B------:R-:W-:-:S04]  /*a0bf0*/  LEA R2, P6, R13, R28, 0x2 ;  /* 0x0000001c0d027211 */ /* 0x000fc800078c10ff */
        /* <DEDUP_REMOVED lines=58> */
[----:B------:R-:W-:-:S03]  /*a0fa0*/  IMAD R7, R6, 0x2, R13 ;  /* 0x0000000206077824 */ /* 0x000fc600078e020d */
[----:B------:R-:W-:Y:S01]  /*a0fb0*/  LDS.128 R44, [R239+0x1000] ;  /* 0x00100000ef2c7984 */ /* 0x000fe20000000c00 */
        /* <DEDUP_REMOVED lines=23> */
[----:B-1----:R-:W-:-:S04]  /*a1130*/  LEA R10, P6, R7, R28, 0x2 ;  /* 0x0000001c070a7211 */ /* 0x002fc800078c10ff */
[-C--:B------:R-:W-:Y:S02]  /*a1140*/  LEA.HI.X.SX32 R11, R7, R29.reuse, 0x2, P6 ;  /* 0x0000001d070b7211 */ /* 0x080fe400030f16ff */
[----:B---3--:R-:W-:Y:S02]  /*a1150*/  LEA R2, P6, R13, R28, 0x2 ;  /* 0x0000001c0d027211 */ /* 0x008fe400078c10ff */
[----:B------:R-:W-:Y:S02]  /*a1160*/  ISETP.LT.AND P4, PT, R241, c[0x0][0x17c], !P0 ;  /* 0x00005f00f1007a0c */ /* 0x000fe40004781270 */
[----:B------:R-:W-:Y:S01]  /*a1170*/  LEA.HI.X.SX32 R3, R13, R29, 0x2, P6 ;  /* 0x0000001d0d037211 */ /* 0x000fe200030f16ff */
[----:B------:R1:W-:Y:S04]  /*a1180*/  @P1 STG.E [R4.64], R63 ;  /* 0x0000003f04001986 */ /* 0x0003e8000c10190c */
[----:B------:R-:W3:Y:S04]  /*a1190*/  LDL.LU R241, [R1+0x4f8] ;  /* 0x0004f80001f17983 */ /* 0x000ee80000300800 */
[----:B------:R1:W-:Y:S01]  /*a11a0*/  @P5 STG.E [R8.64], R175 ;  /* 0x000000af08005986 */ /* 0x0003e2000c10190c */
[----:B-----5:R-:W-:-:S03]  /*a11b0*/  ISETP.LT.AND P3, PT, R244, c[0x0][0x17c], !P0 ;  /* 0x00005f00f4007a0c */ /* 0x020fc60004761270 */
[----:B------:R-:W5:Y:S04]  /*a11c0*/  LDL.LU R244, [R1+0x4fc] ;  /* 0x0004fc0001f47983 */ /* 0x000f680000300800 */
[----:B------:R-:W-:Y:S04]  /*a11d0*/  @P2 STG.E [R10.64], R191 ;  /* 0x000000bf0a002986 */ /* 0x000fe8000c10190c */
[----:B------:R1:W-:Y:S01]  /*a11e0*/  @P4 STG.E [R2.64], R207 ;  /* 0x000000cf02004986 */ /* 0x0003e2000c10190c */
[----:B------:R-:W-:-:S03]  /*a11f0*/  IMAD R7, R6, 0x2, R13 ;  /* 0x0000000206077824 */ /* 0x000fc600078e020d */
[----:B------:R-:W-:Y:S01]  /*a1200*/  LDS.128 R60, [R0+0x1800] ;  /* 0x00180000003c7984 */ /* 0x000fe20000000c00 */
[----:B----4-:R-:W-:-:S03]  /*a1210*/  ISETP.LT.AND P1, PT, R237, c[0x0][0x17c], !P0 ;  /* 0x00005f00ed007a0c */ /* 0x010fc60004721270 */
        /* <DEDUP_REMOVED lines=9> */
[----:B------:R-:W-:-:S03]  /*a12b0*/  LEA R12, P6, R13, R28, 0x2 ;  /* 0x0000001c0d0c7211 */ /* 0x000fc600078c10ff */
[----:B------:R-:W-:Y:S01]  /*a12c0*/  IMAD R9, R6, 0x2, R7 ;  /* 0x0000000206097824 */ /* 0x000fe200078e0207 */
[-C--:B------:R-:W-:Y:S02]  /*a12d0*/  LEA.HI.X.SX32 R13, R13, R29.reuse, 0x2, P6 ;  /* 0x0000001d0d0d7211 */ /* 0x080fe400030f16ff */
[CC--:B------:R-:W-:Y:S02]  /*a12e0*/  LEA R16, P6, R7.reuse, R28.reuse, 0x2 ;  /* 0x0000001c07107211 */ /* 0x0c0fe400078c10ff */
[----:B------:R-:W-:Y:S02]  /*a12f0*/  ISETP.LT.AND P2, PT, R242, c[0x0][0x17c], !P0 ;  /* 0x00005f00f2007a0c */ /* 0x000fe40004741270 */
[-C--:B------:R-:W-:Y:S01]  /*a1300*/  LEA.HI.X.SX32 R17, R7, R29.reuse, 0x2, P6 ;  /* 0x0000001d07117211 */ /* 0x080fe200030f16ff */
[----:B------:R-:W-:Y:S01]  /*a1310*/  IMAD R7, R6, 0x2, R9 ;  /* 0x0000000206077824 */ /* 0x000fe200078e0209 */
[CC--:B------:R-:W-:Y:S01]  /*a1320*/  LEA R2, P6, R9.reuse, R28.reuse, 0x2 ;  /* 0x0000001c09027211 */ /* 0x0c0fe200078c10ff */
[----:B------:R1:W-:Y:S03]  /*a1330*/  @P3 STG.E [R4.64], R83 ;  /* 0x0000005304003986 */ /* 0x0003e6000c10190c */
[----:B------:R-:W-:Y:S01]  /*a1340*/  LEA.HI.X.SX32 R3, R9, R29, 0x2, P6 ;  /* 0x0000001d09037211 */ /* 0x000fe200030f16ff */
[----:B------:R-:W-:Y:S04]  /*a1350*/  @P1 STG.E [R12.64], R179 ;  /* 0x000000b30c001986 */ /* 0x000fe8000c10190c */
[----:B------:R-:W2:Y:S01]  /*a1360*/  LDS.128 R8, [R0] ;  /* 0x0000000000087984 */ /* 0x000ea20000000c00 */
[----:B-1----:R-:W-:-:S03]  /*a1370*/  LEA R4, P6, R7, R28, 0x2 ;  /* 0x0000001c07047211 */ /* 0x002fc600078c10ff */
[----:B------:R-:W-:Y:S01]  /*a1380*/  @P5 STG.E [R16.64], R195 ;  /* 0x000000c310005986 */ /* 0x000fe2000c10190c */
[----:B------:R-:W-:-:S03]  /*a1390*/  LEA.HI.X.SX32 R5, R7, R29, 0x2, P6 ;  /* 0x0000001d07057211 */ /* 0x000fc600030f16ff */
[----:B------:R1:W-:Y:S04]  /*a13a0*/  @P2 STG.E [R2.64], R211 ;  /* 0x000000d302002986 */ /* 0x0003e8000c10190c */
[----:B------:R1:W-:Y:S04]  /*a13b0*/  @P4 STG.E [R4.64], R87 ;  /* 0x0000005704004986 */ /* 0x0003e8000c10190c */
[----:B------:R-:W1:Y:S01]  /*a13c0*/  LDS.128 R12, [R239] ;  /* 0x00000000ef0c7984 */ /* 0x000e620000000c00 */
[----:B---3--:R-:W-:-:S03]  /*a13d0*/  ISETP.LT.AND P3, PT, R241, c[0x0][0x17c], !P0 ;  /* 0x00005f00f1007a0c */ /* 0x008fc60004761270 */
[----:B------:R-:W3:Y:S01]  /*a13e0*/  LDL.LU R241, [R1+0x50c] ;  /* 0x00050c0001f17983 */ /* 0x000ee20000300800 */
[----:B-----5:R-:W-:-:S03]  /*a13f0*/  ISETP.LT.AND P1, PT, R244, c[0x0][0x17c], !P0 ;  /* 0x00005f00f4007a0c */ /* 0x020fc60004721270 */
[----:B------:R-:W5:Y:S01]  /*a1400*/  LDL.LU R244, [R1+0x510] ;  /* 0x0005100001f47983 */ /* 0x000f620000300800 */
[----:B----4-:R-:W-:-:S03]  /*a1410*/  ISETP.LT.AND P5, PT, R237, c[0x0][0x17c], !P0 ;  /* 0x00005f00ed007a0c */ /* 0x010fc600047a1270 */
[----:B------:R-:W4:Y:S01]  /*a1420*/  LDL.LU R237, [R1+0x514] ;  /* 0x0005140001ed7983 */ /* 0x000f220000300800 */
[----:B------:R-:W-:-:S03]  /*a1430*/  ISETP.LT.AND P2, PT, R245, c[0x0][0x17c], !P0 ;  /* 0x00005f00f5007a0c */ /* 0x000fc60004741270 */
[----:B------:R-:W4:Y:S01]  /*a1440*/  LDL.LU R245, [R1+0x518] ;  /* 0x0005180001f57983 */ /* 0x000f220000300800 */
[----:B--2---:R-:W-:-:S03]  /*a1450*/  ISETP.LT.AND P4, PT, R238, c[0x0][0x17c], !P0 ;  /* 0x00005f00ee007a0c */ /* 0x004fc60004781270 */
[----:B------:R-:W2:Y:S01]  /*a1460*/  LDL.LU R238, [R1+0x51c] ;  /* 0x00051c0001ee7983 */ /* 0x000ea20000300800 */
[----:B------:R-:W-:-:S04]  /*a1470*/  LEA R19, R6, R7, 0x1 ;  /* 0x0000000706137211 */ /* 0x000fc800078e08ff */
[----:B------:R-:W-:Y:S01]  /*a1480*/  LEA R30, P6, R19, R28, 0x2 ;  /* 0x0000001c131e7211 */ /* 0x000fe200078c10ff */
[----:B------:R-:W-:-:S03]  /*a1490*/  IMAD R7, R6, 0x2, R19 ;  /* 0x0000000206077824 */ /* 0x000fc600078e0213 */
[-C--:B------:R-:W-:Y:S01]  /*a14a0*/  LEA.HI.X.SX32 R31, R19, R29.reuse, 0x2, P6 ;  /* 0x0000001d131f7211 */ /* 0x080fe200030f16ff */
[C---:B-1----:R-:W-:Y:S01]  /*a14b0*/  IMAD R3, R6.reuse, 0x2, R7 ;  /* 0x0000000206037824 */ /* 0x042fe200078e0207 */
[CC--:B------:R-:W-:Y:S01]  /*a14c0*/  LEA R32, P6, R7.reuse, R28.reuse, 0x2 ;  /* 0x0000001c07207211 */ /* 0x0c0fe200078c10ff */
[----:B------:R-:W1:Y:S02]  /*a14d0*/  LDS.128 R16, [R240] ;  /* 0x00000000f0107984 */ /* 0x000e640000000c00 */
[C---:B------:R-:W-:Y:S01]  /*a14e0*/  IMAD R5, R6.reuse, 0x2, R3 ;  /* 0x0000000206057824 */ /* 0x040fe200078e0203 */
[----:B------:R-:W-:Y:S02]  /*a14f0*/  LEA.HI.X.SX32 R33, R7, R29, 0x2, P6 ;  /* 0x0000001d07217211 */ /* 0x000fe400030f16ff */
[----:B------:R-:W-:Y:S01]  /*a1500*/  LEA R2, P6, R3, R28, 0x2 ;  /* 0x0000001c03027211 */ /* 0x000fe200078c10ff */
[----:B------:R-:W-:-:S03]  /*a1510*/  IMAD R7, R6, 0x2, R5 ;  /* 0x0000000206077824 */ /* 0x000fc600078e0205 */
[-C--:B------:R-:W-:Y:S02]  /*a1520*/  LEA.HI.X.SX32 R3, R3, R29.reuse, 0x2, P6 ;  /* 0x0000001d03037211 */ /* 0x080fe400030f16ff */
[CC--:B------:R-:W-:Y:S01]  /*a1530*/  LEA R4, P6, R5.reuse, R28.reuse, 0x2 ;  /* 0x0000001c05047211 */ /* 0x0c0fe200078c10ff */
[----:B------:R3:W-:Y:S03]  /*a1540*/  @P3 STG.E [R30.64], R183 ;  /* 0x000000b71e003986 */ /* 0x0007e6000c10190c */
[----:B------:R-:W-:Y:S01]  /*a1550*/  LEA.HI.X.SX32 R5, R5, R29, 0x2, P6 ;  /* 0x0000001d05057211 */ /* 0x000fe200030f16ff */
[----:B------:R-:W-:Y:S01]  /*a1560*/  @P1 STG.E [R32.64], R199 ;  /* 0x000000c720001986 */ /* 0x000fe2000c10190c */
[----:B---3--:R-:W-:-:S03]  /*a1570*/  LEA R30, P6, R7, R28, 0x2 ;  /* 0x0000001c071e7211 */ /* 0x008fc600078c10ff */
[----:B------:R3:W-:Y:S01]  /*a1580*/  @P5 STG.E [R2.64], R215 ;  /* 0x000000d702005986 */ /* 0x0007e2000c10190c */
[----:B------:R-:W-:-:S03]  /*a1590*/  LEA.HI.X.SX32 R31, R7, R29, 0x2, P6 ;  /* 0x0000001d071f7211 */ /* 0x000fc600030f16ff */
[----:B------:R-:W-:Y:S01]  /*a15a0*/  @P2 STG.E [R4.64], R8 ;  /* 0x0000000804002986 */ /* 0x000fe2000c10190c */
[----:B------:R-:W-:-:S03]  /*a15b0*/  ISETP.LT.AND P3, PT, R241, c[0x0][0x17c], !P0 ;  /* 0x00005f00f1007a0c */ /* 0x000fc60004761270 */
[----:B------:R-:W1:Y:S04]  /*a15c0*/  LDS.128 R32, [R240+0x800] ;  /* 0x00080000f0207984 */ /* 0x000e680000000c00 */
[----:B------:R-:W3:Y:S01]  /*a15d0*/  LDL.LU R241, [R1+0x520] ;  /* 0x0005200001f17983 */ /* 0x000ee20000300800 */
[----:B-----5:R-:W-:-:S03]  /*a15e0*/  ISETP.LT.AND P1, PT, R244, c[0x0][0x17c], !P0 ;  /* 0x00005f00f4007a0c */ /* 0x020fc60004721270 */
[----:B------:R5:W-:Y:S04]  /*a15f0*/  @P4 STG.E [R30.64], R12 ;  /* 0x0000000c1e004986 */ /* 0x000be8000c10190c */
[----:B------:R-:W3:Y:S01]  /*a1600*/  LDL.LU R244, [R1+0x524] ;  /* 0x0005240001f47983 */ /* 0x000ee20000300800 */
[----:B----4-:R-:W-:-:S03]  /*a1610*/  ISETP.LT.AND P5, PT, R237, c[0x0][0x17c], !P0 ;  /* 0x00005f00ed007a0c */ /* 0x010fc600047a1270 */
[----:B------:R-:W4:Y:S01]  /*a1620*/  LDL.LU R237, [R1+0x528] ;  /* 0x0005280001ed7983 */ /* 0x000f220000300800 */
[----:B------:R-:W-:-:S03]  /*a1630*/  ISETP.LT.AND P2, PT, R245, c[0x0][0x17c], !P0 ;  /* 0x00005f00f5007a0c */ /* 0x000fc60004741270 */
[----:B------:R-:W4:Y:S01]  /*a1640*/  LDL.LU R245, [R1+0x52c] ;  /* 0x00052c0001f57983 */ /* 0x000f220000300800 */
[----:B--2---:R-:W-:-:S03]  /*a1650*/  ISETP.LT.AND P4, PT, R238, c[0x0][0x17c], !P0 ;  /* 0x00005f00ee007a0c */ /* 0x004fc60004781270 */
[----:B------:R-:W2:Y:S01]  /*a1660*/  LDL.LU R238, [R1+0x530] ;  /* 0x0005300001ee7983 */ /* 0x000ea20000300800 */
[----:B------:R-:W-:-:S04]  /*a1670*/  IMAD R41, R6, 0x2, R7 ;  /* 0x0000000206297824 */ /* 0x000fc800078e0207 */
[----:B---3--:R-:W-:Y:S01]  /*a1680*/  IMAD R3, R6, 0x2, R41 ;  /* 0x0000000206037824 */ /* 0x008fe200078e0229 */
[----:B------:R-:W-:-:S03]  /*a1690*/  LEA R52, P6, R41, R28, 0x2 ;  /* 0x0000001c29347211 */ /* 0x000fc600078c10ff */
[C---:B------:R-:W-:Y:S01]  /*a16a0*/  IMAD R7, R6.reuse, 0x2, R3 ;  /* 0x0000000206077824 */ /* 0x040fe200078e0203 */
[-C--:B------:R-:W-:Y:S02]  /*a16b0*/  LEA.HI.X.SX32 R53, R41, R29.reuse, 0x2, P6 ;  /* 0x0000001d29357211 */ /* 0x080fe400030f16ff */
[CC--:B------:R-:W-:Y:S01]  /*a16c0*/  LEA R2, P6, R3.reuse, R28.reuse, 0x2 ;  /* 0x0000001c03027211 */ /* 0x0c0fe200078c10ff */
[----:B-----5:R-:W-:Y:S01]  /*a16d0*/  IMAD R31, R6, 0x2, R7 ;  /* 0x00000002061f7824 */ /* 0x020fe200078e0207 */
[----:B------:R-:W3:Y:S02]  /*a16e0*/  LDS.128 R40, [R236+0x800] ;  /* 0x00080000ec287984 */ /* 0x000ee40000000c00 */
[----:B------:R-:W-:Y:S02]  /*a16f0*/  LEA.HI.X.SX32 R3, R3, R29, 0x2, P6 ;  /* 0x0000001d03037211 */ /* 0x000fe400030f16ff */
[----:B------:R-:W-:-:S04]  /*a1700*/  LEA R4, P6, R7, R28, 0x2 ;  /* 0x0000001c07047211 */ /* 0x000fc800078c10ff */
[----:B------:R-:W-:Y:S01]  /*a1710*/  LEA.HI.X.SX32 R5, R7, R29, 0x2, P6 ;  /* 0x0000001d07057211 */ /* 0x000fe200030f16ff */
[----:B------:R-:W-:Y:S01]  /*a1720*/  IMAD R7, R6, 0x2, R31 ;  /* 0x0000000206077824 */ /* 0x000fe200078e021f */
[----:B------:R-:W-:-:S04]  /*a1730*/  LEA R30, P6, R31, R28, 0x2 ;  /* 0x0000001c1f1e7211 */ /* 0x000fc800078c10ff */
[-C--:B------:R-:W-:Y:S02]  /*a1740*/  LEA.HI.X.SX32 R31, R31, R29.reuse, 0x2, P6 ;  /* 0x0000001d1f1f7211 */ /* 0x080fe400030f16ff */
[C---:B------:R-:W-:Y:S01]  /*a1750*/  LEA R68, P6, R7.reuse, R28, 0x2 ;  /* 0x0000001c07447211 */ /* 0x040fe200078c10ff */
[----:B-1----:R-:W-:Y:S03]  /*a1760*/  @P3 STG.E [R52.64], R16 ;  /* 0x0000001034003986 */ /* 0x002fe6000c10190c */
[----:B------:R-:W-:Y:S01]  /*a1770*/  LEA.HI.X.SX32 R69, R7, R29, 0x2, P6 ;  /* 0x0000001d07457211 */ /* 0x000fe200030f16ff */
[----:B------:R1:W-:Y:S04]  /*a1780*/  @P1 STG.E [R2.64], R20 ;  /* 0x0000001402001986 */ /* 0x0003e8000c10190c */
[----:B------:R5:W-:Y:S04]  /*a1790*/  @P5 STG.E [R4.64], R24 ;  /* 0x0000001804005986 */ /* 0x000be8000c10190c */
[----:B------:R-:W-:Y:S04]  /*a17a0*/  @P2 STG.E [R30.64], R36 ;  /* 0x000000241e002986 */ /* 0x000fe8000c10190c */
[----:B------:R-:W-:Y:S01]  /*a17b0*/  @P4 STG.E [R68.64], R32 ;  /* 0x0000002044004986 */ /* 0x000fe2000c10190c */
[----:B------:R-:W-:-:S03]  /*a17c0*/  ISETP.LT.AND P3, PT, R241, c[0x0][0x17c], !P0 ;  /* 0x00005f00f1007a0c */ /* 0x000fc60004761270 */
[----:B------:R-:W2:Y:S04]  /*a17d0*/  LDS.128 R52, [R240+0x1000] ;  /* 0x00100000f0347984 */ /* 0x000ea80000000c00 */
[----:B------:R-:W3:Y:S01]  /*a17e0*/  LDL.LU R241, [R1+0x534] ;  /* 0x0005340001f17983 */ /* 0x000ee20000300800 */
[----:B------:R-:W-:Y:S01]  /*a17f0*/  ISETP.LT.AND P1, PT, R244, c[0x0][0x17c], !P0 ;  /* 0x00005f00f4007a0c */ /* 0x000fe20004721270 */
[----:B-1----:R-:W-:Y:S02]  /*a1800*/  IMAD R3, R6, 0x2, R7 ;  /* 0x0000000206037824 */ /* 0x002fe400078e0207 */
[----:B------:R-:W3:Y:S04]  /*a1810*/  LDL.LU R244, [R1+0x538] ;  /* 0x0005380001f47983 */ /* 0x000ee80000300800 */
[----:B------:R1:W1:Y:S01]  /*a1820*/  LDS.128 R68, [R240+0x1800] ;  /* 0x00180000f0447984 */ /* 0x0002620000000c00 */
[----:B----4-:R-:W-:-:S03]  /*a1830*/  ISETP.LT.AND P5, PT, R237, c[0x0][0x17c], !P0 ;  /* 0x00005f00ed007a0c */ /* 0x010fc600047a1270 */
[----:B------:R-:W4:Y:S01]  /*a1840*/  LDL.LU R237, [R1+0x53c] ;  /* 0x00053c0001ed7983 */ /* 0x000f220000300800 */
[----:B--2---:R-:W-:-:S03]  /*a1850*/  ISETP.LT.AND P4, PT, R238, c[0x0][0x17c], !P0 ;  /* 0x00005f00ee007a0c */ /* 0x004fc60004781270 */
[----:B------:R-:W2:Y:S04]  /*a1860*/  LDL.LU R238, [R1+0x540] ;  /* 0x0005400001ee7983 */ /* 0x000ea80000300800 */
[----:B------:R-:W2:Y:S01]  /*a1870*/  LDL.LU R239, [R1+0x544] ;  /* 0x0005440001ef7983 */ /* 0x000ea20000300800 */
[-C--:B------:R-:W-:Y:S01]  /*a1880*/  LEA R2, P6, R3, R28.reuse, 0x2 ;  /* 0x0000001c03027211 */ /* 0x080fe200078c10ff */
[C---:B-----5:R-:W-:Y:S01]  /*a1890*/  IMAD R5, R6.reuse, 0x2, R3 ;  /* 0x0000000206057824 */ /* 0x060fe200078e0203 */
[----:B------:R-:W-:Y:S01]  /*a18a0*/  ISETP.LT.AND P2, PT, R245, c[0x0][0x17c], !P0 ;  /* 0x00005f00f5007a0c */ /* 0x000fe20004741270 */
[----:B-1----:R-:W5:Y:S01]  /*a18b0*/  LDL.LU R240, [R1+0x548] ;  /* 0x0005480001f07983 */ /* 0x002f620000300800 */
[-C--:B------:R-:W-:Y:S01]  /*a18c0*/  LEA.HI.X.SX32 R3, R3, R29.reuse, 0x2, P6 ;  /* 0x0000001d03037211 */ /* 0x080fe200030f16ff */
[C---:B------:R-:W-:Y:S01]  /*a18d0*/  IMAD R7, R6.reuse, 0x2, R5 ;  /* 0x0000000206077824 */ /* 0x040fe200078e0205 */
[CC--:B------:R-:W-:Y:S01]  /*a18e0*/  LEA R4, P6, R5.reuse, R28.reuse, 0x2 ;  /* 0x0000001c05047211 */ /* 0x0c0fe200078c10ff */
[----:B------:R-:W5:Y:S03]  /*a18f0*/  LDL.LU R236, [R1+0x54c] ;  /* 0x00054c0001ec7983 */ /* 0x000f660000300800 */
[-C--:B------:R-:W-:Y:S01]  /*a1900*/  LEA.HI.X.SX32 R5, R5, R29.reuse, 0x2, P6 ;  /* 0x0000001d05057211 */ /* 0x080fe200030f16ff */
[C---:B------:R-:W-:Y:S01]  /*a1910*/  IMAD R77, R6.reuse, 0x2, R7 ;  /* 0x00000002064d7824 */ /* 0x040fe200078e0207 */
[CC--:B------:R-:W-:Y:S01]  /*a1920*/  LEA R30, P6, R7.reuse, R28.reuse, 0x2 ;  /* 0x0000001c071e7211 */ /* 0x0c0fe200078c10ff */
[----:B---3--:R1:W-:Y:S03]  /*a1930*/  @P3 STG.E [R2.64], R40 ;  /* 0x0000002802003986 */ /* 0x0083e6000c10190c */
[----:B------:R-:W-:Y:S01]  /*a1940*/  LEA.HI.X.SX32 R31, R7, R29, 0x2, P6 ;  /* 0x0000001d071f7211 */ /* 0x000fe200030f16ff */
[----:B------:R3:W-:Y:S01]  /*a1950*/  @P1 STG.E [R4.64], R48 ;  /* 0x0000003004001986 */ /* 0x0007e2000c10190c */
[----:B------:R-:W-:Y:S01]  /*a1960*/  IMAD R7, R6, 0x2, R77 ;  /* 0x0000000206077824 */ /* 0x000fe200078e024d */
[----:B------:R-:W-:-:S03]  /*a1970*/  LEA R76, P1, R77, R28, 0x2 ;  /* 0x0000001c4d4c7211 */ /* 0x000fc600078210ff */
[----:B------:R-:W-:Y:S01]  /*a1980*/  IMAD R79, R6, 0x2, R7 ;  /* 0x00000002064f7824 */ /* 0x000fe200078e0207 */
[-C--:B------:R-:W-:Y:S02]  /*a1990*/  LEA.HI.X.SX32 R77, R77, R29.reuse, 0x2, P1 ;  /* 0x0000001d4d4d7211 */ /* 0x080fe400008f16ff */
[CC--:B-1----:R-:W-:Y:S01]  /*a19a0*/  LEA R2, P6, R7.reuse, R28.reuse, 0x2 ;  /* 0x0000001c07027211 */ /* 0x0c2fe200078c10ff */
[----:B------:R1:W-:Y:S03]  /*a19b0*/  @P5 STG.E [R30.64], R44 ;  /* 0x0000002c1e005986 */ /* 0x0003e6000c10190c */
[----:B------:R-:W-:Y:S01]  /*a19c0*/  LEA.HI.X.SX32 R3, R7, R29, 0x2, P6 ;  /* 0x0000001d07037211 */ /* 0x000fe200030f16ff */
[----:B------:R1:W-:Y:S01]  /*a19d0*/  @P2 STG.E [R76.64], R52 ;  /* 0x000000344c002986 */ /* 0x0003e2000c10190c */
[----:B---3--:R-:W-:-:S03]  /*a19e0*/  LEA R4, P2, R79, R28, 0x2 ;  /* 0x0000001c4f047211 */ /* 0x008fc600078410ff */
[----:B------:R3:W-:Y:S01]  /*a19f0*/  @P4 STG.E [R2.64], R56 ;  /* 0x0000003802004986 */ /* 0x0007e2000c10190c */
[----:B------:R-:W-:Y:S02]  /*a1a00*/  LEA.HI.X.SX32 R5, R79, R29, 0x2, P2 ;  /* 0x0000001d4f057211 */ /* 0x000fe400010f16ff */
[----:B------:R-:W-:Y:S02]  /*a1a10*/  ISETP.LT.AND P5, PT, R244, c[0x0][0x17c], !P0 ;  /* 0x00005f00f4007a0c */ /* 0x000fe400047a1270 */
[----:B------:R-:W5:Y:S01]  /*a1a20*/  LDL.LU R244, [R1+0x550] ;  /* 0x0005500001f47983 */ /* 0x000f620000300800 */
[----:B----4-:R-:W-:-:S03]  /*a1a30*/  ISETP.LT.AND P1, PT, R237, c[0x0][0x17c], !P0 ;  /* 0x00005f00ed007a0c */ /* 0x010fc60004721270 */
[----:B------:R-:W4:Y:S01]  /*a1a40*/  LDL.LU R237, [R1+0x554] ;  /* 0x0005540001ed7983 */ /* 0x000f220000300800 */
[----:B--2---:R-:W-:-:S03]  /*a1a50*/  ISETP.LT.AND P4, PT, R238, c[0x0][0x17c], !P0 ;  /* 0x00005f00ee007a0c */ /* 0x004fc60004781270 */
[----:B------:R-:W2:Y:S01]  /*a1a60*/  LDL.LU R238, [R1+0x558] ;  /* 0x0005580001ee7983 */ /* 0x000ea20000300800 */
[----:B------:R-:W-:-:S03]  /*a1a70*/  ISETP.LT.AND P2, PT, R239, c[0x0][0x17c], !P0 ;  /* 0x00005f00ef007a0c */ /* 0x000fc60004741270 */
[----:B------:R-:W2:Y:S01]  /*a1a80*/  LDL.LU R239, [R1+0x55c] ;  /* 0x00055c0001ef7983 */ /* 0x000ea20000300800 */
[----:B------:R-:W-:Y:S01]  /*a1a90*/  ISETP.LT.AND P3, PT, R241, c[0x0][0x17c], !P0 ;  /* 0x00005f00f1007a0c */ /* 0x000fe20004761270 */
[----:B------:R-:W-:-:S05]  /*a1aa0*/  IMAD R7, R6, 0x2, R79 ;  /* 0x0000000206077824 */ /* 0x000fca00078e024f */
[C---:B-1----:R-:W-:Y:S02]  /*a1ab0*/  LEA R30, P6, R7.reuse, R28, 0x2 ;  /* 0x0000001c071e7211 */ /* 0x042fe400078c10ff */
[----:B------:R-:W-:Y:S02]  /*a1ac0*/  LEA R79, R6, R7, 0x1 ;  /* 0x00000007064f7211 */ /* 0x000fe400078e08ff */
[----:B------:R-:W-:-:S03]  /*a1ad0*/  LEA.HI.X.SX32 R31, R7, R29, 0x2, P6 ;  /* 0x0000001d071f7211 */ /* 0x000fc600030f16ff */
[----:B------:R1:W-:Y:S01]  /*a1ae0*/  @P3 STG.E [R4.64], R60 ;  /* 0x0000003c04003986 */ /* 0x0003e2000c10190c */
[----:B------:R-:W-:Y:S01]  /*a1af0*/  IMAD R7, R6, 0x2, R79 ;  /* 0x0000000206077824 */ /* 0x000fe200078e024f */
[----:B------:R-:W-:-:S04]  /*a1b00*/  LEA R76, P3, R79, R28, 0x2 ;  /* 0x0000001c4f4c7211 */ /* 0x000fc800078610ff */
[-C--:B------:R-:W-:Y:S01]  /*a1b10*/  LEA.HI.X.SX32 R77, R79, R29.reuse, 0x2, P3 ;  /* 0x0000001d4f4d7211 */ /* 0x080fe200018f16ff */
[----:B------:R-:W-:Y:S01]  /*a1b20*/  IMAD R79, R6, 0x2, R7 ;  /* 0x00000002064f7824 */ /* 0x000fe200078e0207 */
[CC--:B---3--:R-:W-:Y:S01]  /*a1b30*/  LEA R2, P6, R7.reuse, R28.reuse, 0x2 ;  /* 0x0000001c07027211 */ /* 0x0c8fe200078c10ff */
[----:B------:R3:W-:Y:S01]  /*a1b40*/  @P5 STG.E [R30.64], R64 ;  /* 0x000000401e005986 */ /* 0x0007e2000c10190c */
[----:B-----5:R-:W-:Y:S02]  /*a1b50*/  ISETP.LT.AND P5, PT, R240, c[0x0][0x17c], !P0 ;  /* 0x00005f00f0007a0c */ /* 0x020fe400047a1270 */
[-C--:B------:R-:W-:Y:S01]  /*a1b60*/  LEA.HI.X.SX32 R3, R7, R29.reuse, 0x2, P6 ;  /* 0x0000001d07037211 */ /* 0x080fe200030f16ff */
[----:B------:R5:W-:Y:S01]  /*a1b70*/  @P1 STG.E [R76.64], R68 ;  /* 0x000000444c001986 */ /* 0x000be2000c10190c */
[C---:B------:R-:W-:Y:S01]  /*a1b80*/  IMAD R7, R6.reuse, 0x2, R79 ;  /* 0x0000000206077824 */ /* 0x040fe200078e024f */
[CC--:B-1----:R-:W-:Y:S02]  /*a1b90*/  LEA R4, P1, R79.reuse, R28.reuse, 0x2 ;  /* 0x0000001c4f047211 */ /* 0x0c2fe400078210ff */
[----:B------:R-:W2:Y:S02]  /*a1ba0*/  LDL.LU R240, [R1+0x560] ;  /* 0x0005600001f07983 */ /* 0x000ea40000300800 */
[-C--:B------:R-:W-:Y:S01]  /*a1bb0*/  LEA.HI.X.SX32 R5, R79, R29.reuse, 0x2, P1 ;  /* 0x0000001d4f057211 */ /* 0x080fe200008f16ff */
[----:B------:R-:W-:Y:S01]  /*a1bc0*/  IMAD R79, R6, 0x2, R7 ;  /* 0x00000002064f7824 */ /* 0x000fe200078e0207 */
[CC--:B---3--:R-:W-:Y:S01]  /*a1bd0*/  LEA R30, P6, R7.reuse, R28.reuse, 0x2 ;  /* 0x0000001c071e7211 */ /* 0x0c8fe200078c10ff */
[----:B------:R1:W-:Y:S03]  /*a1be0*/  @P4 STG.E [R2.64], R72 ;  /* 0x0000004802004986 */ /* 0x0003e6000c10190c */
[----:B------:R-:W-:Y:S01]  /*a1bf0*/  LEA.HI.X.SX32 R31, R7, R29, 0x2, P6 ;  /* 0x0000001d071f7211 */ /* 0x000fe200030f16ff */
[----:B------:R3:W-:Y:S01]  /*a1c00*/  @P2 STG.E [R4.64], R9 ;  /* 0x0000000904002986 */ /* 0x0007e2000c10190c */
[----:B-----5:R-:W-:-:S02]  /*a1c10*/  LEA R76, P2, R79, R28, 0x2 ;  /* 0x0000001c4f4c7211 */ /* 0x020fc400078410ff */
[----:B------:R-:W-:Y:S01]  /*a1c20*/  ISETP.LT.AND P3, PT, R236, c[0x0][0x17c], !P0 ;  /* 0x00005f00ec007a0c */ /* 0x000fe20004761270 */
[----:B------:R5:W-:Y:S01]  /*a1c30*/  @P5 STG.E [R30.64], R13 ;  /* 0x0000000d1e005986 */ /* 0x000be2000c10190c */
[----:B------:R-:W-:-:S03]  /*a1c40*/  LEA.HI.X.SX32 R77, R79, R29, 0x2, P2 ;  /* 0x0000001d4f4d7211 */ /* 0x000fc600010f16ff */
[----:B------:R-:W2:Y:S01]  /*a1c50*/  LDL.LU R236, [R1+0x564] ;  /* 0x0005640001ec7983 */ /* 0x000ea20000300800 */
[----:B------:R-:W-:-:S03]  /*a1c60*/  ISETP.LT.AND P4, PT, R244, c[0x0][0x17c], !P0 ;  /* 0x00005f00f4007a0c */ /* 0x000fc60004781270 */
[----:B------:R-:W2:Y:S01]  /*a1c70*/  LDL.LU R244, [R1+0x568] ;  /* 0x0005680001f47983 */ /* 0x000ea20000300800 */
[----:B----4-:R-:W-:-:S03]  /*a1c80*/  ISETP.LT.AND P1, PT, R237, c[0x0][0x17c], !P0 ;  /* 0x00005f00ed007a0c */ /* 0x010fc60004721270 */
[----:B------:R-:W4:Y:S01]  /*a1c90*/  LDL.LU R237, [R1+0x56c] ;  /* 0x00056c0001ed7983 */ /* 0x000f220000300800 */
[----:B--2---:R-:W-:-:S03]  /*a1ca0*/  ISETP.LT.AND P5, PT, R238, c[0x0][0x17c], !P0 ;  /* 0x00005f00ee007a0c */ /* 0x004fc600047a1270 */
[----:B------:R-:W2:Y:S01]  /*a1cb0*/  LDL.LU R238, [R1+0x570] ;  /* 0x0005700001ee7983 */ /* 0x000ea20000300800 */
[----:B------:R-:W-:-:S03]  /*a1cc0*/  ISETP.LT.AND P2, PT, R239, c[0x0][0x17c], !P0 ;  /* 0x00005f00ef007a0c */ /* 0x000fc60004741270 */
[----:B------:R-:W2:Y:S01]  /*a1cd0*/  LDL.LU R239, [R1+0x574] ;  /* 0x0005740001ef7983 */ /* 0x000ea20000300800 */
[----:B------:R-:W-:-:S04]  /*a1ce0*/  IMAD R7, R6, 0x2, R79 ;  /* 0x0000000206077824 */ /* 0x000fc800078e024f */
[C---:B------:R-:W-:Y:S01]  /*a1cf0*/  IMAD R79, R6.reuse, 0x2, R7 ;  /* 0x00000002064f7824 */ /* 0x040fe200078e0207 */
[CC--:B-1----:R-:W-:Y:S01]  /*a1d00*/  LEA R2, P6, R7.reuse, R28.reuse, 0x2 ;  /* 0x0000001c07027211 */ /* 0x0c2fe200078c10ff */
[----:B------:R1:W-:Y:S03]  /*a1d10*/  @P3 STG.E [R76.64], R17 ;  /* 0x000000114c003986 */ /* 0x0003e6000c10190c */
[----:B------:R-:W-:Y:S01]  /*a1d20*/  LEA.HI.X.SX32 R3, R7, R29, 0x2, P6 ;  /* 0x0000001d07037211 */ /* 0x000fe200030f16ff */
[----:B------:R-:W-:Y:S01]  /*a1d30*/  IMAD R7, R6, 0x2, R79 ;  /* 0x0000000206077824 */ /* 0x000fe200078e024f */
[----:B---3--:R-:W-:-:S03]  /*a1d40*/  LEA R4, P3, R79, R28, 0x2 ;  /* 0x0000001c4f047211 */ /* 0x008fc600078610ff */
[C---:B-----5:R-:W-:Y:S01]  /*a1d50*/  IMAD R13, R6.reuse, 0x2, R7 ;  /* 0x00000002060d7824 */ /* 0x060fe200078e0207 */
[-C--:B------:R-:W-:Y:S02]  /*a1d60*/  LEA.HI.X.SX32 R5, R79, R29.reuse, 0x2, P3 ;  /* 0x0000001d4f057211 */ /* 0x080fe400018f16ff */
[CC--:B------:R-:W-:Y:S01]  /*a1d70*/  LEA R8, P6, R7.reuse, R28.reuse, 0x2 ;  /* 0x0000001c07087211 */ /* 0x0c0fe200078c10ff */
[----:B------:R3:W-:Y:S03]  /*a1d80*/  @P4 STG.E [R2.64], R21 ;  /* 0x0000001502004986 */ /* 0x0007e6000c10190c */
[----:B------:R-:W-:Y:S01]  /*a1d90*/  LEA.HI.X.SX32 R9, R7, R29, 0x2, P6 ;  /* 0x0000001d07097211 */ /* 0x000fe200030f16ff */
[----:B------:R5:W-:Y:S01]  /*a1da0*/  @P1 STG.E [R4.64], R25 ;  /* 0x0000001904001986 */ /* 0x000be2000c10190c */
[----:B------:R-:W-:Y:S01]  /*a1db0*/  IMAD R7, R6, 0x2, R13 ;  /* 0x0000000206077824 */ /* 0x000fe200078e020d */
[----:B------:R-:W-:-:S02]  /*a1dc0*/  LEA R12, P1, R13, R28, 0x2 ;  /* 0x0000001c0d0c7211 */ /* 0x000fc400078210ff */
[----:B------:R-:W-:Y:S02]  /*a1dd0*/  ISETP.LT.AND P4, PT, R240, c[0x0][0x17c], !P0 ;  /* 0x00005f00f0007a0c */ /* 0x000fe40004781270 */
[----:B------:R-:W2:Y:S01]  /*a1de0*/  LDL.LU R240, [R1+0x578] ;  /* 0x0005780001f07983 */ /* 0x000ea20000300800 */
[-C--:B------:R-:W-:Y:S01]  /*a1df0*/  LEA.HI.X.SX32 R13, R13, R29.reuse, 0x2, P1 ;  /* 0x0000001d0d0d7211 */ /* 0x080fe200008f16ff */
[----:B-1----:R-:W-:Y:S01]  /*a1e00*/  IMAD R17, R6, 0x2, R7 ;  /* 0x0000000206117824 */ /* 0x002fe200078e0207 */
[CC--:B---3--:R-:W-:Y:S01]  /*a1e10*/  LEA R2, P6, R7.reuse, R28.reuse, 0x2 ;  /* 0x0000001c07027211 */ /* 0x0c8fe200078c10ff */
[----:B------:R1:W-:Y:S03]  /*a1e20*/  @P5 STG.E [R8.64], R37 ;  /* 0x0000002508005986 */ /* 0x0003e6000c10190c */
[----:B------:R-:W-:Y:S01]  /*a1e30*/  LEA.HI.X.SX32 R3, R7, R29, 0x2, P6 ;  /* 0x0000001d07037211 */ /* 0x000fe200030f16ff */
[----:B------:R3:W-:Y:S01]  /*a1e40*/  @P2 STG.E [R12.64], R33 ;  /* 0x000000210c002986 */ /* 0x0007e2000c10190c */
[----:B-----5:R-:W-:-:S03]  /*a1e50*/  LEA R4, P2, R17, R28, 0x2 ;  /* 0x0000001c11047211 */ /* 0x020fc600078410ff */
[----:B------:R5:W-:Y:S01]  /*a1e60*/  @P4 STG.E [R2.64], R41 ;  /* 0x0000002902004986 */ /* 0x000be2000c10190c */
[----:B------:R-:W-:-:S03]  /*a1e70*/  ISETP.LT.AND P3, PT, R236, c[0x0][0x17c], !P0 ;  /* 0x00005f00ec007a0c */ /* 0x000fc60004761270 */
[----:B------:R-:W2:Y:S01]  /*a1e80*/  LDL.LU R236, [R1+0x57c] ;  /* 0x00057c0001ec7983 */ /* 0x000ea20000300800 */
[----:B------:R-:W-:Y:S02]  /*a1e90*/  LEA.HI.X.SX32 R5, R17, R29, 0x2, P2 ;  /* 0x0000001d11057211 */ /* 0x000fe400010f16ff */
[----:B------:R-:W-:Y:S02]  /*a1ea0*/  ISETP.LT.AND P5, PT, R244, c[0x0][0x17c], !P0 ;  /* 0x00005f00f4007a0c */ /* 0x000fe400047a1270 */
        /* <DEDUP_REMOVED lines=13> */
[----:B---3--:R-:W-:-:S04]  /*a1f80*/  LEA R12, P3, R17, R28, 0x2 ;  /* 0x0000001c110c7211 */ /* 0x008fc800078610ff */
[-C--:B------:R-:W-:Y:S01]  /*a1f90*/  LEA.HI.X.SX32 R13, R17, R29.reuse, 0x2, P3 ;  /* 0x0000001d110d7211 */ /* 0x080fe200018f16ff */
[C---:B------:R-:W-:Y:S01]  /*a1fa0*/  IMAD R17, R6.reuse, 0x2, R7 ;  /* 0x0000000206117824 */ /* 0x040fe200078e0207 */
[CC--:B-----5:R-:W-:Y:S01]  /*a1fb0*/  LEA R2, P6, R7.reuse, R28.reuse, 0x2 ;  /* 0x0000001c07027211 */ /* 0x0e0fe200078c10ff */
[----:B------:R3:W-:Y:S03]  /*a1fc0*/  @P5 STG.E [R8.64], R45 ;  /* 0x0000002d08005986 */ /* 0x0007e6000c10190c */
[----:B------:R-:W-:Y:S01]  /*a1fd0*/  LEA.HI.X.SX32 R3, R7, R29, 0x2, P6 ;  /* 0x0000001d07037211 */ /* 0x000fe200030f16ff */
[----:B------:R5:W-:Y:S01]  /*a1fe0*/  @P1 STG.E [R12.64], R53 ;  /* 0x000000350c001986 */ /* 0x000be2000c10190c */
[----:B------:R-:W-:Y:S01]  /*a1ff0*/  IMAD R7, R6, 0x2, R17 ;  /* 0x0000000206077824 */ /* 0x000fe200078e0211 */
[----:B-1----:R-:W-:Y:S02]  /*a2000*/  LEA R4, P1, R17, R28, 0x2 ;  /* 0x0000001c11047211 */ /* 0x002fe400078210ff */
[----:B------:R-:W-:-:S02]  /*a2010*/  ISETP.LT.AND P5, PT, R240, c[0x0][0x17c], !P0 ;  /* 0x00005f00f0007a0c */ /* 0x000fc400047a1270 */
[----:B------:R-:W2:Y:S01]  /*a2020*/  LDL.LU R240, [R1+0x590] ;  /* 0x0005900001f07983 */ /* 0x000ea20000300800 */
[-C--:B------:R-:W-:Y:S01]  /*a2030*/  LEA.HI.X.SX32 R5, R17, R29.reuse, 0x2, P1 ;  /* 0x0000001d11057211 */ /* 0x080fe200008f16ff */
[----:B------:R-:W-:Y:S01]  /*a2040*/  IMAD R17, R6, 0x2, R7 ;  /* 0x0000000206117824 */ /* 0x000fe200078e0207 */
        /* <DEDUP_REMOVED lines=17> */
[----:B------:R-:W-:-:S04]  /*a2160*/  LEA R7, R6, R17, 0x1 ;  /* 0x0000001106077211 */ /* 0x000fc800078e08ff */
[CC--:B-1----:R-:W-:Y:S01]  /*a2170*/  LEA R2, P6, R7.reuse, R28.reuse, 0x2 ;  /* 0x0000001c07027211 */ /* 0x0c2fe200078c10ff */
[C---:B------:R-:W-:Y:S01]  /*a2180*/  IMAD R17, R6.reuse, 0x2, R7 ;  /* 0x0000000206117824 */ /* 0x040fe200078e0207 */
[----:B------:R1:W-:Y:S02]  /*a2190*/  @P3 STG.E [R12.64], R69 ;  /* 0x000000450c003986 */ /* 0x0003e4000c10190c */
        /* <DEDUP_REMOVED lines=85> */
[----:B------:R-:W-:Y:S02]  /*a26f0*/  LEA.HI.X.SX32 R13, R17, R29, 0x2, P1 ;  /* 0x0000001d110d7211 */ /* 0x000fe400008f16ff */
[C---:B---3--:R-:W-:Y:S02]  /*a2700*/  LEA R2, P6, R7.reuse, R28, 0x2 ;  /* 0x0000001c07027211 */ /* 0x048fe400078c10ff */
[----:B------:R-:W-:Y:S01]  /*a2710*/  LEA R17, R6, R7, 0x1 ;  /* 0x0000000706117211 */ /* 0x000fe200078e08ff */
[----:B------:R1:W-:Y:S01]  /*a2720*/  @P5 STG.E [R8.64], R66 ;  /* 0x0000004208005986 */ /* 0x0003e2000c10190c */
[----:B------:R-:W-:-:S03]  /*a2730*/  LEA.HI.X.SX32 R3, R7, R29, 0x2, P6 ;  /* 0x0000001d07037211 */ /* 0x000fc600030f16ff */
[----:B------:R3:W-:Y:S01]  /*a2740*/  @P2 STG.E [R12.64], R70 ;  /* 0x000000460c002986 */ /* 0x0007e2000c10190c */
[C---:B-----5:R-:W-:Y:S02]  /*a2750*/  LEA R4, P2, R17.reuse, R28, 0x2 ;  /* 0x0000001c11047211 */ /* 0x060fe400078410ff */
        /* <DEDUP_REMOVED lines=24> */
[----:B------:R-:W-:Y:S01]  /*a28e0*/  @P1 STG.E [R12.64], R19 ;  /* 0x000000130c001986 */ /* 0x000fe2000c10190c */
[----:B-1----:R-:W-:Y:S01]  /*a28f0*/  LEA R4, P1, R17, R28, 0x2 ;  /* 0x0000001c11047211 */ /* 0x002fe200078210ff */
[----:B------:R-:W-:Y:S01]  /*a2900*/  IMAD R7, R6, 0x2, R17 ;  /* 0x0000000206077824 */ /* 0x000fe200078e0211 */
[----:B------:R-:W-:-:S03]  /*a2910*/  ISETP.LT.AND P5, PT, R240, c[0x0][0x17c], !P0 ;  /* 0x00005f00f0007a0c */ /* 0x000fc600047a1270 */
[----:B------:R-:W-:Y:S01]  /*a2920*/  IMAD R11, R6, 0x2, R7 ;  /* 0x00000002060b7824 */ /* 0x000fe200078e0207 */
[----:B------:R-:W-:Y:S01]  /*a2930*/  LEA.HI.X.SX32 R5, R17, R29, 0x2, P1 ;  /* 0x0000001d11057211 */ /* 0x000fe200008f16ff */
[----:B------:R1:W-:Y:S01]  /*a2940*/  @P4 STG.E [R2.64], R23 ;  /* 0x0000001702004986 */ /* 0x0003e2000c10190c */
[----:B---3--:R-:W-:-:S03]  /*a2950*/  LEA R8, P6, R7, R28, 0x2 ;  /* 0x0000001c07087211 */ /* 0x008fc600078c10ff */
[----:B------:R3:W-:Y:S01]  /*a2960*/  @P2 STG.E [R4.64], R27 ;  /* 0x0000001b04002986 */ /* 0x0007e2000c10190c */
[-C--:B------:R-:W-:Y:S02]  /*a2970*/  LEA.HI.X.SX32 R9, R7, R29.reuse, 0x2, P6 ;  /* 0x0000001d07097211 */ /* 0x080fe400030f16ff */
[C---:B------:R-:W-:Y:S01]  /*a2980*/  LEA R10, P2, R11.reuse, R28, 0x2 ;  /* 0x0000001c0b0a7211 */ /* 0x040fe200078410ff */
[----:B------:R-:W5:Y:S01]  /*a2990*/  LDL.LU R240, [R1+0x5f0] ;  /* 0x0005f00001f07983 */ /* 0x000f620000300800 */
[----:B------:R-:W-:Y:S02]  /*a29a0*/  IMAD R7, R6, 0x2, R11 ;  /* 0x0000000206077824 */ /* 0x000fe400078e020b */
[----:B------:R-:W-:Y:S01]  /*a29b0*/  LEA.HI.X.SX32 R11, R11, R29, 0x2, P2 ;  /* 0x0000001d0b0b7211 */ /* 0x000fe200010f16ff */
[----:B------:R1:W-:Y:S01]  /*a29c0*/  @P5 STG.E [R8.64], R39 ;  /* 0x0000002708005986 */ /* 0x0003e2000c10190c */
[----:B------:R-:W-:-:S03]  /*a29d0*/  ISETP.LT.AND P3, PT, R236, c[0x0][0x17c], !P0 ;  /* 0x00005f00ec007a0c */ /* 0x000fc60004761270 */
[----:B------:R-:W5:Y:S01]  /*a29e0*/  LDL.LU R236, [R1+0x5f4] ;  /* 0x0005f40001ec7983 */ /* 0x000f620000300800 */
[----:B----4-:R-:W-:-:S03]  /*a29f0*/  ISETP.LT.AND P1, PT, R237, c[0x0][0x17c], !P0 ;  /* 0x00005f00ed007a0c */ /* 0x010fc60004721270 */
[----:B------:R-:W4:Y:S01]  /*a2a00*/  LDL.LU R237, [R1+0x5f8] ;  /* 0x0005f80001ed7983 */ /* 0x000f220000300800 */
[----:B--2---:R-:W-:-:S03]  /*a2a10*/  ISETP.LT.AND P2, PT, R238, c[0x0][0x17c], !P0 ;  /* 0x00005f00ee007a0c */ /* 0x004fc60004741270 */
[----:B------:R-:W2:Y:S01]  /*a2a20*/  LDL.LU R238, [R1+0x5fc] ;  /* 0x0005fc0001ee7983 */ /* 0x000ea20000300800 */
[----:B------:R-:W-:-:S03]  /*a2a30*/  ISETP.LT.AND P5, PT, R239, c[0x0][0x17c], !P0 ;  /* 0x00005f00ef007a0c */ /* 0x000fc600047a1270 */
[----:B------:R-:W2:Y:S01]  /*a2a40*/  LDL.LU R239, [R1+0x2dc] ;  /* 0x0002dc0001ef7983 */ /* 0x000ea20000300800 */
[----:B-1----:R-:W-:Y:S01]  /*a2a50*/  LEA R2, P6, R7, R28, 0x2 ;  /* 0x0000001c07027211 */ /* 0x002fe200078c10ff */
[----:B------:R-:W-:-:S03]  /*a2a60*/  IMAD R13, R6, 0x2, R7 ;  /* 0x00000002060d7824 */ /* 0x000fc600078e0207 */
[-C--:B------:R-:W-:Y:S01]  /*a2a70*/  LEA.HI.X.SX32 R3, R7, R29.reuse, 0x2, P6 ;  /* 0x0000001d07037211 */ /* 0x080fe200030f16ff */
[C---:B------:R-:W-:Y:S01]  /*a2a80*/  IMAD R7, R6.reuse, 0x2, R13 ;  /* 0x0000000206077824 */ /* 0x040fe200078e020d */
[----:B------:R1:W-:Y:S01]  /*a2a90*/  @P3 STG.E [R10.64], R35 ;  /* 0x000000230a003986 */ /* 0x0003e2000c10190c */
[CC--:B---3--:R-:W-:Y:S02]  /*a2aa0*/  LEA R4, P3, R13.reuse, R28.reuse, 0x2 ;  /* 0x0000001c0d047211 */ /* 0x0c8fe400078610ff */
[----:B------:R-:W-:Y:S01]  /*a2ab0*/  IMAD R15, R6, 0x2, R7 ;  /* 0x00000002060f7824 */ /* 0x000fe200078e0207 */
[----:B------:R-:W-:Y:S02]  /*a2ac0*/  ISETP.LT.AND P4, PT, R244, c[0x0][0x17c], !P0 ;  /* 0x00005f00f4007a0c */ /* 0x000fe40004781270 */
[----:B------:R-:W-:Y:S01]  /*a2ad0*/  LEA.HI.X.SX32 R5, R13, R29, 0x2, P3 ;  /* 0x0000001d0d057211 */ /* 0x000fe200018f16ff */
[----:B------:R-:W-:Y:S01]  /*a2ae0*/  IMAD R13, R6, 0x2, R15 ;  /* 0x00000002060d7824 */ /* 0x000fe200078e020f */
[----:B------:R-:W-:-:S03]  /*a2af0*/  LEA R8, P6, R7, R28, 0x2 ;  /* 0x0000001c07087211 */ /* 0x000fc600078c10ff */
[----:B------:R-:W-:Y:S01]  /*a2b00*/  IMAD R17, R6, 0x2, R13 ;  /* 0x0000000206117824 */ /* 0x000fe200078e020d */
[----:B------:R-:W-:-:S03]  /*a2b10*/  LEA.HI.X.SX32 R9, R7, R29, 0x2, P6 ;  /* 0x0000001d07097211 */ /* 0x000fc600030f16ff */
[C---:B------:R-:W-:Y:S02]  /*a2b20*/  IMAD R7, R6.reuse, 0x2, R17 ;  /* 0x0000000206077824 */ /* 0x040fe400078e0211 */
[----:B------:R3:W-:Y:S02]  /*a2b30*/  @P4 STG.E [R2.64], R43 ;  /* 0x0000002b02004986 */ /* 0x0007e4000c10190c */
[C---:B------:R-:W-:Y:S02]  /*a2b40*/  IMAD R19, R6.reuse, 0x2, R7 ;  /* 0x0000000206137824 */ /* 0x040fe400078e0207 */
[----:B------:R5:W-:Y:S01]  /*a2b50*/  @P1 STG.E [R4.64], R51 ;  /* 0x0000003304001986 */ /* 0x000be2000c10190c */
[C---:B-1----:R-:W-:Y:S01]  /*a2b60*/  LEA R10, P1, R15.reuse, R28, 0x2 ;  /* 0x0000001c0f0a7211 */ /* 0x042fe200078210ff */
[----:B------:R-:W-:Y:S02]  /*a2b70*/  IMAD R0, R6, 0x2, R19 ;  /* 0x0000000206007824 */ /* 0x000fe400078e0213 */
[----:B------:R1:W-:Y:S01]  /*a2b80*/  @P2 STG.E [R8.64], R47 ;  /* 0x0000002f08002986 */ /* 0x0003e2000c10190c */
[----:B------:R-:W-:-:S02]  /*a2b90*/  LEA.HI.X.SX32 R11, R15, R29, 0x2, P1 ;  /* 0x0000001d0f0b7211 */ /* 0x000fc400008f16ff */
[-C--:B------:R-:W-:Y:S02]  /*a2ba0*/  LEA R12, P6, R17, R28.reuse, 0x2 ;  /* 0x0000001c110c7211 */ /* 0x080fe400078c10ff */
[-C--:B---3--:R-:W-:Y:S02]  /*a2bb0*/  LEA R2, P2, R13, R28.reuse, 0x2 ;  /* 0x0000001c0d027211 */ /* 0x088fe400078410ff */
[----:B------:R-:W-:Y:S02]  /*a2bc0*/  LEA R6, P1, R7, R28, 0x2 ;  /* 0x0000001c07067211 */ /* 0x000fe400078210ff */
[----:B-----5:R-:W-:Y:S02]  /*a2bd0*/  ISETP.LT.AND P4, PT, R240, c[0x0][0x17c], !P0 ;  /* 0x00005f00f0007a0c */ /* 0x020fe40004781270 */
[-C--:B------:R-:W-:Y:S02]  /*a2be0*/  LEA.HI.X.SX32 R3, R13, R29.reuse, 0x2, P2 ;  /* 0x0000001d0d037211 */ /* 0x080fe400010f16ff */
[----:B------:R-:W-:-:S02]  /*a2bf0*/  LEA.HI.X.SX32 R13, R17, R29, 0x2, P6 ;  /* 0x0000001d110d7211 */ /* 0x000fc400030f16ff */
[-C--:B------:R-:W-:Y:S02]  /*a2c00*/  LEA R4, P6, R0, R28.reuse, 0x2 ;  /* 0x0000001c00047211 */ /* 0x080fe400078c10ff */
[----:B------:R-:W-:Y:S02]  /*a2c10*/  ISETP.LT.AND P3, PT, R236, c[0x0][0x17c], !P0 ;  /* 0x00005f00ec007a0c */ /* 0x000fe40004761270 */
[-C--:B------:R-:W-:Y:S02]  /*a2c20*/  LEA.HI.X.SX32 R7, R7, R29.reuse, 0x2, P1 ;  /* 0x0000001d07077211 */ /* 0x080fe400008f16ff */
[-C--:B------:R-:W-:Y:S02]  /*a2c30*/  LEA.HI.X.SX32 R5, R0, R29.reuse, 0x2, P6 ;  /* 0x0000001d00057211 */ /* 0x080fe400030f16ff */
[C---:B------:R-:W-:Y:S01]  /*a2c40*/  LEA R28, P6, R19.reuse, R28, 0x2 ;  /* 0x0000001c131c7211 */ /* 0x040fe200078c10ff */
[----:B------:R1:W-:Y:S03]  /*a2c50*/  @P5 STG.E [R10.64], R55 ;  /* 0x000000370a005986 */ /* 0x0003e6000c10190c */
[----:B------:R-:W-:-:S02]  /*a2c60*/  LEA.HI.X.SX32 R29, R19, R29, 0x2, P6 ;  /* 0x0000001d131d7211 */ /* 0x000fc400030f16ff */
[----:B----4-:R-:W-:Y:S01]  /*a2c70*/  ISETP.LT.AND P2, PT, R237, c[0x0][0x17c], !P0 ;  /* 0x00005f00ed007a0c */ /* 0x010fe20004741270 */
[----:B------:R1:W-:Y:S04]  /*a2c80*/  @P4 STG.E [R2.64], R59 ;  /* 0x0000003b02004986 */ /* 0x0003e8000c10190c */
[----:B------:R1:W-:Y:S08]  /*a2c90*/  @P3 STG.E [R12.64], R63 ;  /* 0x0000003f0c003986 */ /* 0x0003f0000c10190c */
[----:B------:R1:W-:Y:S01]  /*a2ca0*/  @P2 STG.E [R6.64], R67 ;  /* 0x0000004306002986 */ /* 0x0003e2000c10190c */
[----:B--2---:R-:W-:-:S02]  /*a2cb0*/  ISETP.LT.AND P1, PT, R238, c[0x0][0x17c], !P0 ;  /* 0x00005f00ee007a0c */ /* 0x004fc40004721270 */
[----:B------:R-:W-:-:S11]  /*a2cc0*/  ISETP.LT.AND P0, PT, R239, c[0x0][0x17c], !P0 ;  /* 0x00005f00ef007a0c */ /* 0x000fd60004701270 */
[----:B------:R1:W-:Y:S02]  /*a2cd0*/  @P1 STG.E [R28.64], R71 ;  /* 0x000000471c001986 */ /* 0x0003e4000c10190c */
[----:B------:R-:W-:Y:S05]  /*a2ce0*/  @!P0 EXIT ;  /* 0x000000000000894d */ /* 0x000fea0003800000 */
[----:B------:R-:W-:Y:S01]  /*a2cf0*/  STG.E [R4.64], R75 ;  /* 0x0000004b04007986 */ /* 0x000fe2000c10190c */
[----:B------:R-:W-:Y:S05]  /*a2d00*/  EXIT ;  /* 0x000000000000794d */ /* 0x000fea0003800000 */
.L_x_2:
[----:B------:R-:W-:-:S00]  /*a2d10*/  BRA `(.L_x_2) ;  /* 0xfffffff000007947 */ /* 0x000fc0000383ffff */
[----:B------:R-:W-:-:S00]  /*a2d20*/  NOP ;  /* 0x0000000000007918 */ /* 0x000fc00000000000 */
        /* <DEDUP_REMOVED lines=13> */
.L_x_3:


//--------------------- .nv.shared.matmul_kernel  --------------------------
	.section	.nv.shared.matmul_kernel,"aw",@nobits
	.sectionflags	@""
	.align	16
